//
// Generated by NVIDIA NVVM Compiler
//
// Compiler Build ID: CL-36424714
// Cuda compilation tools, release 13.0, V13.0.88
// Based on NVVM 20.0.0
//

.version 9.0
.target sm_100
.address_size 64

	// .globl	_Z16histogram_atomicPKjiPj
// _ZZ15radix_histogramPKjiPjiiE5shist has been demoted
// _ZZ21compute_digit_offsetsPjS_E4temp has been demoted
// _ZZ13radix_scatterPKjPjiS0_S0_iiiE7soffset has been demoted
// _ZZ13radix_scatterPKjPjiS0_S0_iiiE6scount has been demoted
// _ZZ13radix_scatterPKjPjiS0_S0_iiiE6sranks has been demoted
// _ZZ13radix_scatterPKjPjiS0_S0_iiiE7sdigits has been demoted
// _ZZN3cub18CUB_300001_SM_10006detail10radix_sort31DeviceRadixSortSingleTileKernelINS1_5radix10policy_hubIjNS0_8NullTypeEyE10Policy1000ELNS0_9SortOrderE0EjS6_yNS1_21identity_decomposer_tEEEvPKT1_PSB_PKT2_PSF_T3_iiT4_E12temp_storage has been demoted
// _ZZN3cub18CUB_300001_SM_10006detail10radix_sort30DeviceRadixSortHistogramKernelINS1_5radix10policy_hubIjNS0_8NullTypeEyE10Policy1000ELNS0_9SortOrderE0EjyNS1_21identity_decomposer_tEEEvPT2_PKT1_SB_iiT3_E12temp_storage has been demoted
// _ZZN3cub18CUB_300001_SM_10006detail10radix_sort33DeviceRadixSortExclusiveSumKernelINS1_5radix10policy_hubIjNS0_8NullTypeEyE10Policy1000EyEEvPT0_E12temp_storage has been demoted
// _ZZN3cub18CUB_300001_SM_10006detail10radix_sort29DeviceRadixSortOnesweepKernelINS1_5radix10policy_hubIjNS0_8NullTypeEyE10Policy1000ELNS0_9SortOrderE0EjS6_yiiNS1_21identity_decomposer_tEEEvPT5_SC_PT3_PKSD_PT1_PKSH_PT2_PKSL_T4_iiT6_E1s has been demoted
.global .align 1 .b8 _ZN34_INTERNAL_d7fef75a_4_k_cu_f885da1c4cuda3std3__45__cpo5beginE[1];
.global .align 1 .b8 _ZN34_INTERNAL_d7fef75a_4_k_cu_f885da1c4cuda3std3__45__cpo3endE[1];
.global .align 1 .b8 _ZN34_INTERNAL_d7fef75a_4_k_cu_f885da1c4cuda3std3__45__cpo6cbeginE[1];
.global .align 1 .b8 _ZN34_INTERNAL_d7fef75a_4_k_cu_f885da1c4cuda3std3__45__cpo4cendE[1];
.global .align 1 .b8 _ZN34_INTERNAL_d7fef75a_4_k_cu_f885da1c4cuda3std3__45__cpo6rbeginE[1];
.global .align 1 .b8 _ZN34_INTERNAL_d7fef75a_4_k_cu_f885da1c4cuda3std3__45__cpo4rendE[1];
.global .align 1 .b8 _ZN34_INTERNAL_d7fef75a_4_k_cu_f885da1c4cuda3std3__45__cpo7crbeginE[1];
.global .align 1 .b8 _ZN34_INTERNAL_d7fef75a_4_k_cu_f885da1c4cuda3std3__45__cpo5crendE[1];
.global .align 1 .b8 _ZN34_INTERNAL_d7fef75a_4_k_cu_f885da1c4cuda3std3__436_GLOBAL__N__d7fef75a_4_k_cu_f885da1c6ignoreE[1];
.global .align 1 .b8 _ZN34_INTERNAL_d7fef75a_4_k_cu_f885da1c4cuda3std3__419piecewise_constructE[1];
.global .align 1 .b8 _ZN34_INTERNAL_d7fef75a_4_k_cu_f885da1c4cuda3std3__48in_placeE[1];
.global .align 1 .b8 _ZN34_INTERNAL_d7fef75a_4_k_cu_f885da1c4cuda3std3__420unreachable_sentinelE[1];
.global .align 1 .b8 _ZN34_INTERNAL_d7fef75a_4_k_cu_f885da1c4cuda3std3__47nulloptE[1];
.global .align 1 .b8 _ZN34_INTERNAL_d7fef75a_4_k_cu_f885da1c4cuda3std3__48unexpectE[1];
.global .align 1 .b8 _ZN34_INTERNAL_d7fef75a_4_k_cu_f885da1c4cuda3std6ranges3__45__cpo4swapE[1];
.global .align 1 .b8 _ZN34_INTERNAL_d7fef75a_4_k_cu_f885da1c4cuda3std6ranges3__45__cpo9iter_moveE[1];
.global .align 1 .b8 _ZN34_INTERNAL_d7fef75a_4_k_cu_f885da1c4cuda3std6ranges3__45__cpo5beginE[1];
.global .align 1 .b8 _ZN34_INTERNAL_d7fef75a_4_k_cu_f885da1c4cuda3std6ranges3__45__cpo3endE[1];
.global .align 1 .b8 _ZN34_INTERNAL_d7fef75a_4_k_cu_f885da1c4cuda3std6ranges3__45__cpo6cbeginE[1];
.global .align 1 .b8 _ZN34_INTERNAL_d7fef75a_4_k_cu_f885da1c4cuda3std6ranges3__45__cpo4cendE[1];
.global .align 1 .b8 _ZN34_INTERNAL_d7fef75a_4_k_cu_f885da1c4cuda3std6ranges3__45__cpo7advanceE[1];
.global .align 1 .b8 _ZN34_INTERNAL_d7fef75a_4_k_cu_f885da1c4cuda3std6ranges3__45__cpo9iter_swapE[1];
.global .align 1 .b8 _ZN34_INTERNAL_d7fef75a_4_k_cu_f885da1c4cuda3std6ranges3__45__cpo4nextE[1];
.global .align 1 .b8 _ZN34_INTERNAL_d7fef75a_4_k_cu_f885da1c4cuda3std6ranges3__45__cpo4prevE[1];
.global .align 1 .b8 _ZN34_INTERNAL_d7fef75a_4_k_cu_f885da1c4cuda3std6ranges3__45__cpo4dataE[1];
.global .align 1 .b8 _ZN34_INTERNAL_d7fef75a_4_k_cu_f885da1c4cuda3std6ranges3__45__cpo5cdataE[1];
.global .align 1 .b8 _ZN34_INTERNAL_d7fef75a_4_k_cu_f885da1c4cuda3std6ranges3__45__cpo4sizeE[1];
.global .align 1 .b8 _ZN34_INTERNAL_d7fef75a_4_k_cu_f885da1c4cuda3std6ranges3__45__cpo5ssizeE[1];
.global .align 1 .b8 _ZN34_INTERNAL_d7fef75a_4_k_cu_f885da1c4cuda3std6ranges3__45__cpo8distanceE[1];
.global .align 1 .b8 _ZN34_INTERNAL_d7fef75a_4_k_cu_f885da1c6thrust24THRUST_300001_SM_1000_NS8cuda_cub3parE[1];
.global .align 1 .b8 _ZN34_INTERNAL_d7fef75a_4_k_cu_f885da1c6thrust24THRUST_300001_SM_1000_NS8cuda_cub10par_nosyncE[1];
.global .align 1 .b8 _ZN34_INTERNAL_d7fef75a_4_k_cu_f885da1c6thrust24THRUST_300001_SM_1000_NS6system6detail10sequential3seqE[1];
.global .align 1 .b8 _ZN34_INTERNAL_d7fef75a_4_k_cu_f885da1c6thrust24THRUST_300001_SM_1000_NS6system3cpp3parE[1];
.global .align 1 .b8 _ZN34_INTERNAL_d7fef75a_4_k_cu_f885da1c6thrust24THRUST_300001_SM_1000_NS12placeholders2_1E[1];
.global .align 1 .b8 _ZN34_INTERNAL_d7fef75a_4_k_cu_f885da1c6thrust24THRUST_300001_SM_1000_NS12placeholders2_2E[1];
.global .align 1 .b8 _ZN34_INTERNAL_d7fef75a_4_k_cu_f885da1c6thrust24THRUST_300001_SM_1000_NS12placeholders2_3E[1];
.global .align 1 .b8 _ZN34_INTERNAL_d7fef75a_4_k_cu_f885da1c6thrust24THRUST_300001_SM_1000_NS12placeholders2_4E[1];
.global .align 1 .b8 _ZN34_INTERNAL_d7fef75a_4_k_cu_f885da1c6thrust24THRUST_300001_SM_1000_NS12placeholders2_5E[1];
.global .align 1 .b8 _ZN34_INTERNAL_d7fef75a_4_k_cu_f885da1c6thrust24THRUST_300001_SM_1000_NS12placeholders2_6E[1];
.global .align 1 .b8 _ZN34_INTERNAL_d7fef75a_4_k_cu_f885da1c6thrust24THRUST_300001_SM_1000_NS12placeholders2_7E[1];
.global .align 1 .b8 _ZN34_INTERNAL_d7fef75a_4_k_cu_f885da1c6thrust24THRUST_300001_SM_1000_NS12placeholders2_8E[1];
.global .align 1 .b8 _ZN34_INTERNAL_d7fef75a_4_k_cu_f885da1c6thrust24THRUST_300001_SM_1000_NS12placeholders2_9E[1];
.global .align 1 .b8 _ZN34_INTERNAL_d7fef75a_4_k_cu_f885da1c6thrust24THRUST_300001_SM_1000_NS12placeholders3_10E[1];
.global .align 1 .b8 _ZN34_INTERNAL_d7fef75a_4_k_cu_f885da1c6thrust24THRUST_300001_SM_1000_NS3seqE[1];
.global .align 1 .b8 _ZN34_INTERNAL_d7fef75a_4_k_cu_f885da1c6thrust24THRUST_300001_SM_1000_NS6deviceE[1];

.visible .entry _Z16histogram_atomicPKjiPj(
	.param .u64 .ptr .align 1 _Z16histogram_atomicPKjiPj_param_0,
	.param .u32 _Z16histogram_atomicPKjiPj_param_1,
	.param .u64 .ptr .align 1 _Z16histogram_atomicPKjiPj_param_2
)
{
	.reg .pred 	%p<7>;
	.reg .b32 	%r<36>;
	.reg .b64 	%rd<33>;

	ld.param.u64 	%rd3, [_Z16histogram_atomicPKjiPj_param_0];
	ld.param.u32 	%r12, [_Z16histogram_atomicPKjiPj_param_1];
	ld.param.u64 	%rd4, [_Z16histogram_atomicPKjiPj_param_2];
	cvta.to.global.u64 	%rd1, %rd4;
	cvta.to.global.u64 	%rd2, %rd3;
	mov.u32 	%r13, %ctaid.x;
	mov.u32 	%r14, %ntid.x;
	mov.u32 	%r15, %tid.x;
	mad.lo.s32 	%r34, %r13, %r14, %r15;
	mov.u32 	%r16, %nctaid.x;
	mul.lo.s32 	%r2, %r14, %r16;
	setp.ge.s32 	%p1, %r34, %r12;
	@%p1 bra 	$L__BB0_7;
	add.s32 	%r17, %r34, %r2;
	max.s32 	%r18, %r12, %r17;
	setp.lt.s32 	%p2, %r17, %r12;
	selp.u32 	%r19, 1, 0, %p2;
	add.s32 	%r20, %r17, %r19;
	sub.s32 	%r21, %r18, %r20;
	div.u32 	%r22, %r21, %r2;
	add.s32 	%r3, %r22, %r19;
	and.b32  	%r23, %r3, 3;
	setp.eq.s32 	%p3, %r23, 3;
	@%p3 bra 	$L__BB0_4;
	add.s32 	%r24, %r3, 1;
	and.b32  	%r25, %r24, 3;
	neg.s32 	%r32, %r25;
$L__BB0_3:
	.pragma "nounroll";
	mul.wide.s32 	%rd5, %r34, 4;
	add.s64 	%rd6, %rd2, %rd5;
	ld.global.u32 	%rd7, [%rd6];
	shl.b64 	%rd8, %rd7, 2;
	and.b64  	%rd9, %rd8, 1020;
	add.s64 	%rd10, %rd1, %rd9;
	atom.global.add.u32 	%r26, [%rd10], 1;
	add.s32 	%r34, %r34, %r2;
	add.s32 	%r32, %r32, 1;
	setp.ne.s32 	%p4, %r32, 0;
	@%p4 bra 	$L__BB0_3;
$L__BB0_4:
	setp.lt.u32 	%p5, %r3, 3;
	@%p5 bra 	$L__BB0_7;
	mul.wide.s32 	%rd17, %r2, 4;
	shl.b32 	%r31, %r2, 2;
$L__BB0_6:
	mul.wide.s32 	%rd11, %r34, 4;
	add.s64 	%rd12, %rd2, %rd11;
	ld.global.u32 	%rd13, [%rd12];
	shl.b64 	%rd14, %rd13, 2;
	and.b64  	%rd15, %rd14, 1020;
	add.s64 	%rd16, %rd1, %rd15;
	atom.global.add.u32 	%r27, [%rd16], 1;
	add.s64 	%rd18, %rd12, %rd17;
	ld.global.u32 	%rd19, [%rd18];
	shl.b64 	%rd20, %rd19, 2;
	and.b64  	%rd21, %rd20, 1020;
	add.s64 	%rd22, %rd1, %rd21;
	atom.global.add.u32 	%r28, [%rd22], 1;
	add.s64 	%rd23, %rd18, %rd17;
	ld.global.u32 	%rd24, [%rd23];
	shl.b64 	%rd25, %rd24, 2;
	and.b64  	%rd26, %rd25, 1020;
	add.s64 	%rd27, %rd1, %rd26;
	atom.global.add.u32 	%r29, [%rd27], 1;
	add.s64 	%rd28, %rd23, %rd17;
	ld.global.u32 	%rd29, [%rd28];
	shl.b64 	%rd30, %rd29, 2;
	and.b64  	%rd31, %rd30, 1020;
	add.s64 	%rd32, %rd1, %rd31;
	atom.global.add.u32 	%r30, [%rd32], 1;
	add.s32 	%r34, %r31, %r34;
	setp.lt.s32 	%p6, %r34, %r12;
	@%p6 bra 	$L__BB0_6;
$L__BB0_7:
	ret;

}
	// .globl	_Z15radix_histogramPKjiPjii
.visible .entry _Z15radix_histogramPKjiPjii(
	.param .u64 .ptr .align 1 _Z15radix_histogramPKjiPjii_param_0,
	.param .u32 _Z15radix_histogramPKjiPjii_param_1,
	.param .u64 .ptr .align 1 _Z15radix_histogramPKjiPjii_param_2,
	.param .u32 _Z15radix_histogramPKjiPjii_param_3,
	.param .u32 _Z15radix_histogramPKjiPjii_param_4
)
{
	.reg .pred 	%p<142>;
	.reg .b16 	%rs<6>;
	.reg .b32 	%r<390>;
	.reg .b64 	%rd<21>;
	// demoted variable
	.shared .align 4 .b8 _ZZ15radix_histogramPKjiPjiiE5shist[8192];
	ld.param.u64 	%rd7, [_Z15radix_histogramPKjiPjii_param_0];
	ld.param.u32 	%r91, [_Z15radix_histogramPKjiPjii_param_1];
	ld.param.u64 	%rd8, [_Z15radix_histogramPKjiPjii_param_2];
	ld.param.u32 	%r92, [_Z15radix_histogramPKjiPjii_param_3];
	ld.param.u32 	%r93, [_Z15radix_histogramPKjiPjii_param_4];
	cvta.to.global.u64 	%rd1, %rd8;
	mov.u32 	%r389, %tid.x;
	and.b32  	%r2, %r389, 31;
	mov.u32 	%r3, %ctaid.x;
	mov.u32 	%r4, %ntid.x;
	add.s32 	%r5, %r389, %r4;
	cvt.u16.u32 	%rs3, %r5;
	sub.s16 	%rs4, 2047, %rs3;
	cvt.u16.u32 	%rs5, %r4;
	div.u16 	%rs1, %rs4, %rs5;
	and.b16  	%rs2, %rs1, 3;
	setp.eq.s16 	%p1, %rs2, 2;
	mov.u32 	%r377, %r389;
	@%p1 bra 	$L__BB1_3;
	cvt.u32.u16 	%r6, %rs2;
	mov.b32 	%r376, 0;
	mov.u32 	%r377, %r389;
$L__BB1_2:
	.pragma "nounroll";
	shl.b32 	%r95, %r377, 2;
	mov.u32 	%r96, _ZZ15radix_histogramPKjiPjiiE5shist;
	add.s32 	%r97, %r96, %r95;
	mov.b32 	%r98, 0;
	st.shared.u32 	[%r97], %r98;
	add.s32 	%r377, %r377, %r4;
	add.s32 	%r376, %r376, 1;
	xor.b32  	%r99, %r376, %r6;
	setp.ne.s32 	%p2, %r99, 2;
	@%p2 bra 	$L__BB1_2;
$L__BB1_3:
	setp.lt.u16 	%p3, %rs1, 2;
	@%p3 bra 	$L__BB1_6;
	shl.b32 	%r12, %r4, 2;
	shl.b32 	%r100, %r377, 2;
	mov.u32 	%r101, _ZZ15radix_histogramPKjiPjiiE5shist;
	add.s32 	%r378, %r101, %r100;
	shl.b32 	%r14, %r4, 4;
	shl.b32 	%r15, %r4, 3;
	mul.lo.s32 	%r16, %r4, 12;
$L__BB1_5:
	mov.b32 	%r102, 0;
	st.shared.u32 	[%r378], %r102;
	add.s32 	%r103, %r378, %r12;
	st.shared.u32 	[%r103], %r102;
	add.s32 	%r104, %r378, %r15;
	st.shared.u32 	[%r104], %r102;
	add.s32 	%r105, %r378, %r16;
	st.shared.u32 	[%r105], %r102;
	add.s32 	%r377, %r377, %r12;
	add.s32 	%r378, %r378, %r14;
	setp.lt.u32 	%p4, %r377, 2048;
	@%p4 bra 	$L__BB1_5;
$L__BB1_6:
	bar.sync 	0;
	mul.lo.s32 	%r106, %r93, %r3;
	add.s32 	%r107, %r106, %r93;
	min.s32 	%r21, %r107, %r91;
	add.s32 	%r380, %r106, %r389;
	setp.ge.s32 	%p5, %r380, %r21;
	@%p5 bra 	$L__BB1_73;
	shl.b32 	%r108, %r389, 5;
	and.b32  	%r109, %r108, 31744;
	mov.u32 	%r110, _ZZ15radix_histogramPKjiPjiiE5shist;
	add.s32 	%r23, %r110, %r109;
	cvta.to.global.u64 	%rd2, %rd7;
$L__BB1_8:
	setp.ne.s32 	%p6, %r2, 0;
	mul.wide.s32 	%rd9, %r380, 4;
	add.s64 	%rd10, %rd2, %rd9;
	ld.global.u32 	%r112, [%rd10];
	shr.u32 	%r113, %r112, %r92;
	and.b32  	%r25, %r113, 255;
	// begin inline asm
	activemask.b32 %r111;
	// end inline asm
	shfl.sync.idx.b32	%r27|%p7, %r25, 0, 31, %r111;
	and.b32  	%r114, %r111, 1;
	setp.eq.b32 	%p8, %r114, 1;
	not.pred 	%p9, %p8;
	or.pred  	%p10, %p6, %p9;
	@%p10 bra 	$L__BB1_10;
	shl.b32 	%r115, %r27, 2;
	add.s32 	%r116, %r23, %r115;
	ld.shared.u32 	%r117, [%r116];
	add.s32 	%r118, %r117, 1;
	st.shared.u32 	[%r116], %r118;
$L__BB1_10:
	setp.ne.s32 	%p11, %r2, 0;
	shfl.sync.idx.b32	%r28|%p12, %r25, 1, 31, %r111;
	and.b32  	%r119, %r111, 2;
	setp.eq.s32 	%p13, %r119, 0;
	or.pred  	%p14, %p11, %p13;
	@%p14 bra 	$L__BB1_12;
	shl.b32 	%r120, %r28, 2;
	add.s32 	%r121, %r23, %r120;
	ld.shared.u32 	%r122, [%r121];
	add.s32 	%r123, %r122, 1;
	st.shared.u32 	[%r121], %r123;
$L__BB1_12:
	setp.ne.s32 	%p15, %r2, 0;
	shfl.sync.idx.b32	%r29|%p16, %r25, 2, 31, %r111;
	and.b32  	%r124, %r111, 4;
	setp.eq.s32 	%p17, %r124, 0;
	or.pred  	%p18, %p15, %p17;
	@%p18 bra 	$L__BB1_14;
	shl.b32 	%r125, %r29, 2;
	add.s32 	%r126, %r23, %r125;
	ld.shared.u32 	%r127, [%r126];
	add.s32 	%r128, %r127, 1;
	st.shared.u32 	[%r126], %r128;
$L__BB1_14:
	setp.ne.s32 	%p19, %r2, 0;
	shfl.sync.idx.b32	%r30|%p20, %r25, 3, 31, %r111;
	and.b32  	%r129, %r111, 8;
	setp.eq.s32 	%p21, %r129, 0;
	or.pred  	%p22, %p19, %p21;
	@%p22 bra 	$L__BB1_16;
	shl.b32 	%r130, %r30, 2;
	add.s32 	%r131, %r23, %r130;
	ld.shared.u32 	%r132, [%r131];
	add.s32 	%r133, %r132, 1;
	st.shared.u32 	[%r131], %r133;
$L__BB1_16:
	setp.ne.s32 	%p23, %r2, 0;
	shfl.sync.idx.b32	%r31|%p24, %r25, 4, 31, %r111;
	and.b32  	%r134, %r111, 16;
	setp.eq.s32 	%p25, %r134, 0;
	or.pred  	%p26, %p23, %p25;
	@%p26 bra 	$L__BB1_18;
	shl.b32 	%r135, %r31, 2;
	add.s32 	%r136, %r23, %r135;
	ld.shared.u32 	%r137, [%r136];
	add.s32 	%r138, %r137, 1;
	st.shared.u32 	[%r136], %r138;
$L__BB1_18:
	setp.ne.s32 	%p27, %r2, 0;
	shfl.sync.idx.b32	%r32|%p28, %r25, 5, 31, %r111;
	and.b32  	%r139, %r111, 32;
	setp.eq.s32 	%p29, %r139, 0;
	or.pred  	%p30, %p27, %p29;
	@%p30 bra 	$L__BB1_20;
	shl.b32 	%r140, %r32, 2;
	add.s32 	%r141, %r23, %r140;
	ld.shared.u32 	%r142, [%r141];
	add.s32 	%r143, %r142, 1;
	st.shared.u32 	[%r141], %r143;
$L__BB1_20:
	setp.ne.s32 	%p31, %r2, 0;
	shfl.sync.idx.b32	%r33|%p32, %r25, 6, 31, %r111;
	and.b32  	%r144, %r111, 64;
	setp.eq.s32 	%p33, %r144, 0;
	or.pred  	%p34, %p31, %p33;
	@%p34 bra 	$L__BB1_22;
	shl.b32 	%r145, %r33, 2;
	add.s32 	%r146, %r23, %r145;
	ld.shared.u32 	%r147, [%r146];
	add.s32 	%r148, %r147, 1;
	st.shared.u32 	[%r146], %r148;
$L__BB1_22:
	setp.ne.s32 	%p35, %r2, 0;
	shfl.sync.idx.b32	%r34|%p36, %r25, 7, 31, %r111;
	and.b32  	%r149, %r111, 128;
	setp.eq.s32 	%p37, %r149, 0;
	or.pred  	%p38, %p35, %p37;
	@%p38 bra 	$L__BB1_24;
	shl.b32 	%r150, %r34, 2;
	add.s32 	%r151, %r23, %r150;
	ld.shared.u32 	%r152, [%r151];
	add.s32 	%r153, %r152, 1;
	st.shared.u32 	[%r151], %r153;
$L__BB1_24:
	setp.ne.s32 	%p39, %r2, 0;
	shfl.sync.idx.b32	%r35|%p40, %r25, 8, 31, %r111;
	and.b32  	%r154, %r111, 256;
	setp.eq.s32 	%p41, %r154, 0;
	or.pred  	%p42, %p39, %p41;
	@%p42 bra 	$L__BB1_26;
	shl.b32 	%r155, %r35, 2;
	add.s32 	%r156, %r23, %r155;
	ld.shared.u32 	%r157, [%r156];
	add.s32 	%r158, %r157, 1;
	st.shared.u32 	[%r156], %r158;
$L__BB1_26:
	setp.ne.s32 	%p43, %r2, 0;
	shfl.sync.idx.b32	%r36|%p44, %r25, 9, 31, %r111;
	and.b32  	%r159, %r111, 512;
	setp.eq.s32 	%p45, %r159, 0;
	or.pred  	%p46, %p43, %p45;
	@%p46 bra 	$L__BB1_28;
	shl.b32 	%r160, %r36, 2;
	add.s32 	%r161, %r23, %r160;
	ld.shared.u32 	%r162, [%r161];
	add.s32 	%r163, %r162, 1;
	st.shared.u32 	[%r161], %r163;
$L__BB1_28:
	setp.ne.s32 	%p47, %r2, 0;
	shfl.sync.idx.b32	%r37|%p48, %r25, 10, 31, %r111;
	and.b32  	%r164, %r111, 1024;
	setp.eq.s32 	%p49, %r164, 0;
	or.pred  	%p50, %p47, %p49;
	@%p50 bra 	$L__BB1_30;
	shl.b32 	%r165, %r37, 2;
	add.s32 	%r166, %r23, %r165;
	ld.shared.u32 	%r167, [%r166];
	add.s32 	%r168, %r167, 1;
	st.shared.u32 	[%r166], %r168;
$L__BB1_30:
	setp.ne.s32 	%p51, %r2, 0;
	shfl.sync.idx.b32	%r38|%p52, %r25, 11, 31, %r111;
	and.b32  	%r169, %r111, 2048;
	setp.eq.s32 	%p53, %r169, 0;
	or.pred  	%p54, %p51, %p53;
	@%p54 bra 	$L__BB1_32;
	shl.b32 	%r170, %r38, 2;
	add.s32 	%r171, %r23, %r170;
	ld.shared.u32 	%r172, [%r171];
	add.s32 	%r173, %r172, 1;
	st.shared.u32 	[%r171], %r173;
$L__BB1_32:
	setp.ne.s32 	%p55, %r2, 0;
	shfl.sync.idx.b32	%r39|%p56, %r25, 12, 31, %r111;
	and.b32  	%r174, %r111, 4096;
	setp.eq.s32 	%p57, %r174, 0;
	or.pred  	%p58, %p55, %p57;
	@%p58 bra 	$L__BB1_34;
	shl.b32 	%r175, %r39, 2;
	add.s32 	%r176, %r23, %r175;
	ld.shared.u32 	%r177, [%r176];
	add.s32 	%r178, %r177, 1;
	st.shared.u32 	[%r176], %r178;
$L__BB1_34:
	setp.ne.s32 	%p59, %r2, 0;
	shfl.sync.idx.b32	%r40|%p60, %r25, 13, 31, %r111;
	and.b32  	%r179, %r111, 8192;
	setp.eq.s32 	%p61, %r179, 0;
	or.pred  	%p62, %p59, %p61;
	@%p62 bra 	$L__BB1_36;
	shl.b32 	%r180, %r40, 2;
	add.s32 	%r181, %r23, %r180;
	ld.shared.u32 	%r182, [%r181];
	add.s32 	%r183, %r182, 1;
	st.shared.u32 	[%r181], %r183;
$L__BB1_36:
	setp.ne.s32 	%p63, %r2, 0;
	shfl.sync.idx.b32	%r41|%p64, %r25, 14, 31, %r111;
	and.b32  	%r184, %r111, 16384;
	setp.eq.s32 	%p65, %r184, 0;
	or.pred  	%p66, %p63, %p65;
	@%p66 bra 	$L__BB1_38;
	shl.b32 	%r185, %r41, 2;
	add.s32 	%r186, %r23, %r185;
	ld.shared.u32 	%r187, [%r186];
	add.s32 	%r188, %r187, 1;
	st.shared.u32 	[%r186], %r188;
$L__BB1_38:
	setp.ne.s32 	%p67, %r2, 0;
	shfl.sync.idx.b32	%r42|%p68, %r25, 15, 31, %r111;
	and.b32  	%r189, %r111, 32768;
	setp.eq.s32 	%p69, %r189, 0;
	or.pred  	%p70, %p67, %p69;
	@%p70 bra 	$L__BB1_40;
	shl.b32 	%r190, %r42, 2;
	add.s32 	%r191, %r23, %r190;
	ld.shared.u32 	%r192, [%r191];
	add.s32 	%r193, %r192, 1;
	st.shared.u32 	[%r191], %r193;
$L__BB1_40:
	setp.ne.s32 	%p71, %r2, 0;
	shfl.sync.idx.b32	%r43|%p72, %r25, 16, 31, %r111;
	and.b32  	%r194, %r111, 65536;
	setp.eq.s32 	%p73, %r194, 0;
	or.pred  	%p74, %p71, %p73;
	@%p74 bra 	$L__BB1_42;
	shl.b32 	%r195, %r43, 2;
	add.s32 	%r196, %r23, %r195;
	ld.shared.u32 	%r197, [%r196];
	add.s32 	%r198, %r197, 1;
	st.shared.u32 	[%r196], %r198;
$L__BB1_42:
	setp.ne.s32 	%p75, %r2, 0;
	shfl.sync.idx.b32	%r44|%p76, %r25, 17, 31, %r111;
	and.b32  	%r199, %r111, 131072;
	setp.eq.s32 	%p77, %r199, 0;
	or.pred  	%p78, %p75, %p77;
	@%p78 bra 	$L__BB1_44;
	shl.b32 	%r200, %r44, 2;
	add.s32 	%r201, %r23, %r200;
	ld.shared.u32 	%r202, [%r201];
	add.s32 	%r203, %r202, 1;
	st.shared.u32 	[%r201], %r203;
$L__BB1_44:
	setp.ne.s32 	%p79, %r2, 0;
	shfl.sync.idx.b32	%r45|%p80, %r25, 18, 31, %r111;
	and.b32  	%r204, %r111, 262144;
	setp.eq.s32 	%p81, %r204, 0;
	or.pred  	%p82, %p79, %p81;
	@%p82 bra 	$L__BB1_46;
	shl.b32 	%r205, %r45, 2;
	add.s32 	%r206, %r23, %r205;
	ld.shared.u32 	%r207, [%r206];
	add.s32 	%r208, %r207, 1;
	st.shared.u32 	[%r206], %r208;
$L__BB1_46:
	setp.ne.s32 	%p83, %r2, 0;
	shfl.sync.idx.b32	%r46|%p84, %r25, 19, 31, %r111;
	and.b32  	%r209, %r111, 524288;
	setp.eq.s32 	%p85, %r209, 0;
	or.pred  	%p86, %p83, %p85;
	@%p86 bra 	$L__BB1_48;
	shl.b32 	%r210, %r46, 2;
	add.s32 	%r211, %r23, %r210;
	ld.shared.u32 	%r212, [%r211];
	add.s32 	%r213, %r212, 1;
	st.shared.u32 	[%r211], %r213;
$L__BB1_48:
	setp.ne.s32 	%p87, %r2, 0;
	shfl.sync.idx.b32	%r47|%p88, %r25, 20, 31, %r111;
	and.b32  	%r214, %r111, 1048576;
	setp.eq.s32 	%p89, %r214, 0;
	or.pred  	%p90, %p87, %p89;
	@%p90 bra 	$L__BB1_50;
	shl.b32 	%r215, %r47, 2;
	add.s32 	%r216, %r23, %r215;
	ld.shared.u32 	%r217, [%r216];
	add.s32 	%r218, %r217, 1;
	st.shared.u32 	[%r216], %r218;
$L__BB1_50:
	setp.ne.s32 	%p91, %r2, 0;
	shfl.sync.idx.b32	%r48|%p92, %r25, 21, 31, %r111;
	and.b32  	%r219, %r111, 2097152;
	setp.eq.s32 	%p93, %r219, 0;
	or.pred  	%p94, %p91, %p93;
	@%p94 bra 	$L__BB1_52;
	shl.b32 	%r220, %r48, 2;
	add.s32 	%r221, %r23, %r220;
	ld.shared.u32 	%r222, [%r221];
	add.s32 	%r223, %r222, 1;
	st.shared.u32 	[%r221], %r223;
$L__BB1_52:
	setp.ne.s32 	%p95, %r2, 0;
	shfl.sync.idx.b32	%r49|%p96, %r25, 22, 31, %r111;
	and.b32  	%r224, %r111, 4194304;
	setp.eq.s32 	%p97, %r224, 0;
	or.pred  	%p98, %p95, %p97;
	@%p98 bra 	$L__BB1_54;
	shl.b32 	%r225, %r49, 2;
	add.s32 	%r226, %r23, %r225;
	ld.shared.u32 	%r227, [%r226];
	add.s32 	%r228, %r227, 1;
	st.shared.u32 	[%r226], %r228;
$L__BB1_54:
	setp.ne.s32 	%p99, %r2, 0;
	shfl.sync.idx.b32	%r50|%p100, %r25, 23, 31, %r111;
	and.b32  	%r229, %r111, 8388608;
	setp.eq.s32 	%p101, %r229, 0;
	or.pred  	%p102, %p99, %p101;
	@%p102 bra 	$L__BB1_56;
	shl.b32 	%r230, %r50, 2;
	add.s32 	%r231, %r23, %r230;
	ld.shared.u32 	%r232, [%r231];
	add.s32 	%r233, %r232, 1;
	st.shared.u32 	[%r231], %r233;
$L__BB1_56:
	setp.ne.s32 	%p103, %r2, 0;
	shfl.sync.idx.b32	%r51|%p104, %r25, 24, 31, %r111;
	and.b32  	%r234, %r111, 16777216;
	setp.eq.s32 	%p105, %r234, 0;
	or.pred  	%p106, %p103, %p105;
	@%p106 bra 	$L__BB1_58;
	shl.b32 	%r235, %r51, 2;
	add.s32 	%r236, %r23, %r235;
	ld.shared.u32 	%r237, [%r236];
	add.s32 	%r238, %r237, 1;
	st.shared.u32 	[%r236], %r238;
$L__BB1_58:
	setp.ne.s32 	%p107, %r2, 0;
	shfl.sync.idx.b32	%r52|%p108, %r25, 25, 31, %r111;
	and.b32  	%r239, %r111, 33554432;
	setp.eq.s32 	%p109, %r239, 0;
	or.pred  	%p110, %p107, %p109;
	@%p110 bra 	$L__BB1_60;
	shl.b32 	%r240, %r52, 2;
	add.s32 	%r241, %r23, %r240;
	ld.shared.u32 	%r242, [%r241];
	add.s32 	%r243, %r242, 1;
	st.shared.u32 	[%r241], %r243;
$L__BB1_60:
	setp.ne.s32 	%p111, %r2, 0;
	shfl.sync.idx.b32	%r53|%p112, %r25, 26, 31, %r111;
	and.b32  	%r244, %r111, 67108864;
	setp.eq.s32 	%p113, %r244, 0;
	or.pred  	%p114, %p111, %p113;
	@%p114 bra 	$L__BB1_62;
	shl.b32 	%r245, %r53, 2;
	add.s32 	%r246, %r23, %r245;
	ld.shared.u32 	%r247, [%r246];
	add.s32 	%r248, %r247, 1;
	st.shared.u32 	[%r246], %r248;
$L__BB1_62:
	setp.ne.s32 	%p115, %r2, 0;
	shfl.sync.idx.b32	%r54|%p116, %r25, 27, 31, %r111;
	and.b32  	%r249, %r111, 134217728;
	setp.eq.s32 	%p117, %r249, 0;
	or.pred  	%p118, %p115, %p117;
	@%p118 bra 	$L__BB1_64;
	shl.b32 	%r250, %r54, 2;
	add.s32 	%r251, %r23, %r250;
	ld.shared.u32 	%r252, [%r251];
	add.s32 	%r253, %r252, 1;
	st.shared.u32 	[%r251], %r253;
$L__BB1_64:
	setp.ne.s32 	%p119, %r2, 0;
	shfl.sync.idx.b32	%r55|%p120, %r25, 28, 31, %r111;
	and.b32  	%r254, %r111, 268435456;
	setp.eq.s32 	%p121, %r254, 0;
	or.pred  	%p122, %p119, %p121;
	@%p122 bra 	$L__BB1_66;
	shl.b32 	%r255, %r55, 2;
	add.s32 	%r256, %r23, %r255;
	ld.shared.u32 	%r257, [%r256];
	add.s32 	%r258, %r257, 1;
	st.shared.u32 	[%r256], %r258;
$L__BB1_66:
	setp.ne.s32 	%p123, %r2, 0;
	shfl.sync.idx.b32	%r56|%p124, %r25, 29, 31, %r111;
	and.b32  	%r259, %r111, 536870912;
	setp.eq.s32 	%p125, %r259, 0;
	or.pred  	%p126, %p123, %p125;
	@%p126 bra 	$L__BB1_68;
	shl.b32 	%r260, %r56, 2;
	add.s32 	%r261, %r23, %r260;
	ld.shared.u32 	%r262, [%r261];
	add.s32 	%r263, %r262, 1;
	st.shared.u32 	[%r261], %r263;
$L__BB1_68:
	setp.ne.s32 	%p127, %r2, 0;
	shfl.sync.idx.b32	%r57|%p128, %r25, 30, 31, %r111;
	and.b32  	%r264, %r111, 1073741824;
	setp.eq.s32 	%p129, %r264, 0;
	or.pred  	%p130, %p127, %p129;
	@%p130 bra 	$L__BB1_70;
	shl.b32 	%r265, %r57, 2;
	add.s32 	%r266, %r23, %r265;
	ld.shared.u32 	%r267, [%r266];
	add.s32 	%r268, %r267, 1;
	st.shared.u32 	[%r266], %r268;
$L__BB1_70:
	setp.ne.s32 	%p131, %r2, 0;
	shfl.sync.idx.b32	%r58|%p132, %r25, 31, 31, %r111;
	and.b32  	%r269, %r111, -2147483648;
	setp.eq.s32 	%p133, %r269, 0;
	or.pred  	%p134, %p131, %p133;
	@%p134 bra 	$L__BB1_72;
	shl.b32 	%r270, %r58, 2;
	add.s32 	%r271, %r23, %r270;
	ld.shared.u32 	%r272, [%r271];
	add.s32 	%r273, %r272, 1;
	st.shared.u32 	[%r271], %r273;
$L__BB1_72:
	add.s32 	%r380, %r380, %r4;
	setp.lt.s32 	%p135, %r380, %r21;
	@%p135 bra 	$L__BB1_8;
$L__BB1_73:
	bar.sync 	0;
	mov.u32 	%r60, %nctaid.x;
	setp.gt.u32 	%p136, %r389, 255;
	@%p136 bra 	$L__BB1_80;
	max.u32 	%r274, %r5, 256;
	setp.lt.u32 	%p137, %r5, 256;
	selp.u32 	%r275, 1, 0, %p137;
	add.s32 	%r276, %r5, %r275;
	sub.s32 	%r277, %r274, %r276;
	div.u32 	%r278, %r277, %r4;
	add.s32 	%r61, %r278, %r275;
	and.b32  	%r279, %r61, 3;
	setp.eq.s32 	%p138, %r279, 3;
	@%p138 bra 	$L__BB1_77;
	add.s32 	%r280, %r61, 1;
	and.b32  	%r281, %r280, 3;
	mad.lo.s32 	%r282, %r389, %r60, %r3;
	mul.wide.u32 	%rd11, %r282, 4;
	add.s64 	%rd20, %rd1, %rd11;
	mul.lo.s32 	%r283, %r4, %r60;
	mul.wide.u32 	%rd4, %r283, 4;
	neg.s32 	%r382, %r281;
	shl.b32 	%r284, %r389, 2;
	mov.u32 	%r285, _ZZ15radix_histogramPKjiPjiiE5shist;
	add.s32 	%r286, %r284, %r285;
	add.s32 	%r381, %r286, 4096;
	shl.b32 	%r64, %r4, 2;
	mad.lo.s32 	%r389, %r4, %r281, %r389;
$L__BB1_76:
	.pragma "nounroll";
	ld.shared.u32 	%r287, [%r381+-4096];
	ld.shared.u32 	%r288, [%r381+-3072];
	add.s32 	%r289, %r288, %r287;
	ld.shared.u32 	%r290, [%r381+-2048];
	add.s32 	%r291, %r290, %r289;
	ld.shared.u32 	%r292, [%r381+-1024];
	add.s32 	%r293, %r292, %r291;
	ld.shared.u32 	%r294, [%r381];
	add.s32 	%r295, %r294, %r293;
	ld.shared.u32 	%r296, [%r381+1024];
	add.s32 	%r297, %r296, %r295;
	ld.shared.u32 	%r298, [%r381+2048];
	add.s32 	%r299, %r298, %r297;
	ld.shared.u32 	%r300, [%r381+3072];
	add.s32 	%r301, %r300, %r299;
	st.global.u32 	[%rd20], %r301;
	add.s64 	%rd20, %rd20, %rd4;
	add.s32 	%r382, %r382, 1;
	setp.ne.s32 	%p139, %r382, 0;
	add.s32 	%r381, %r381, %r64;
	@%p139 bra 	$L__BB1_76;
$L__BB1_77:
	setp.lt.u32 	%p140, %r61, 3;
	@%p140 bra 	$L__BB1_80;
	shl.b32 	%r302, %r389, 2;
	mov.u32 	%r303, _ZZ15radix_histogramPKjiPjiiE5shist;
	add.s32 	%r388, %r303, %r302;
	shl.b32 	%r72, %r4, 4;
	mad.lo.s32 	%r387, %r60, %r389, %r3;
	mul.lo.s32 	%r304, %r4, %r60;
	shl.b32 	%r74, %r304, 2;
	shl.b32 	%r305, %r4, 1;
	add.s32 	%r306, %r389, %r305;
	mad.lo.s32 	%r386, %r60, %r306, %r3;
	mad.lo.s32 	%r307, %r4, 3, %r389;
	mad.lo.s32 	%r385, %r60, %r307, %r3;
	add.s32 	%r308, %r4, %r389;
	mad.lo.s32 	%r384, %r60, %r308, %r3;
	shl.b32 	%r78, %r4, 2;
$L__BB1_79:
	ld.shared.u32 	%r309, [%r388];
	ld.shared.u32 	%r310, [%r388+1024];
	add.s32 	%r311, %r310, %r309;
	ld.shared.u32 	%r312, [%r388+2048];
	add.s32 	%r313, %r312, %r311;
	ld.shared.u32 	%r314, [%r388+3072];
	add.s32 	%r315, %r314, %r313;
	ld.shared.u32 	%r316, [%r388+4096];
	add.s32 	%r317, %r316, %r315;
	ld.shared.u32 	%r318, [%r388+5120];
	add.s32 	%r319, %r318, %r317;
	ld.shared.u32 	%r320, [%r388+6144];
	add.s32 	%r321, %r320, %r319;
	ld.shared.u32 	%r322, [%r388+7168];
	add.s32 	%r323, %r322, %r321;
	mul.wide.s32 	%rd12, %r387, 4;
	add.s64 	%rd13, %rd1, %rd12;
	st.global.u32 	[%rd13], %r323;
	add.s32 	%r324, %r389, %r4;
	add.s32 	%r325, %r388, %r78;
	ld.shared.u32 	%r326, [%r325];
	ld.shared.u32 	%r327, [%r325+1024];
	add.s32 	%r328, %r327, %r326;
	ld.shared.u32 	%r329, [%r325+2048];
	add.s32 	%r330, %r329, %r328;
	ld.shared.u32 	%r331, [%r325+3072];
	add.s32 	%r332, %r331, %r330;
	ld.shared.u32 	%r333, [%r325+4096];
	add.s32 	%r334, %r333, %r332;
	ld.shared.u32 	%r335, [%r325+5120];
	add.s32 	%r336, %r335, %r334;
	ld.shared.u32 	%r337, [%r325+6144];
	add.s32 	%r338, %r337, %r336;
	ld.shared.u32 	%r339, [%r325+7168];
	add.s32 	%r340, %r339, %r338;
	mul.wide.s32 	%rd14, %r384, 4;
	add.s64 	%rd15, %rd1, %rd14;
	st.global.u32 	[%rd15], %r340;
	add.s32 	%r341, %r324, %r4;
	add.s32 	%r342, %r325, %r78;
	ld.shared.u32 	%r343, [%r342];
	ld.shared.u32 	%r344, [%r342+1024];
	add.s32 	%r345, %r344, %r343;
	ld.shared.u32 	%r346, [%r342+2048];
	add.s32 	%r347, %r346, %r345;
	ld.shared.u32 	%r348, [%r342+3072];
	add.s32 	%r349, %r348, %r347;
	ld.shared.u32 	%r350, [%r342+4096];
	add.s32 	%r351, %r350, %r349;
	ld.shared.u32 	%r352, [%r342+5120];
	add.s32 	%r353, %r352, %r351;
	ld.shared.u32 	%r354, [%r342+6144];
	add.s32 	%r355, %r354, %r353;
	ld.shared.u32 	%r356, [%r342+7168];
	add.s32 	%r357, %r356, %r355;
	mul.wide.s32 	%rd16, %r386, 4;
	add.s64 	%rd17, %rd1, %rd16;
	st.global.u32 	[%rd17], %r357;
	add.s32 	%r358, %r341, %r4;
	add.s32 	%r359, %r342, %r78;
	ld.shared.u32 	%r360, [%r359];
	ld.shared.u32 	%r361, [%r359+1024];
	add.s32 	%r362, %r361, %r360;
	ld.shared.u32 	%r363, [%r359+2048];
	add.s32 	%r364, %r363, %r362;
	ld.shared.u32 	%r365, [%r359+3072];
	add.s32 	%r366, %r365, %r364;
	ld.shared.u32 	%r367, [%r359+4096];
	add.s32 	%r368, %r367, %r366;
	ld.shared.u32 	%r369, [%r359+5120];
	add.s32 	%r370, %r369, %r368;
	ld.shared.u32 	%r371, [%r359+6144];
	add.s32 	%r372, %r371, %r370;
	ld.shared.u32 	%r373, [%r359+7168];
	add.s32 	%r374, %r373, %r372;
	mul.wide.s32 	%rd18, %r385, 4;
	add.s64 	%rd19, %rd1, %rd18;
	st.global.u32 	[%rd19], %r374;
	add.s32 	%r389, %r358, %r4;
	add.s32 	%r388, %r388, %r72;
	add.s32 	%r387, %r387, %r74;
	add.s32 	%r386, %r386, %r74;
	add.s32 	%r385, %r385, %r74;
	add.s32 	%r384, %r384, %r74;
	setp.lt.u32 	%p141, %r389, 256;
	@%p141 bra 	$L__BB1_79;
$L__BB1_80:
	ret;

}
	// .globl	_Z20histogram_prefix_sumPjS_i
.visible .entry _Z20histogram_prefix_sumPjS_i(
	.param .u64 .ptr .align 1 _Z20histogram_prefix_sumPjS_i_param_0,
	.param .u64 .ptr .align 1 _Z20histogram_prefix_sumPjS_i_param_1,
	.param .u32 _Z20histogram_prefix_sumPjS_i_param_2
)
{
	.reg .pred 	%p<11>;
	.reg .b32 	%r<109>;
	.reg .b64 	%rd<29>;

	ld.param.u64 	%rd9, [_Z20histogram_prefix_sumPjS_i_param_0];
	ld.param.u64 	%rd10, [_Z20histogram_prefix_sumPjS_i_param_1];
	ld.param.u32 	%r30, [_Z20histogram_prefix_sumPjS_i_param_2];
	mov.u32 	%r31, %ctaid.x;
	mov.u32 	%r32, %ntid.x;
	mov.u32 	%r33, %tid.x;
	mad.lo.s32 	%r1, %r31, %r32, %r33;
	setp.gt.s32 	%p1, %r1, 255;
	@%p1 bra 	$L__BB2_15;
	cvta.to.global.u64 	%rd1, %rd9;
	mul.lo.s32 	%r35, %r30, %r1;
	cvt.s64.s32 	%rd2, %r35;
	setp.lt.s32 	%p2, %r30, 1;
	mov.b32 	%r108, 0;
	@%p2 bra 	$L__BB2_14;
	and.b32  	%r2, %r30, 15;
	setp.lt.u32 	%p3, %r30, 16;
	mov.b32 	%r101, 0;
	mov.u32 	%r108, %r101;
	@%p3 bra 	$L__BB2_5;
	and.b32  	%r101, %r30, 2147483632;
	neg.s32 	%r95, %r101;
	shl.b64 	%rd11, %rd2, 2;
	add.s64 	%rd12, %rd11, %rd1;
	add.s64 	%rd27, %rd12, 32;
	mov.b32 	%r108, 0;
$L__BB2_4:
	.pragma "nounroll";
	ld.global.u32 	%r39, [%rd27+-32];
	st.global.u32 	[%rd27+-32], %r108;
	add.s32 	%r40, %r39, %r108;
	ld.global.u32 	%r41, [%rd27+-28];
	st.global.u32 	[%rd27+-28], %r40;
	add.s32 	%r42, %r41, %r40;
	ld.global.u32 	%r43, [%rd27+-24];
	st.global.u32 	[%rd27+-24], %r42;
	add.s32 	%r44, %r43, %r42;
	ld.global.u32 	%r45, [%rd27+-20];
	st.global.u32 	[%rd27+-20], %r44;
	add.s32 	%r46, %r45, %r44;
	ld.global.u32 	%r47, [%rd27+-16];
	st.global.u32 	[%rd27+-16], %r46;
	add.s32 	%r48, %r47, %r46;
	ld.global.u32 	%r49, [%rd27+-12];
	st.global.u32 	[%rd27+-12], %r48;
	add.s32 	%r50, %r49, %r48;
	ld.global.u32 	%r51, [%rd27+-8];
	st.global.u32 	[%rd27+-8], %r50;
	add.s32 	%r52, %r51, %r50;
	ld.global.u32 	%r53, [%rd27+-4];
	st.global.u32 	[%rd27+-4], %r52;
	add.s32 	%r54, %r53, %r52;
	ld.global.u32 	%r55, [%rd27];
	st.global.u32 	[%rd27], %r54;
	add.s32 	%r56, %r55, %r54;
	ld.global.u32 	%r57, [%rd27+4];
	st.global.u32 	[%rd27+4], %r56;
	add.s32 	%r58, %r57, %r56;
	ld.global.u32 	%r59, [%rd27+8];
	st.global.u32 	[%rd27+8], %r58;
	add.s32 	%r60, %r59, %r58;
	ld.global.u32 	%r61, [%rd27+12];
	st.global.u32 	[%rd27+12], %r60;
	add.s32 	%r62, %r61, %r60;
	ld.global.u32 	%r63, [%rd27+16];
	st.global.u32 	[%rd27+16], %r62;
	add.s32 	%r64, %r63, %r62;
	ld.global.u32 	%r65, [%rd27+20];
	st.global.u32 	[%rd27+20], %r64;
	add.s32 	%r66, %r65, %r64;
	ld.global.u32 	%r67, [%rd27+24];
	st.global.u32 	[%rd27+24], %r66;
	add.s32 	%r68, %r67, %r66;
	ld.global.u32 	%r69, [%rd27+28];
	st.global.u32 	[%rd27+28], %r68;
	add.s32 	%r108, %r69, %r68;
	add.s32 	%r95, %r95, 16;
	add.s64 	%rd27, %rd27, 64;
	setp.ne.s32 	%p4, %r95, 0;
	@%p4 bra 	$L__BB2_4;
$L__BB2_5:
	setp.eq.s32 	%p5, %r2, 0;
	@%p5 bra 	$L__BB2_14;
	and.b32  	%r12, %r30, 7;
	setp.lt.u32 	%p6, %r2, 8;
	@%p6 bra 	$L__BB2_8;
	cvt.u64.u32 	%rd13, %r101;
	add.s64 	%rd14, %rd13, %rd2;
	shl.b64 	%rd15, %rd14, 2;
	add.s64 	%rd16, %rd1, %rd15;
	ld.global.u32 	%r71, [%rd16];
	st.global.u32 	[%rd16], %r108;
	add.s32 	%r72, %r71, %r108;
	ld.global.u32 	%r73, [%rd16+4];
	st.global.u32 	[%rd16+4], %r72;
	add.s32 	%r74, %r73, %r72;
	ld.global.u32 	%r75, [%rd16+8];
	st.global.u32 	[%rd16+8], %r74;
	add.s32 	%r76, %r75, %r74;
	ld.global.u32 	%r77, [%rd16+12];
	st.global.u32 	[%rd16+12], %r76;
	add.s32 	%r78, %r77, %r76;
	ld.global.u32 	%r79, [%rd16+16];
	st.global.u32 	[%rd16+16], %r78;
	add.s32 	%r80, %r79, %r78;
	ld.global.u32 	%r81, [%rd16+20];
	st.global.u32 	[%rd16+20], %r80;
	add.s32 	%r82, %r81, %r80;
	ld.global.u32 	%r83, [%rd16+24];
	st.global.u32 	[%rd16+24], %r82;
	add.s32 	%r84, %r83, %r82;
	ld.global.u32 	%r85, [%rd16+28];
	st.global.u32 	[%rd16+28], %r84;
	add.s32 	%r108, %r85, %r84;
	add.s32 	%r101, %r101, 8;
$L__BB2_8:
	setp.eq.s32 	%p7, %r12, 0;
	@%p7 bra 	$L__BB2_14;
	and.b32  	%r18, %r30, 3;
	setp.lt.u32 	%p8, %r12, 4;
	@%p8 bra 	$L__BB2_11;
	cvt.u64.u32 	%rd17, %r101;
	add.s64 	%rd18, %rd17, %rd2;
	shl.b64 	%rd19, %rd18, 2;
	add.s64 	%rd20, %rd1, %rd19;
	ld.global.u32 	%r87, [%rd20];
	st.global.u32 	[%rd20], %r108;
	add.s32 	%r88, %r87, %r108;
	ld.global.u32 	%r89, [%rd20+4];
	st.global.u32 	[%rd20+4], %r88;
	add.s32 	%r90, %r89, %r88;
	ld.global.u32 	%r91, [%rd20+8];
	st.global.u32 	[%rd20+8], %r90;
	add.s32 	%r92, %r91, %r90;
	ld.global.u32 	%r93, [%rd20+12];
	st.global.u32 	[%rd20+12], %r92;
	add.s32 	%r108, %r93, %r92;
	add.s32 	%r101, %r101, 4;
$L__BB2_11:
	setp.eq.s32 	%p9, %r18, 0;
	@%p9 bra 	$L__BB2_14;
	cvt.u64.u32 	%rd21, %r101;
	add.s64 	%rd22, %rd2, %rd21;
	shl.b64 	%rd23, %rd22, 2;
	add.s64 	%rd28, %rd1, %rd23;
	neg.s32 	%r106, %r18;
$L__BB2_13:
	.pragma "nounroll";
	ld.global.u32 	%r94, [%rd28];
	st.global.u32 	[%rd28], %r108;
	add.s32 	%r108, %r94, %r108;
	add.s64 	%rd28, %rd28, 4;
	add.s32 	%r106, %r106, 1;
	setp.ne.s32 	%p10, %r106, 0;
	@%p10 bra 	$L__BB2_13;
$L__BB2_14:
	cvta.to.global.u64 	%rd24, %rd10;
	mul.wide.s32 	%rd25, %r1, 4;
	add.s64 	%rd26, %rd24, %rd25;
	st.global.u32 	[%rd26], %r108;
$L__BB2_15:
	ret;

}
	// .globl	_Z21compute_digit_offsetsPjS_
.visible .entry _Z21compute_digit_offsetsPjS_(
	.param .u64 .ptr .align 1 _Z21compute_digit_offsetsPjS__param_0,
	.param .u64 .ptr .align 1 _Z21compute_digit_offsetsPjS__param_1
)
{
	.reg .pred 	%p<20>;
	.reg .b32 	%r<100>;
	.reg .b64 	%rd<9>;
	// demoted variable
	.shared .align 4 .b8 _ZZ21compute_digit_offsetsPjS_E4temp[1024];
	ld.param.u64 	%rd1, [_Z21compute_digit_offsetsPjS__param_0];
	ld.param.u64 	%rd2, [_Z21compute_digit_offsetsPjS__param_1];
	mov.u32 	%r1, %tid.x;
	setp.gt.u32 	%p1, %r1, 255;
	shl.b32 	%r4, %r1, 2;
	mov.u32 	%r5, _ZZ21compute_digit_offsetsPjS_E4temp;
	add.s32 	%r2, %r5, %r4;
	@%p1 bra 	$L__BB3_2;
	cvta.to.global.u64 	%rd3, %rd1;
	mul.wide.u32 	%rd4, %r1, 4;
	add.s64 	%rd5, %rd3, %rd4;
	ld.global.u32 	%r7, [%rd5];
	st.shared.u32 	[%r2], %r7;
	bra.uni 	$L__BB3_3;
$L__BB3_2:
	mov.b32 	%r6, 0;
	st.shared.u32 	[%r2], %r6;
$L__BB3_3:
	bar.sync 	0;
	add.s32 	%r3, %r1, 1;
	setp.gt.u32 	%p2, %r1, 127;
	@%p2 bra 	$L__BB3_5;
	shl.b32 	%r8, %r3, 3;
	add.s32 	%r10, %r5, %r8;
	ld.shared.u32 	%r11, [%r10+-8];
	ld.shared.u32 	%r12, [%r10+-4];
	add.s32 	%r13, %r12, %r11;
	st.shared.u32 	[%r10+-4], %r13;
$L__BB3_5:
	bar.sync 	0;
	setp.gt.u32 	%p3, %r1, 63;
	@%p3 bra 	$L__BB3_7;
	shl.b32 	%r14, %r3, 4;
	add.s32 	%r16, %r5, %r14;
	ld.shared.u32 	%r17, [%r16+-12];
	ld.shared.u32 	%r18, [%r16+-4];
	add.s32 	%r19, %r18, %r17;
	st.shared.u32 	[%r16+-4], %r19;
$L__BB3_7:
	bar.sync 	0;
	setp.gt.u32 	%p4, %r1, 31;
	@%p4 bra 	$L__BB3_9;
	shl.b32 	%r20, %r3, 5;
	add.s32 	%r22, %r5, %r20;
	ld.shared.u32 	%r23, [%r22+-20];
	ld.shared.u32 	%r24, [%r22+-4];
	add.s32 	%r25, %r24, %r23;
	st.shared.u32 	[%r22+-4], %r25;
$L__BB3_9:
	bar.sync 	0;
	setp.gt.u32 	%p5, %r1, 15;
	@%p5 bra 	$L__BB3_11;
	shl.b32 	%r26, %r3, 6;
	add.s32 	%r28, %r5, %r26;
	ld.shared.u32 	%r29, [%r28+-36];
	ld.shared.u32 	%r30, [%r28+-4];
	add.s32 	%r31, %r30, %r29;
	st.shared.u32 	[%r28+-4], %r31;
$L__BB3_11:
	bar.sync 	0;
	setp.gt.u32 	%p6, %r1, 7;
	@%p6 bra 	$L__BB3_13;
	shl.b32 	%r32, %r3, 7;
	add.s32 	%r34, %r5, %r32;
	ld.shared.u32 	%r35, [%r34+-68];
	ld.shared.u32 	%r36, [%r34+-4];
	add.s32 	%r37, %r36, %r35;
	st.shared.u32 	[%r34+-4], %r37;
$L__BB3_13:
	bar.sync 	0;
	setp.gt.u32 	%p7, %r1, 3;
	@%p7 bra 	$L__BB3_15;
	shl.b32 	%r38, %r3, 8;
	add.s32 	%r40, %r5, %r38;
	ld.shared.u32 	%r41, [%r40+-132];
	ld.shared.u32 	%r42, [%r40+-4];
	add.s32 	%r43, %r42, %r41;
	st.shared.u32 	[%r40+-4], %r43;
$L__BB3_15:
	bar.sync 	0;
	setp.gt.u32 	%p8, %r1, 1;
	@%p8 bra 	$L__BB3_17;
	shl.b32 	%r44, %r3, 9;
	add.s32 	%r46, %r5, %r44;
	ld.shared.u32 	%r47, [%r46+-260];
	ld.shared.u32 	%r48, [%r46+-4];
	add.s32 	%r49, %r48, %r47;
	st.shared.u32 	[%r46+-4], %r49;
$L__BB3_17:
	bar.sync 	0;
	setp.ne.s32 	%p9, %r1, 0;
	@%p9 bra 	$L__BB3_19;
	ld.shared.u32 	%r50, [_ZZ21compute_digit_offsetsPjS_E4temp+508];
	ld.shared.u32 	%r51, [_ZZ21compute_digit_offsetsPjS_E4temp+1020];
	add.s32 	%r52, %r51, %r50;
	st.shared.u32 	[_ZZ21compute_digit_offsetsPjS_E4temp+1020], %r52;
$L__BB3_19:
	setp.ne.s32 	%p10, %r1, 0;
	bar.sync 	0;
	@%p10 bra 	$L__BB3_21;
	mov.b32 	%r53, 0;
	st.shared.u32 	[_ZZ21compute_digit_offsetsPjS_E4temp+1020], %r53;
$L__BB3_21:
	setp.ne.s32 	%p11, %r1, 0;
	bar.sync 	0;
	@%p11 bra 	$L__BB3_23;
	ld.shared.u32 	%r54, [_ZZ21compute_digit_offsetsPjS_E4temp+508];
	ld.shared.u32 	%r55, [_ZZ21compute_digit_offsetsPjS_E4temp+1020];
	st.shared.u32 	[_ZZ21compute_digit_offsetsPjS_E4temp+508], %r55;
	add.s32 	%r56, %r55, %r54;
	st.shared.u32 	[_ZZ21compute_digit_offsetsPjS_E4temp+1020], %r56;
$L__BB3_23:
	setp.gt.u32 	%p12, %r1, 1;
	bar.sync 	0;
	@%p12 bra 	$L__BB3_25;
	shl.b32 	%r57, %r3, 9;
	add.s32 	%r59, %r5, %r57;
	ld.shared.u32 	%r60, [%r59+-260];
	ld.shared.u32 	%r61, [%r59+-4];
	st.shared.u32 	[%r59+-260], %r61;
	add.s32 	%r62, %r61, %r60;
	st.shared.u32 	[%r59+-4], %r62;
$L__BB3_25:
	setp.gt.u32 	%p13, %r1, 3;
	bar.sync 	0;
	@%p13 bra 	$L__BB3_27;
	shl.b32 	%r63, %r3, 8;
	add.s32 	%r65, %r5, %r63;
	ld.shared.u32 	%r66, [%r65+-132];
	ld.shared.u32 	%r67, [%r65+-4];
	st.shared.u32 	[%r65+-132], %r67;
	add.s32 	%r68, %r67, %r66;
	st.shared.u32 	[%r65+-4], %r68;
$L__BB3_27:
	setp.gt.u32 	%p14, %r1, 7;
	bar.sync 	0;
	@%p14 bra 	$L__BB3_29;
	shl.b32 	%r69, %r3, 7;
	add.s32 	%r71, %r5, %r69;
	ld.shared.u32 	%r72, [%r71+-68];
	ld.shared.u32 	%r73, [%r71+-4];
	st.shared.u32 	[%r71+-68], %r73;
	add.s32 	%r74, %r73, %r72;
	st.shared.u32 	[%r71+-4], %r74;
$L__BB3_29:
	setp.gt.u32 	%p15, %r1, 15;
	bar.sync 	0;
	@%p15 bra 	$L__BB3_31;
	shl.b32 	%r75, %r3, 6;
	add.s32 	%r77, %r5, %r75;
	ld.shared.u32 	%r78, [%r77+-36];
	ld.shared.u32 	%r79, [%r77+-4];
	st.shared.u32 	[%r77+-36], %r79;
	add.s32 	%r80, %r79, %r78;
	st.shared.u32 	[%r77+-4], %r80;
$L__BB3_31:
	setp.gt.u32 	%p16, %r1, 31;
	bar.sync 	0;
	@%p16 bra 	$L__BB3_33;
	shl.b32 	%r81, %r3, 5;
	add.s32 	%r83, %r5, %r81;
	ld.shared.u32 	%r84, [%r83+-20];
	ld.shared.u32 	%r85, [%r83+-4];
	st.shared.u32 	[%r83+-20], %r85;
	add.s32 	%r86, %r85, %r84;
	st.shared.u32 	[%r83+-4], %r86;
$L__BB3_33:
	setp.gt.u32 	%p17, %r1, 63;
	bar.sync 	0;
	@%p17 bra 	$L__BB3_35;
	shl.b32 	%r87, %r3, 4;
	add.s32 	%r89, %r5, %r87;
	ld.shared.u32 	%r90, [%r89+-12];
	ld.shared.u32 	%r91, [%r89+-4];
	st.shared.u32 	[%r89+-12], %r91;
	add.s32 	%r92, %r91, %r90;
	st.shared.u32 	[%r89+-4], %r92;
$L__BB3_35:
	setp.gt.u32 	%p18, %r1, 127;
	bar.sync 	0;
	@%p18 bra 	$L__BB3_37;
	shl.b32 	%r93, %r3, 3;
	add.s32 	%r95, %r5, %r93;
	ld.shared.u32 	%r96, [%r95+-8];
	ld.shared.u32 	%r97, [%r95+-4];
	st.shared.u32 	[%r95+-8], %r97;
	add.s32 	%r98, %r97, %r96;
	st.shared.u32 	[%r95+-4], %r98;
$L__BB3_37:
	setp.gt.u32 	%p19, %r1, 255;
	bar.sync 	0;
	@%p19 bra 	$L__BB3_39;
	ld.shared.u32 	%r99, [%r2];
	cvta.to.global.u64 	%rd6, %rd2;
	mul.wide.u32 	%rd7, %r1, 4;
	add.s64 	%rd8, %rd6, %rd7;
	st.global.u32 	[%rd8], %r99;
$L__BB3_39:
	ret;

}
	// .globl	_Z13radix_scatterPKjPjiS0_S0_iii
.visible .entry _Z13radix_scatterPKjPjiS0_S0_iii(
	.param .u64 .ptr .align 1 _Z13radix_scatterPKjPjiS0_S0_iii_param_0,
	.param .u64 .ptr .align 1 _Z13radix_scatterPKjPjiS0_S0_iii_param_1,
	.param .u32 _Z13radix_scatterPKjPjiS0_S0_iii_param_2,
	.param .u64 .ptr .align 1 _Z13radix_scatterPKjPjiS0_S0_iii_param_3,
	.param .u64 .ptr .align 1 _Z13radix_scatterPKjPjiS0_S0_iii_param_4,
	.param .u32 _Z13radix_scatterPKjPjiS0_S0_iii_param_5,
	.param .u32 _Z13radix_scatterPKjPjiS0_S0_iii_param_6,
	.param .u32 _Z13radix_scatterPKjPjiS0_S0_iii_param_7
)
{
	.reg .pred 	%p<49>;
	.reg .b16 	%rs<5>;
	.reg .b32 	%r<262>;
	.reg .b64 	%rd<35>;
	// demoted variable
	.shared .align 4 .b8 _ZZ13radix_scatterPKjPjiS0_S0_iiiE7soffset[1024];
	// demoted variable
	.shared .align 4 .b8 _ZZ13radix_scatterPKjPjiS0_S0_iiiE6scount[1024];
	// demoted variable
	.shared .align 2 .b8 _ZZ13radix_scatterPKjPjiS0_S0_iiiE6sranks[512];
	// demoted variable
	.shared .align 1 .b8 _ZZ13radix_scatterPKjPjiS0_S0_iiiE7sdigits[256];
	ld.param.u32 	%r66, [_Z13radix_scatterPKjPjiS0_S0_iii_param_2];
	ld.param.u64 	%rd7, [_Z13radix_scatterPKjPjiS0_S0_iii_param_3];
	ld.param.u64 	%rd8, [_Z13radix_scatterPKjPjiS0_S0_iii_param_4];
	ld.param.u32 	%r67, [_Z13radix_scatterPKjPjiS0_S0_iii_param_5];
	ld.param.u32 	%r68, [_Z13radix_scatterPKjPjiS0_S0_iii_param_6];
	ld.param.u32 	%r69, [_Z13radix_scatterPKjPjiS0_S0_iii_param_7];
	cvta.to.global.u64 	%rd1, %rd8;
	cvta.to.global.u64 	%rd2, %rd7;
	mov.u32 	%r1, %tid.x;
	mov.u32 	%r2, %ctaid.x;
	setp.gt.u32 	%p1, %r1, 255;
	@%p1 bra 	$L__BB4_7;
	mov.u32 	%r3, %ntid.x;
	add.s32 	%r70, %r1, %r3;
	max.u32 	%r71, %r70, 256;
	setp.lt.u32 	%p2, %r70, 256;
	selp.u32 	%r72, 1, 0, %p2;
	add.s32 	%r73, %r70, %r72;
	sub.s32 	%r74, %r71, %r73;
	div.u32 	%r75, %r74, %r3;
	add.s32 	%r4, %r75, %r72;
	and.b32  	%r76, %r4, 3;
	setp.eq.s32 	%p3, %r76, 3;
	mov.u32 	%r240, %r1;
	@%p3 bra 	$L__BB4_4;
	add.s32 	%r78, %r4, 1;
	and.b32  	%r5, %r78, 3;
	mov.b32 	%r239, 0;
	mov.u32 	%r240, %r1;
$L__BB4_3:
	.pragma "nounroll";
	mad.lo.s32 	%r79, %r240, %r68, %r2;
	mul.wide.s32 	%rd9, %r79, 4;
	add.s64 	%rd10, %rd2, %rd9;
	ld.global.u32 	%r80, [%rd10];
	mul.wide.u32 	%rd11, %r240, 4;
	add.s64 	%rd12, %rd1, %rd11;
	ld.global.u32 	%r81, [%rd12];
	add.s32 	%r82, %r81, %r80;
	shl.b32 	%r83, %r240, 2;
	mov.u32 	%r84, _ZZ13radix_scatterPKjPjiS0_S0_iiiE7soffset;
	add.s32 	%r85, %r84, %r83;
	st.shared.u32 	[%r85], %r82;
	add.s32 	%r240, %r240, %r3;
	add.s32 	%r239, %r239, 1;
	setp.ne.s32 	%p4, %r239, %r5;
	@%p4 bra 	$L__BB4_3;
$L__BB4_4:
	setp.lt.u32 	%p5, %r4, 3;
	@%p5 bra 	$L__BB4_7;
	mov.u32 	%r91, _ZZ13radix_scatterPKjPjiS0_S0_iiiE7soffset;
	shl.b32 	%r98, %r3, 2;
$L__BB4_6:
	mad.lo.s32 	%r86, %r240, %r68, %r2;
	mul.wide.s32 	%rd13, %r86, 4;
	add.s64 	%rd14, %rd2, %rd13;
	ld.global.u32 	%r87, [%rd14];
	mul.wide.u32 	%rd15, %r240, 4;
	add.s64 	%rd16, %rd1, %rd15;
	ld.global.u32 	%r88, [%rd16];
	add.s32 	%r89, %r88, %r87;
	shl.b32 	%r90, %r240, 2;
	add.s32 	%r92, %r91, %r90;
	st.shared.u32 	[%r92], %r89;
	add.s32 	%r93, %r240, %r3;
	mad.lo.s32 	%r94, %r93, %r68, %r2;
	mul.wide.s32 	%rd17, %r94, 4;
	add.s64 	%rd18, %rd2, %rd17;
	ld.global.u32 	%r95, [%rd18];
	mul.wide.u32 	%rd19, %r93, 4;
	add.s64 	%rd20, %rd1, %rd19;
	ld.global.u32 	%r96, [%rd20];
	add.s32 	%r97, %r96, %r95;
	add.s32 	%r99, %r92, %r98;
	st.shared.u32 	[%r99], %r97;
	add.s32 	%r100, %r93, %r3;
	mad.lo.s32 	%r101, %r100, %r68, %r2;
	mul.wide.s32 	%rd21, %r101, 4;
	add.s64 	%rd22, %rd2, %rd21;
	ld.global.u32 	%r102, [%rd22];
	mul.wide.u32 	%rd23, %r100, 4;
	add.s64 	%rd24, %rd1, %rd23;
	ld.global.u32 	%r103, [%rd24];
	add.s32 	%r104, %r103, %r102;
	add.s32 	%r105, %r99, %r98;
	st.shared.u32 	[%r105], %r104;
	add.s32 	%r106, %r100, %r3;
	mad.lo.s32 	%r107, %r106, %r68, %r2;
	mul.wide.s32 	%rd25, %r107, 4;
	add.s64 	%rd26, %rd2, %rd25;
	ld.global.u32 	%r108, [%rd26];
	mul.wide.u32 	%rd27, %r106, 4;
	add.s64 	%rd28, %rd1, %rd27;
	ld.global.u32 	%r109, [%rd28];
	add.s32 	%r110, %r109, %r108;
	add.s32 	%r111, %r105, %r98;
	st.shared.u32 	[%r111], %r110;
	add.s32 	%r240, %r106, %r3;
	setp.lt.u32 	%p6, %r240, 256;
	@%p6 bra 	$L__BB4_6;
$L__BB4_7:
	bar.sync 	0;
	mul.lo.s32 	%r242, %r69, %r2;
	add.s32 	%r112, %r242, %r69;
	min.s32 	%r14, %r112, %r66;
	setp.ge.s32 	%p7, %r242, %r14;
	@%p7 bra 	$L__BB4_44;
	ld.param.u64 	%rd34, [_Z13radix_scatterPKjPjiS0_S0_iii_param_1];
	ld.param.u64 	%rd33, [_Z13radix_scatterPKjPjiS0_S0_iii_param_0];
	mov.u32 	%r15, %ntid.x;
	shl.b32 	%r113, %r1, 1;
	mov.u32 	%r114, _ZZ13radix_scatterPKjPjiS0_S0_iiiE6sranks;
	add.s32 	%r16, %r114, %r113;
	add.s32 	%r17, %r1, %r15;
	max.u32 	%r115, %r17, 256;
	setp.lt.u32 	%p8, %r17, 256;
	selp.u32 	%r116, 1, 0, %p8;
	add.s32 	%r117, %r17, %r116;
	sub.s32 	%r118, %r115, %r117;
	div.u32 	%r119, %r118, %r15;
	add.s32 	%r18, %r119, %r116;
	and.b32  	%r19, %r1, 7;
	and.b32  	%r20, %r18, 3;
	shl.b32 	%r120, %r1, 2;
	mov.u32 	%r121, _ZZ13radix_scatterPKjPjiS0_S0_iiiE6scount;
	add.s32 	%r21, %r121, %r120;
	shl.b32 	%r22, %r15, 2;
	add.s32 	%r23, %r21, %r22;
	add.s32 	%r24, %r17, %r15;
	add.s32 	%r25, %r23, %r22;
	mov.u32 	%r122, _ZZ13radix_scatterPKjPjiS0_S0_iiiE7soffset;
	add.s32 	%r26, %r122, %r120;
	add.s32 	%r27, %r26, %r22;
	cvta.to.global.u64 	%rd3, %rd33;
	cvta.to.global.u64 	%rd4, %rd34;
$L__BB4_9:
	setp.gt.u32 	%p9, %r1, 255;
	@%p9 bra 	$L__BB4_17;
	setp.eq.s32 	%p10, %r20, 3;
	mov.u32 	%r243, %r1;
	@%p10 bra 	$L__BB4_14;
	setp.eq.s32 	%p11, %r20, 0;
	mov.b32 	%r123, 0;
	st.shared.u32 	[%r21], %r123;
	mov.u32 	%r243, %r17;
	@%p11 bra 	$L__BB4_14;
	setp.eq.s32 	%p12, %r20, 1;
	mov.b32 	%r124, 0;
	st.shared.u32 	[%r23], %r124;
	mov.u32 	%r243, %r24;
	@%p12 bra 	$L__BB4_14;
	add.s32 	%r243, %r24, %r15;
	mov.b32 	%r125, 0;
	st.shared.u32 	[%r25], %r125;
$L__BB4_14:
	setp.lt.u32 	%p13, %r18, 3;
	@%p13 bra 	$L__BB4_17;
	shl.b32 	%r126, %r243, 2;
	add.s32 	%r244, %r121, %r126;
$L__BB4_16:
	mov.b32 	%r128, 0;
	st.shared.u32 	[%r244], %r128;
	add.s32 	%r129, %r244, %r22;
	st.shared.u32 	[%r129], %r128;
	shl.b32 	%r130, %r15, 3;
	add.s32 	%r131, %r244, %r130;
	st.shared.u32 	[%r131], %r128;
	mad.lo.s32 	%r132, %r15, 12, %r244;
	st.shared.u32 	[%r132], %r128;
	add.s32 	%r243, %r243, %r22;
	shl.b32 	%r133, %r15, 4;
	add.s32 	%r244, %r244, %r133;
	setp.lt.u32 	%p14, %r243, 256;
	@%p14 bra 	$L__BB4_16;
$L__BB4_17:
	bar.sync 	0;
	add.s32 	%r36, %r242, %r1;
	setp.ge.s32 	%p15, %r36, %r14;
	mov.b32 	%r246, 0;
	mov.u32 	%r247, %r246;
	@%p15 bra 	$L__BB4_19;
	mul.wide.s32 	%rd29, %r36, 4;
	add.s64 	%rd30, %rd3, %rd29;
	ld.global.u32 	%r246, [%rd30];
	shr.u32 	%r135, %r246, %r67;
	and.b32  	%r247, %r135, 255;
$L__BB4_19:
	mov.u32 	%r136, _ZZ13radix_scatterPKjPjiS0_S0_iiiE7sdigits;
	add.s32 	%r137, %r136, %r1;
	st.shared.u8 	[%r137], %r247;
	bar.sync 	0;
	@%p15 bra 	$L__BB4_34;
	setp.eq.s32 	%p17, %r1, 0;
	mov.b16 	%rs4, 0;
	@%p17 bra 	$L__BB4_33;
	setp.lt.u32 	%p18, %r1, 8;
	mov.b32 	%r254, 0;
	mov.u32 	%r259, %r254;
	@%p18 bra 	$L__BB4_24;
	mov.b32 	%r248, 0;
	mov.u32 	%r259, %r248;
$L__BB4_23:
	.pragma "nounroll";
	add.s32 	%r142, %r136, %r248;
	ld.shared.u8 	%r143, [%r142];
	setp.eq.s32 	%p19, %r247, %r143;
	selp.u32 	%r144, 1, 0, %p19;
	add.s32 	%r145, %r259, %r144;
	ld.shared.u8 	%r146, [%r142+1];
	setp.eq.s32 	%p20, %r247, %r146;
	selp.u32 	%r147, 1, 0, %p20;
	add.s32 	%r148, %r145, %r147;
	ld.shared.u8 	%r149, [%r142+2];
	setp.eq.s32 	%p21, %r247, %r149;
	selp.u32 	%r150, 1, 0, %p21;
	add.s32 	%r151, %r148, %r150;
	ld.shared.u8 	%r152, [%r142+3];
	setp.eq.s32 	%p22, %r247, %r152;
	selp.u32 	%r153, 1, 0, %p22;
	add.s32 	%r154, %r151, %r153;
	ld.shared.u8 	%r155, [%r142+4];
	setp.eq.s32 	%p23, %r247, %r155;
	selp.u32 	%r156, 1, 0, %p23;
	add.s32 	%r157, %r154, %r156;
	ld.shared.u8 	%r158, [%r142+5];
	setp.eq.s32 	%p24, %r247, %r158;
	selp.u32 	%r159, 1, 0, %p24;
	add.s32 	%r160, %r157, %r159;
	ld.shared.u8 	%r161, [%r142+6];
	setp.eq.s32 	%p25, %r247, %r161;
	selp.u32 	%r162, 1, 0, %p25;
	add.s32 	%r163, %r160, %r162;
	ld.shared.u8 	%r164, [%r142+7];
	setp.eq.s32 	%p26, %r247, %r164;
	selp.u32 	%r165, 1, 0, %p26;
	add.s32 	%r259, %r163, %r165;
	add.s32 	%r248, %r248, 8;
	and.b32  	%r254, %r1, 1016;
	setp.ne.s32 	%p27, %r248, %r254;
	@%p27 bra 	$L__BB4_23;
$L__BB4_24:
	setp.eq.s32 	%p28, %r19, 0;
	@%p28 bra 	$L__BB4_32;
	add.s32 	%r167, %r19, -1;
	setp.lt.u32 	%p29, %r167, 3;
	@%p29 bra 	$L__BB4_27;
	add.s32 	%r169, %r136, %r254;
	ld.shared.u8 	%r170, [%r169];
	setp.eq.s32 	%p30, %r247, %r170;
	selp.u32 	%r171, 1, 0, %p30;
	add.s32 	%r172, %r259, %r171;
	ld.shared.u8 	%r173, [%r169+1];
	setp.eq.s32 	%p31, %r247, %r173;
	selp.u32 	%r174, 1, 0, %p31;
	add.s32 	%r175, %r172, %r174;
	ld.shared.u8 	%r176, [%r169+2];
	setp.eq.s32 	%p32, %r247, %r176;
	selp.u32 	%r177, 1, 0, %p32;
	add.s32 	%r178, %r175, %r177;
	ld.shared.u8 	%r179, [%r169+3];
	setp.eq.s32 	%p33, %r247, %r179;
	selp.u32 	%r180, 1, 0, %p33;
	add.s32 	%r259, %r178, %r180;
	add.s32 	%r254, %r254, 4;
$L__BB4_27:
	and.b32  	%r182, %r1, 3;
	setp.eq.s32 	%p34, %r182, 0;
	@%p34 bra 	$L__BB4_32;
	setp.eq.s32 	%p35, %r182, 1;
	@%p35 bra 	$L__BB4_30;
	add.s32 	%r184, %r136, %r254;
	ld.shared.u8 	%r185, [%r184];
	setp.eq.s32 	%p36, %r247, %r185;
	selp.u32 	%r186, 1, 0, %p36;
	add.s32 	%r187, %r259, %r186;
	ld.shared.u8 	%r188, [%r184+1];
	setp.eq.s32 	%p37, %r247, %r188;
	selp.u32 	%r189, 1, 0, %p37;
	add.s32 	%r259, %r187, %r189;
	add.s32 	%r254, %r254, 2;
$L__BB4_30:
	and.b32  	%r190, %r1, 1;
	setp.eq.b32 	%p38, %r190, 1;
	not.pred 	%p39, %p38;
	@%p39 bra 	$L__BB4_32;
	add.s32 	%r192, %r136, %r254;
	ld.shared.u8 	%r193, [%r192];
	setp.eq.s32 	%p40, %r247, %r193;
	selp.u32 	%r194, 1, 0, %p40;
	add.s32 	%r259, %r259, %r194;
$L__BB4_32:
	cvt.u16.u32 	%rs4, %r259;
$L__BB4_33:
	st.shared.u16 	[%r16], %rs4;
	shl.b32 	%r195, %r247, 2;
	add.s32 	%r197, %r121, %r195;
	atom.shared.add.u32 	%r198, [%r197], 1;
$L__BB4_34:
	setp.ge.s32 	%p41, %r36, %r14;
	bar.sync 	0;
	@%p41 bra 	$L__BB4_36;
	shl.b32 	%r199, %r247, 2;
	add.s32 	%r201, %r122, %r199;
	ld.shared.u32 	%r202, [%r201];
	ld.shared.u16 	%r203, [%r16];
	add.s32 	%r204, %r202, %r203;
	mul.wide.u32 	%rd31, %r204, 4;
	add.s64 	%rd32, %rd4, %rd31;
	st.global.u32 	[%rd32], %r246;
$L__BB4_36:
	setp.gt.u32 	%p42, %r1, 255;
	bar.sync 	0;
	@%p42 bra 	$L__BB4_43;
	setp.eq.s32 	%p43, %r20, 3;
	mov.u32 	%r260, %r1;
	@%p43 bra 	$L__BB4_41;
	setp.eq.s32 	%p44, %r20, 0;
	ld.shared.u32 	%r205, [%r21];
	ld.shared.u32 	%r206, [%r26];
	add.s32 	%r207, %r206, %r205;
	st.shared.u32 	[%r26], %r207;
	mov.u32 	%r260, %r17;
	@%p44 bra 	$L__BB4_41;
	setp.eq.s32 	%p45, %r20, 1;
	ld.shared.u32 	%r208, [%r23];
	ld.shared.u32 	%r209, [%r27];
	add.s32 	%r210, %r209, %r208;
	st.shared.u32 	[%r27], %r210;
	mov.u32 	%r260, %r24;
	@%p45 bra 	$L__BB4_41;
	add.s32 	%r260, %r24, %r15;
	ld.shared.u32 	%r211, [%r25];
	add.s32 	%r212, %r27, %r22;
	ld.shared.u32 	%r213, [%r212];
	add.s32 	%r214, %r213, %r211;
	st.shared.u32 	[%r212], %r214;
$L__BB4_41:
	setp.lt.u32 	%p46, %r18, 3;
	@%p46 bra 	$L__BB4_43;
$L__BB4_42:
	shl.b32 	%r215, %r260, 2;
	add.s32 	%r217, %r121, %r215;
	ld.shared.u32 	%r218, [%r217];
	add.s32 	%r220, %r122, %r215;
	ld.shared.u32 	%r221, [%r220];
	add.s32 	%r222, %r221, %r218;
	st.shared.u32 	[%r220], %r222;
	add.s32 	%r223, %r217, %r22;
	ld.shared.u32 	%r224, [%r223];
	add.s32 	%r225, %r220, %r22;
	ld.shared.u32 	%r226, [%r225];
	add.s32 	%r227, %r226, %r224;
	st.shared.u32 	[%r225], %r227;
	add.s32 	%r228, %r223, %r22;
	ld.shared.u32 	%r229, [%r228];
	add.s32 	%r230, %r225, %r22;
	ld.shared.u32 	%r231, [%r230];
	add.s32 	%r232, %r231, %r229;
	st.shared.u32 	[%r230], %r232;
	add.s32 	%r233, %r228, %r22;
	ld.shared.u32 	%r234, [%r233];
	add.s32 	%r235, %r230, %r22;
	ld.shared.u32 	%r236, [%r235];
	add.s32 	%r237, %r236, %r234;
	st.shared.u32 	[%r235], %r237;
	add.s32 	%r260, %r22, %r260;
	setp.lt.u32 	%p47, %r260, 256;
	@%p47 bra 	$L__BB4_42;
$L__BB4_43:
	bar.sync 	0;
	add.s32 	%r242, %r242, %r15;
	setp.lt.s32 	%p48, %r242, %r14;
	@%p48 bra 	$L__BB4_9;
$L__BB4_44:
	ret;

}
	// .globl	_ZN3cub18CUB_300001_SM_10006detail11EmptyKernelIvEEvv
.visible .entry _ZN3cub18CUB_300001_SM_10006detail11EmptyKernelIvEEvv()
{


	ret;

}
	// .globl	_ZN3cub18CUB_300001_SM_10006detail10radix_sort31DeviceRadixSortSingleTileKernelINS1_5radix10policy_hubIjNS0_8NullTypeEyE10Policy1000ELNS0_9SortOrderE0EjS6_yNS1_21identity_decomposer_tEEEvPKT1_PSB_PKT2_PSF_T3_iiT4_
.visible .entry _ZN3cub18CUB_300001_SM_10006detail10radix_sort31DeviceRadixSortSingleTileKernelINS1_5radix10policy_hubIjNS0_8NullTypeEyE10Policy1000ELNS0_9SortOrderE0EjS6_yNS1_21identity_decomposer_tEEEvPKT1_PSB_PKT2_PSF_T3_iiT4_(
	.param .u64 .ptr .align 1 _ZN3cub18CUB_300001_SM_10006detail10radix_sort31DeviceRadixSortSingleTileKernelINS1_5radix10policy_hubIjNS0_8NullTypeEyE10Policy1000ELNS0_9SortOrderE0EjS6_yNS1_21identity_decomposer_tEEEvPKT1_PSB_PKT2_PSF_T3_iiT4__param_0,
	.param .u64 .ptr .align 1 _ZN3cub18CUB_300001_SM_10006detail10radix_sort31DeviceRadixSortSingleTileKernelINS1_5radix10policy_hubIjNS0_8NullTypeEyE10Policy1000ELNS0_9SortOrderE0EjS6_yNS1_21identity_decomposer_tEEEvPKT1_PSB_PKT2_PSF_T3_iiT4__param_1,
	.param .u64 .ptr .align 1 _ZN3cub18CUB_300001_SM_10006detail10radix_sort31DeviceRadixSortSingleTileKernelINS1_5radix10policy_hubIjNS0_8NullTypeEyE10Policy1000ELNS0_9SortOrderE0EjS6_yNS1_21identity_decomposer_tEEEvPKT1_PSB_PKT2_PSF_T3_iiT4__param_2,
	.param .u64 .ptr .align 1 _ZN3cub18CUB_300001_SM_10006detail10radix_sort31DeviceRadixSortSingleTileKernelINS1_5radix10policy_hubIjNS0_8NullTypeEyE10Policy1000ELNS0_9SortOrderE0EjS6_yNS1_21identity_decomposer_tEEEvPKT1_PSB_PKT2_PSF_T3_iiT4__param_3,
	.param .u64 _ZN3cub18CUB_300001_SM_10006detail10radix_sort31DeviceRadixSortSingleTileKernelINS1_5radix10policy_hubIjNS0_8NullTypeEyE10Policy1000ELNS0_9SortOrderE0EjS6_yNS1_21identity_decomposer_tEEEvPKT1_PSB_PKT2_PSF_T3_iiT4__param_4,
	.param .u32 _ZN3cub18CUB_300001_SM_10006detail10radix_sort31DeviceRadixSortSingleTileKernelINS1_5radix10policy_hubIjNS0_8NullTypeEyE10Policy1000ELNS0_9SortOrderE0EjS6_yNS1_21identity_decomposer_tEEEvPKT1_PSB_PKT2_PSF_T3_iiT4__param_5,
	.param .u32 _ZN3cub18CUB_300001_SM_10006detail10radix_sort31DeviceRadixSortSingleTileKernelINS1_5radix10policy_hubIjNS0_8NullTypeEyE10Policy1000ELNS0_9SortOrderE0EjS6_yNS1_21identity_decomposer_tEEEvPKT1_PSB_PKT2_PSF_T3_iiT4__param_6,
	.param .align 1 .b8 _ZN3cub18CUB_300001_SM_10006detail10radix_sort31DeviceRadixSortSingleTileKernelINS1_5radix10policy_hubIjNS0_8NullTypeEyE10Policy1000ELNS0_9SortOrderE0EjS6_yNS1_21identity_decomposer_tEEEvPKT1_PSB_PKT2_PSF_T3_iiT4__param_7[1]
)
.maxntid 256
.minnctapersm 1
{
	.reg .pred 	%p<52>;
	.reg .b16 	%rs<39>;
	.reg .b32 	%r<706>;
	.reg .b64 	%rd<29>;
	// demoted variable
	.shared .align 16 .b8 _ZZN3cub18CUB_300001_SM_10006detail10radix_sort31DeviceRadixSortSingleTileKernelINS1_5radix10policy_hubIjNS0_8NullTypeEyE10Policy1000ELNS0_9SortOrderE0EjS6_yNS1_21identity_decomposer_tEEEvPKT1_PSB_PKT2_PSF_T3_iiT4_E12temp_storage[33856];
	ld.param.u64 	%rd5, [_ZN3cub18CUB_300001_SM_10006detail10radix_sort31DeviceRadixSortSingleTileKernelINS1_5radix10policy_hubIjNS0_8NullTypeEyE10Policy1000ELNS0_9SortOrderE0EjS6_yNS1_21identity_decomposer_tEEEvPKT1_PSB_PKT2_PSF_T3_iiT4__param_0];
	ld.param.u64 	%rd3, [_ZN3cub18CUB_300001_SM_10006detail10radix_sort31DeviceRadixSortSingleTileKernelINS1_5radix10policy_hubIjNS0_8NullTypeEyE10Policy1000ELNS0_9SortOrderE0EjS6_yNS1_21identity_decomposer_tEEEvPKT1_PSB_PKT2_PSF_T3_iiT4__param_1];
	ld.param.u64 	%rd4, [_ZN3cub18CUB_300001_SM_10006detail10radix_sort31DeviceRadixSortSingleTileKernelINS1_5radix10policy_hubIjNS0_8NullTypeEyE10Policy1000ELNS0_9SortOrderE0EjS6_yNS1_21identity_decomposer_tEEEvPKT1_PSB_PKT2_PSF_T3_iiT4__param_4];
	ld.param.u32 	%r189, [_ZN3cub18CUB_300001_SM_10006detail10radix_sort31DeviceRadixSortSingleTileKernelINS1_5radix10policy_hubIjNS0_8NullTypeEyE10Policy1000ELNS0_9SortOrderE0EjS6_yNS1_21identity_decomposer_tEEEvPKT1_PSB_PKT2_PSF_T3_iiT4__param_5];
	ld.param.u32 	%r190, [_ZN3cub18CUB_300001_SM_10006detail10radix_sort31DeviceRadixSortSingleTileKernelINS1_5radix10policy_hubIjNS0_8NullTypeEyE10Policy1000ELNS0_9SortOrderE0EjS6_yNS1_21identity_decomposer_tEEEvPKT1_PSB_PKT2_PSF_T3_iiT4__param_6];
	cvta.to.global.u64 	%rd6, %rd5;
	cvt.u32.u64 	%r1, %rd4;
	mov.u32 	%r2, %tid.x;
	mul.lo.s32 	%r3, %r2, 19;
	setp.ge.s32 	%p1, %r3, %r1;
	mul.wide.u32 	%rd7, %r3, 4;
	add.s64 	%rd1, %rd6, %rd7;
	mov.b32 	%r703, -1;
	@%p1 bra 	$L__BB6_2;
	ld.global.u32 	%r703, [%rd1];
$L__BB6_2:
	add.s32 	%r193, %r3, 1;
	setp.ge.s32 	%p2, %r193, %r1;
	mov.b32 	%r702, -1;
	@%p2 bra 	$L__BB6_4;
	ld.global.u32 	%r702, [%rd1+4];
$L__BB6_4:
	add.s32 	%r195, %r3, 2;
	setp.ge.s32 	%p3, %r195, %r1;
	mov.b32 	%r701, -1;
	@%p3 bra 	$L__BB6_6;
	ld.global.u32 	%r701, [%rd1+8];
$L__BB6_6:
	add.s32 	%r197, %r3, 3;
	setp.ge.s32 	%p4, %r197, %r1;
	mov.b32 	%r700, -1;
	@%p4 bra 	$L__BB6_8;
	ld.global.u32 	%r700, [%rd1+12];
$L__BB6_8:
	add.s32 	%r199, %r3, 4;
	setp.ge.s32 	%p5, %r199, %r1;
	mov.b32 	%r699, -1;
	@%p5 bra 	$L__BB6_10;
	ld.global.u32 	%r699, [%rd1+16];
$L__BB6_10:
	add.s32 	%r201, %r3, 5;
	setp.ge.s32 	%p6, %r201, %r1;
	mov.b32 	%r698, -1;
	@%p6 bra 	$L__BB6_12;
	ld.global.u32 	%r698, [%rd1+20];
$L__BB6_12:
	add.s32 	%r203, %r3, 6;
	setp.ge.s32 	%p7, %r203, %r1;
	mov.b32 	%r697, -1;
	@%p7 bra 	$L__BB6_14;
	ld.global.u32 	%r697, [%rd1+24];
$L__BB6_14:
	add.s32 	%r205, %r3, 7;
	setp.ge.s32 	%p8, %r205, %r1;
	mov.b32 	%r696, -1;
	@%p8 bra 	$L__BB6_16;
	ld.global.u32 	%r696, [%rd1+28];
$L__BB6_16:
	add.s32 	%r207, %r3, 8;
	setp.ge.s32 	%p9, %r207, %r1;
	mov.b32 	%r695, -1;
	@%p9 bra 	$L__BB6_18;
	ld.global.u32 	%r695, [%rd1+32];
$L__BB6_18:
	add.s32 	%r209, %r3, 9;
	setp.ge.s32 	%p10, %r209, %r1;
	mov.b32 	%r694, -1;
	@%p10 bra 	$L__BB6_20;
	ld.global.u32 	%r694, [%rd1+36];
$L__BB6_20:
	add.s32 	%r211, %r3, 10;
	setp.ge.s32 	%p11, %r211, %r1;
	mov.b32 	%r693, -1;
	@%p11 bra 	$L__BB6_22;
	ld.global.u32 	%r693, [%rd1+40];
$L__BB6_22:
	add.s32 	%r213, %r3, 11;
	setp.ge.s32 	%p12, %r213, %r1;
	mov.b32 	%r692, -1;
	@%p12 bra 	$L__BB6_24;
	ld.global.u32 	%r692, [%rd1+44];
$L__BB6_24:
	add.s32 	%r215, %r3, 12;
	setp.ge.s32 	%p13, %r215, %r1;
	mov.b32 	%r691, -1;
	@%p13 bra 	$L__BB6_26;
	ld.global.u32 	%r691, [%rd1+48];
$L__BB6_26:
	add.s32 	%r217, %r3, 13;
	setp.ge.s32 	%p14, %r217, %r1;
	mov.b32 	%r690, -1;
	@%p14 bra 	$L__BB6_28;
	ld.global.u32 	%r690, [%rd1+52];
$L__BB6_28:
	add.s32 	%r219, %r3, 14;
	setp.ge.s32 	%p15, %r219, %r1;
	mov.b32 	%r689, -1;
	@%p15 bra 	$L__BB6_30;
	ld.global.u32 	%r689, [%rd1+56];
$L__BB6_30:
	add.s32 	%r221, %r3, 15;
	setp.ge.s32 	%p16, %r221, %r1;
	mov.b32 	%r688, -1;
	@%p16 bra 	$L__BB6_32;
	ld.global.u32 	%r688, [%rd1+60];
$L__BB6_32:
	add.s32 	%r223, %r3, 16;
	setp.ge.s32 	%p17, %r223, %r1;
	mov.b32 	%r687, -1;
	@%p17 bra 	$L__BB6_34;
	ld.global.u32 	%r687, [%rd1+64];
$L__BB6_34:
	add.s32 	%r225, %r3, 17;
	setp.ge.s32 	%p18, %r225, %r1;
	mov.b32 	%r686, -1;
	@%p18 bra 	$L__BB6_36;
	ld.global.u32 	%r686, [%rd1+68];
$L__BB6_36:
	add.s32 	%r227, %r3, 18;
	setp.ge.s32 	%p19, %r227, %r1;
	mov.b32 	%r685, -1;
	@%p19 bra 	$L__BB6_38;
	ld.global.u32 	%r685, [%rd1+72];
$L__BB6_38:
	bar.sync 	0;
	shr.u32 	%r42, %r2, 5;
	shl.b32 	%r229, %r2, 2;
	mov.u32 	%r230, _ZZN3cub18CUB_300001_SM_10006detail10radix_sort31DeviceRadixSortSingleTileKernelINS1_5radix10policy_hubIjNS0_8NullTypeEyE10Policy1000ELNS0_9SortOrderE0EjS6_yNS1_21identity_decomposer_tEEEvPKT1_PSB_PKT2_PSF_T3_iiT4_E12temp_storage;
	add.s32 	%r43, %r230, %r229;
	shl.b32 	%r231, %r2, 7;
	add.s32 	%r44, %r43, %r231;
	shl.b32 	%r232, %r42, 2;
	add.s32 	%r233, %r230, %r232;
	add.s32 	%r45, %r233, 33792;
	mad.lo.s32 	%r46, %r2, -56, %r44;
	add.s32 	%r684, %r189, 6;
	sub.s32 	%r683, %r190, %r189;
$L__BB6_39:
	add.s32 	%r293, %r684, -6;
	min.s32 	%r236, %r683, 6;
	mov.b32 	%r322, 0;
	st.shared.u32 	[%r43], %r322;
	st.shared.u32 	[%r43+1024], %r322;
	st.shared.u32 	[%r43+2048], %r322;
	st.shared.u32 	[%r43+3072], %r322;
	st.shared.u32 	[%r43+4096], %r322;
	st.shared.u32 	[%r43+5120], %r322;
	st.shared.u32 	[%r43+6144], %r322;
	st.shared.u32 	[%r43+7168], %r322;
	st.shared.u32 	[%r43+8192], %r322;
	st.shared.u32 	[%r43+9216], %r322;
	st.shared.u32 	[%r43+10240], %r322;
	st.shared.u32 	[%r43+11264], %r322;
	st.shared.u32 	[%r43+12288], %r322;
	st.shared.u32 	[%r43+13312], %r322;
	st.shared.u32 	[%r43+14336], %r322;
	st.shared.u32 	[%r43+15360], %r322;
	st.shared.u32 	[%r43+16384], %r322;
	st.shared.u32 	[%r43+17408], %r322;
	st.shared.u32 	[%r43+18432], %r322;
	st.shared.u32 	[%r43+19456], %r322;
	st.shared.u32 	[%r43+20480], %r322;
	st.shared.u32 	[%r43+21504], %r322;
	st.shared.u32 	[%r43+22528], %r322;
	st.shared.u32 	[%r43+23552], %r322;
	st.shared.u32 	[%r43+24576], %r322;
	st.shared.u32 	[%r43+25600], %r322;
	st.shared.u32 	[%r43+26624], %r322;
	st.shared.u32 	[%r43+27648], %r322;
	st.shared.u32 	[%r43+28672], %r322;
	st.shared.u32 	[%r43+29696], %r322;
	st.shared.u32 	[%r43+30720], %r322;
	st.shared.u32 	[%r43+31744], %r322;
	st.shared.u32 	[%r43+32768], %r322;
	// begin inline asm
	bmsk.clamp.b32 %r234, %r322, %r236;
	// end inline asm
	// begin inline asm
	shr.b32 %r237, %r703, %r293;
	// end inline asm
	and.b32  	%r325, %r234, %r237;
	shl.b32 	%r326, %r325, 10;
	and.b32  	%r327, %r326, 31744;
	add.s32 	%r328, %r43, %r327;
	shr.u32 	%r329, %r325, 4;
	and.b32  	%r330, %r329, 268435454;
	add.s32 	%r71, %r328, %r330;
	ld.shared.u16 	%rs1, [%r71];
	add.s16 	%rs20, %rs1, 1;
	st.shared.u16 	[%r71], %rs20;
	// begin inline asm
	shr.b32 %r240, %r702, %r293;
	// end inline asm
	and.b32  	%r331, %r234, %r240;
	shl.b32 	%r332, %r331, 10;
	and.b32  	%r333, %r332, 31744;
	add.s32 	%r334, %r43, %r333;
	shr.u32 	%r335, %r331, 4;
	and.b32  	%r336, %r335, 268435454;
	add.s32 	%r72, %r334, %r336;
	ld.shared.u16 	%rs2, [%r72];
	add.s16 	%rs21, %rs2, 1;
	st.shared.u16 	[%r72], %rs21;
	// begin inline asm
	shr.b32 %r243, %r701, %r293;
	// end inline asm
	and.b32  	%r337, %r234, %r243;
	shl.b32 	%r338, %r337, 10;
	and.b32  	%r339, %r338, 31744;
	add.s32 	%r340, %r43, %r339;
	shr.u32 	%r341, %r337, 4;
	and.b32  	%r342, %r341, 268435454;
	add.s32 	%r73, %r340, %r342;
	ld.shared.u16 	%rs3, [%r73];
	add.s16 	%rs22, %rs3, 1;
	st.shared.u16 	[%r73], %rs22;
	// begin inline asm
	shr.b32 %r246, %r700, %r293;
	// end inline asm
	and.b32  	%r343, %r234, %r246;
	shl.b32 	%r344, %r343, 10;
	and.b32  	%r345, %r344, 31744;
	add.s32 	%r346, %r43, %r345;
	shr.u32 	%r347, %r343, 4;
	and.b32  	%r348, %r347, 268435454;
	add.s32 	%r74, %r346, %r348;
	ld.shared.u16 	%rs4, [%r74];
	add.s16 	%rs23, %rs4, 1;
	st.shared.u16 	[%r74], %rs23;
	// begin inline asm
	shr.b32 %r249, %r699, %r293;
	// end inline asm
	and.b32  	%r349, %r234, %r249;
	shl.b32 	%r350, %r349, 10;
	and.b32  	%r351, %r350, 31744;
	add.s32 	%r352, %r43, %r351;
	shr.u32 	%r353, %r349, 4;
	and.b32  	%r354, %r353, 268435454;
	add.s32 	%r75, %r352, %r354;
	ld.shared.u16 	%rs5, [%r75];
	add.s16 	%rs24, %rs5, 1;
	st.shared.u16 	[%r75], %rs24;
	// begin inline asm
	shr.b32 %r252, %r698, %r293;
	// end inline asm
	and.b32  	%r355, %r234, %r252;
	shl.b32 	%r356, %r355, 10;
	and.b32  	%r357, %r356, 31744;
	add.s32 	%r358, %r43, %r357;
	shr.u32 	%r359, %r355, 4;
	and.b32  	%r360, %r359, 268435454;
	add.s32 	%r76, %r358, %r360;
	ld.shared.u16 	%rs6, [%r76];
	add.s16 	%rs25, %rs6, 1;
	st.shared.u16 	[%r76], %rs25;
	// begin inline asm
	shr.b32 %r255, %r697, %r293;
	// end inline asm
	and.b32  	%r361, %r234, %r255;
	shl.b32 	%r362, %r361, 10;
	and.b32  	%r363, %r362, 31744;
	add.s32 	%r364, %r43, %r363;
	shr.u32 	%r365, %r361, 4;
	and.b32  	%r366, %r365, 268435454;
	add.s32 	%r77, %r364, %r366;
	ld.shared.u16 	%rs7, [%r77];
	add.s16 	%rs26, %rs7, 1;
	st.shared.u16 	[%r77], %rs26;
	// begin inline asm
	shr.b32 %r258, %r696, %r293;
	// end inline asm
	and.b32  	%r367, %r234, %r258;
	shl.b32 	%r368, %r367, 10;
	and.b32  	%r369, %r368, 31744;
	add.s32 	%r370, %r43, %r369;
	shr.u32 	%r371, %r367, 4;
	and.b32  	%r372, %r371, 268435454;
	add.s32 	%r78, %r370, %r372;
	ld.shared.u16 	%rs8, [%r78];
	add.s16 	%rs27, %rs8, 1;
	st.shared.u16 	[%r78], %rs27;
	// begin inline asm
	shr.b32 %r261, %r695, %r293;
	// end inline asm
	and.b32  	%r373, %r234, %r261;
	shl.b32 	%r374, %r373, 10;
	and.b32  	%r375, %r374, 31744;
	add.s32 	%r376, %r43, %r375;
	shr.u32 	%r377, %r373, 4;
	and.b32  	%r378, %r377, 268435454;
	add.s32 	%r79, %r376, %r378;
	ld.shared.u16 	%rs9, [%r79];
	add.s16 	%rs28, %rs9, 1;
	st.shared.u16 	[%r79], %rs28;
	// begin inline asm
	shr.b32 %r264, %r694, %r293;
	// end inline asm
	and.b32  	%r379, %r234, %r264;
	shl.b32 	%r380, %r379, 10;
	and.b32  	%r381, %r380, 31744;
	add.s32 	%r382, %r43, %r381;
	shr.u32 	%r383, %r379, 4;
	and.b32  	%r384, %r383, 268435454;
	add.s32 	%r80, %r382, %r384;
	ld.shared.u16 	%rs10, [%r80];
	add.s16 	%rs29, %rs10, 1;
	st.shared.u16 	[%r80], %rs29;
	// begin inline asm
	shr.b32 %r267, %r693, %r293;
	// end inline asm
	and.b32  	%r385, %r234, %r267;
	shl.b32 	%r386, %r385, 10;
	and.b32  	%r387, %r386, 31744;
	add.s32 	%r388, %r43, %r387;
	shr.u32 	%r389, %r385, 4;
	and.b32  	%r390, %r389, 268435454;
	add.s32 	%r81, %r388, %r390;
	ld.shared.u16 	%rs11, [%r81];
	add.s16 	%rs30, %rs11, 1;
	st.shared.u16 	[%r81], %rs30;
	// begin inline asm
	shr.b32 %r270, %r692, %r293;
	// end inline asm
	and.b32  	%r391, %r234, %r270;
	shl.b32 	%r392, %r391, 10;
	and.b32  	%r393, %r392, 31744;
	add.s32 	%r394, %r43, %r393;
	shr.u32 	%r395, %r391, 4;
	and.b32  	%r396, %r395, 268435454;
	add.s32 	%r82, %r394, %r396;
	ld.shared.u16 	%rs12, [%r82];
	add.s16 	%rs31, %rs12, 1;
	st.shared.u16 	[%r82], %rs31;
	// begin inline asm
	shr.b32 %r273, %r691, %r293;
	// end inline asm
	and.b32  	%r397, %r234, %r273;
	shl.b32 	%r398, %r397, 10;
	and.b32  	%r399, %r398, 31744;
	add.s32 	%r400, %r43, %r399;
	shr.u32 	%r401, %r397, 4;
	and.b32  	%r402, %r401, 268435454;
	add.s32 	%r83, %r400, %r402;
	ld.shared.u16 	%rs13, [%r83];
	add.s16 	%rs32, %rs13, 1;
	st.shared.u16 	[%r83], %rs32;
	// begin inline asm
	shr.b32 %r276, %r690, %r293;
	// end inline asm
	and.b32  	%r403, %r234, %r276;
	shl.b32 	%r404, %r403, 10;
	and.b32  	%r405, %r404, 31744;
	add.s32 	%r406, %r43, %r405;
	shr.u32 	%r407, %r403, 4;
	and.b32  	%r408, %r407, 268435454;
	add.s32 	%r84, %r406, %r408;
	ld.shared.u16 	%rs14, [%r84];
	add.s16 	%rs33, %rs14, 1;
	st.shared.u16 	[%r84], %rs33;
	// begin inline asm
	shr.b32 %r279, %r689, %r293;
	// end inline asm
	and.b32  	%r409, %r234, %r279;
	shl.b32 	%r410, %r409, 10;
	and.b32  	%r411, %r410, 31744;
	add.s32 	%r412, %r43, %r411;
	shr.u32 	%r413, %r409, 4;
	and.b32  	%r414, %r413, 268435454;
	add.s32 	%r85, %r412, %r414;
	ld.shared.u16 	%rs15, [%r85];
	add.s16 	%rs34, %rs15, 1;
	st.shared.u16 	[%r85], %rs34;
	// begin inline asm
	shr.b32 %r282, %r688, %r293;
	// end inline asm
	and.b32  	%r415, %r234, %r282;
	shl.b32 	%r416, %r415, 10;
	and.b32  	%r417, %r416, 31744;
	add.s32 	%r418, %r43, %r417;
	shr.u32 	%r419, %r415, 4;
	and.b32  	%r420, %r419, 268435454;
	add.s32 	%r86, %r418, %r420;
	ld.shared.u16 	%rs16, [%r86];
	add.s16 	%rs35, %rs16, 1;
	st.shared.u16 	[%r86], %rs35;
	// begin inline asm
	shr.b32 %r285, %r687, %r293;
	// end inline asm
	and.b32  	%r421, %r234, %r285;
	shl.b32 	%r422, %r421, 10;
	and.b32  	%r423, %r422, 31744;
	add.s32 	%r424, %r43, %r423;
	shr.u32 	%r425, %r421, 4;
	and.b32  	%r426, %r425, 268435454;
	add.s32 	%r87, %r424, %r426;
	ld.shared.u16 	%rs17, [%r87];
	add.s16 	%rs36, %rs17, 1;
	st.shared.u16 	[%r87], %rs36;
	// begin inline asm
	shr.b32 %r288, %r686, %r293;
	// end inline asm
	and.b32  	%r427, %r234, %r288;
	shl.b32 	%r428, %r427, 10;
	and.b32  	%r429, %r428, 31744;
	add.s32 	%r430, %r43, %r429;
	shr.u32 	%r431, %r427, 4;
	and.b32  	%r432, %r431, 268435454;
	add.s32 	%r88, %r430, %r432;
	ld.shared.u16 	%rs18, [%r88];
	add.s16 	%rs37, %rs18, 1;
	st.shared.u16 	[%r88], %rs37;
	// begin inline asm
	shr.b32 %r291, %r685, %r293;
	// end inline asm
	and.b32  	%r433, %r234, %r291;
	shl.b32 	%r434, %r433, 10;
	and.b32  	%r435, %r434, 31744;
	add.s32 	%r436, %r43, %r435;
	shr.u32 	%r437, %r433, 4;
	and.b32  	%r438, %r437, 268435454;
	add.s32 	%r89, %r436, %r438;
	ld.shared.u16 	%rs19, [%r89];
	add.s16 	%rs38, %rs19, 1;
	st.shared.u16 	[%r89], %rs38;
	bar.sync 	0;
	ld.shared.u32 	%r90, [%r44];
	ld.shared.u32 	%r439, [%r44+4];
	ld.shared.u32 	%r440, [%r44+8];
	ld.shared.u32 	%r441, [%r44+12];
	ld.shared.u32 	%r442, [%r44+16];
	ld.shared.u32 	%r443, [%r44+20];
	ld.shared.u32 	%r444, [%r44+24];
	ld.shared.u32 	%r445, [%r44+28];
	ld.shared.u32 	%r446, [%r44+32];
	ld.shared.u32 	%r447, [%r44+36];
	ld.shared.u32 	%r448, [%r44+40];
	ld.shared.u32 	%r449, [%r44+44];
	ld.shared.u32 	%r450, [%r44+48];
	ld.shared.u32 	%r451, [%r44+52];
	ld.shared.u32 	%r452, [%r44+56];
	ld.shared.u32 	%r453, [%r44+60];
	ld.shared.u32 	%r454, [%r44+64];
	ld.shared.u32 	%r455, [%r44+68];
	ld.shared.u32 	%r456, [%r44+72];
	ld.shared.u32 	%r457, [%r44+76];
	ld.shared.u32 	%r458, [%r44+80];
	ld.shared.u32 	%r459, [%r44+84];
	ld.shared.u32 	%r460, [%r44+88];
	ld.shared.u32 	%r461, [%r44+92];
	ld.shared.u32 	%r462, [%r44+96];
	ld.shared.u32 	%r463, [%r44+100];
	ld.shared.u32 	%r464, [%r44+104];
	ld.shared.u32 	%r465, [%r44+108];
	ld.shared.u32 	%r466, [%r44+112];
	ld.shared.u32 	%r467, [%r44+116];
	ld.shared.u32 	%r468, [%r44+120];
	ld.shared.u32 	%r469, [%r44+124];
	ld.shared.u32 	%r470, [%r44+128];
	add.s32 	%r91, %r439, %r90;
	add.s32 	%r92, %r440, %r91;
	add.s32 	%r93, %r441, %r92;
	add.s32 	%r94, %r442, %r93;
	add.s32 	%r95, %r443, %r94;
	add.s32 	%r96, %r444, %r95;
	add.s32 	%r97, %r445, %r96;
	add.s32 	%r98, %r446, %r97;
	add.s32 	%r99, %r447, %r98;
	add.s32 	%r100, %r448, %r99;
	add.s32 	%r101, %r449, %r100;
	add.s32 	%r102, %r450, %r101;
	add.s32 	%r103, %r451, %r102;
	add.s32 	%r104, %r452, %r103;
	add.s32 	%r105, %r453, %r104;
	add.s32 	%r106, %r454, %r105;
	add.s32 	%r107, %r455, %r106;
	add.s32 	%r108, %r456, %r107;
	add.s32 	%r109, %r457, %r108;
	add.s32 	%r110, %r458, %r109;
	add.s32 	%r111, %r459, %r110;
	add.s32 	%r112, %r460, %r111;
	add.s32 	%r113, %r461, %r112;
	add.s32 	%r114, %r462, %r113;
	add.s32 	%r115, %r463, %r114;
	add.s32 	%r116, %r464, %r115;
	add.s32 	%r117, %r465, %r116;
	add.s32 	%r118, %r466, %r117;
	add.s32 	%r119, %r467, %r118;
	add.s32 	%r120, %r468, %r119;
	add.s32 	%r121, %r469, %r120;
	add.s32 	%r299, %r470, %r121;
	// begin inline asm
	mov.u32 %r294, %laneid;
	// end inline asm
	mov.b32 	%r297, 1;
	mov.b32 	%r324, -1;
	// begin inline asm
	{  .reg .u32 r0;  .reg .pred p;  shfl.sync.up.b32 r0|p, %r299, %r297, %r322, %r324;  @p add.u32 r0, r0, %r299;  mov.u32 %r295, r0;}
	// end inline asm
	mov.b32 	%r303, 2;
	// begin inline asm
	{  .reg .u32 r0;  .reg .pred p;  shfl.sync.up.b32 r0|p, %r295, %r303, %r322, %r324;  @p add.u32 r0, r0, %r295;  mov.u32 %r301, r0;}
	// end inline asm
	mov.b32 	%r309, 4;
	// begin inline asm
	{  .reg .u32 r0;  .reg .pred p;  shfl.sync.up.b32 r0|p, %r301, %r309, %r322, %r324;  @p add.u32 r0, r0, %r301;  mov.u32 %r307, r0;}
	// end inline asm
	mov.b32 	%r315, 8;
	// begin inline asm
	{  .reg .u32 r0;  .reg .pred p;  shfl.sync.up.b32 r0|p, %r307, %r315, %r322, %r324;  @p add.u32 r0, r0, %r307;  mov.u32 %r313, r0;}
	// end inline asm
	mov.b32 	%r321, 16;
	// begin inline asm
	{  .reg .u32 r0;  .reg .pred p;  shfl.sync.up.b32 r0|p, %r313, %r321, %r322, %r324;  @p add.u32 r0, r0, %r313;  mov.u32 %r319, r0;}
	// end inline asm
	setp.ne.s32 	%p20, %r294, 31;
	@%p20 bra 	$L__BB6_41;
	st.shared.u32 	[%r45], %r319;
$L__BB6_41:
	sub.s32 	%r471, %r319, %r299;
	setp.gt.u32 	%p21, %r2, 31;
	setp.eq.s32 	%p22, %r42, 7;
	setp.eq.s32 	%p23, %r42, 6;
	setp.eq.s32 	%p24, %r42, 5;
	setp.eq.s32 	%p25, %r42, 4;
	setp.eq.s32 	%p26, %r42, 3;
	setp.eq.s32 	%p27, %r42, 2;
	setp.eq.s32 	%p28, %r42, 1;
	bar.sync 	0;
	ld.shared.v4.u32 	{%r472, %r473, %r474, %r475}, [_ZZN3cub18CUB_300001_SM_10006detail10radix_sort31DeviceRadixSortSingleTileKernelINS1_5radix10policy_hubIjNS0_8NullTypeEyE10Policy1000ELNS0_9SortOrderE0EjS6_yNS1_21identity_decomposer_tEEEvPKT1_PSB_PKT2_PSF_T3_iiT4_E12temp_storage+33792];
	selp.b32 	%r476, %r472, %r704, %p28;
	add.s32 	%r477, %r473, %r472;
	selp.b32 	%r478, %r477, %r476, %p27;
	add.s32 	%r479, %r477, %r474;
	selp.b32 	%r480, %r479, %r478, %p26;
	add.s32 	%r481, %r479, %r475;
	selp.b32 	%r482, %r481, %r480, %p25;
	ld.shared.v4.u32 	{%r483, %r484, %r485, %r486}, [_ZZN3cub18CUB_300001_SM_10006detail10radix_sort31DeviceRadixSortSingleTileKernelINS1_5radix10policy_hubIjNS0_8NullTypeEyE10Policy1000ELNS0_9SortOrderE0EjS6_yNS1_21identity_decomposer_tEEEvPKT1_PSB_PKT2_PSF_T3_iiT4_E12temp_storage+33808];
	add.s32 	%r487, %r481, %r483;
	selp.b32 	%r488, %r487, %r482, %p24;
	add.s32 	%r489, %r487, %r484;
	selp.b32 	%r490, %r489, %r488, %p23;
	add.s32 	%r491, %r489, %r485;
	selp.b32 	%r704, %r491, %r490, %p22;
	add.s32 	%r126, %r491, %r486;
	setp.ne.s32 	%p29, %r294, 0;
	selp.b32 	%r492, %r471, 0, %p29;
	add.s32 	%r493, %r704, %r492;
	or.pred  	%p30, %p21, %p29;
	selp.b32 	%r705, %r493, %r471, %p21;
	@%p30 bra 	$L__BB6_43;
	shl.b32 	%r705, %r126, 16;
	st.shared.u32 	[_ZZN3cub18CUB_300001_SM_10006detail10radix_sort31DeviceRadixSortSingleTileKernelINS1_5radix10policy_hubIjNS0_8NullTypeEyE10Policy1000ELNS0_9SortOrderE0EjS6_yNS1_21identity_decomposer_tEEEvPKT1_PSB_PKT2_PSF_T3_iiT4_E12temp_storage+33832], %r705;
$L__BB6_43:
	setp.eq.s32 	%p31, %r2, 0;
	bar.sync 	0;
	ld.shared.u32 	%r494, [_ZZN3cub18CUB_300001_SM_10006detail10radix_sort31DeviceRadixSortSingleTileKernelINS1_5radix10policy_hubIjNS0_8NullTypeEyE10Policy1000ELNS0_9SortOrderE0EjS6_yNS1_21identity_decomposer_tEEEvPKT1_PSB_PKT2_PSF_T3_iiT4_E12temp_storage+33832];
	selp.b32 	%r495, 0, %r494, %p31;
	add.s32 	%r496, %r705, %r495;
	add.s32 	%r497, %r90, %r496;
	add.s32 	%r498, %r91, %r496;
	add.s32 	%r499, %r92, %r496;
	add.s32 	%r500, %r93, %r496;
	add.s32 	%r501, %r94, %r496;
	add.s32 	%r502, %r95, %r496;
	add.s32 	%r503, %r96, %r496;
	add.s32 	%r504, %r97, %r496;
	add.s32 	%r505, %r98, %r496;
	add.s32 	%r506, %r99, %r496;
	add.s32 	%r507, %r100, %r496;
	add.s32 	%r508, %r101, %r496;
	add.s32 	%r509, %r102, %r496;
	add.s32 	%r510, %r103, %r496;
	add.s32 	%r511, %r104, %r496;
	add.s32 	%r512, %r105, %r496;
	add.s32 	%r513, %r106, %r496;
	add.s32 	%r514, %r107, %r496;
	add.s32 	%r515, %r108, %r496;
	add.s32 	%r516, %r109, %r496;
	add.s32 	%r517, %r110, %r496;
	add.s32 	%r518, %r111, %r496;
	add.s32 	%r519, %r112, %r496;
	add.s32 	%r520, %r113, %r496;
	add.s32 	%r521, %r114, %r496;
	add.s32 	%r522, %r115, %r496;
	add.s32 	%r523, %r116, %r496;
	add.s32 	%r524, %r117, %r496;
	add.s32 	%r525, %r118, %r496;
	add.s32 	%r526, %r119, %r496;
	add.s32 	%r527, %r120, %r496;
	add.s32 	%r528, %r121, %r496;
	st.shared.u32 	[%r44], %r496;
	st.shared.u32 	[%r44+4], %r497;
	st.shared.u32 	[%r44+8], %r498;
	st.shared.u32 	[%r44+12], %r499;
	st.shared.u32 	[%r44+16], %r500;
	st.shared.u32 	[%r44+20], %r501;
	st.shared.u32 	[%r44+24], %r502;
	st.shared.u32 	[%r44+28], %r503;
	st.shared.u32 	[%r44+32], %r504;
	st.shared.u32 	[%r44+36], %r505;
	st.shared.u32 	[%r44+40], %r506;
	st.shared.u32 	[%r44+44], %r507;
	st.shared.u32 	[%r44+48], %r508;
	st.shared.u32 	[%r44+52], %r509;
	st.shared.u32 	[%r44+56], %r510;
	st.shared.u32 	[%r44+60], %r511;
	st.shared.u32 	[%r44+64], %r512;
	st.shared.u32 	[%r44+68], %r513;
	st.shared.u32 	[%r44+72], %r514;
	st.shared.u32 	[%r44+76], %r515;
	st.shared.u32 	[%r44+80], %r516;
	st.shared.u32 	[%r44+84], %r517;
	st.shared.u32 	[%r44+88], %r518;
	st.shared.u32 	[%r44+92], %r519;
	st.shared.u32 	[%r44+96], %r520;
	st.shared.u32 	[%r44+100], %r521;
	st.shared.u32 	[%r44+104], %r522;
	st.shared.u32 	[%r44+108], %r523;
	st.shared.u32 	[%r44+112], %r524;
	st.shared.u32 	[%r44+116], %r525;
	st.shared.u32 	[%r44+120], %r526;
	st.shared.u32 	[%r44+124], %r527;
	st.shared.u32 	[%r44+128], %r528;
	bar.sync 	0;
	cvt.u32.u16 	%r529, %rs1;
	ld.shared.u16 	%r530, [%r71];
	add.s32 	%r130, %r530, %r529;
	cvt.u32.u16 	%r531, %rs2;
	ld.shared.u16 	%r532, [%r72];
	add.s32 	%r131, %r532, %r531;
	cvt.u32.u16 	%r533, %rs3;
	ld.shared.u16 	%r534, [%r73];
	add.s32 	%r132, %r534, %r533;
	cvt.u32.u16 	%r535, %rs4;
	ld.shared.u16 	%r536, [%r74];
	add.s32 	%r133, %r536, %r535;
	cvt.u32.u16 	%r537, %rs5;
	ld.shared.u16 	%r538, [%r75];
	add.s32 	%r134, %r538, %r537;
	cvt.u32.u16 	%r539, %rs6;
	ld.shared.u16 	%r540, [%r76];
	add.s32 	%r135, %r540, %r539;
	cvt.u32.u16 	%r541, %rs7;
	ld.shared.u16 	%r542, [%r77];
	add.s32 	%r136, %r542, %r541;
	cvt.u32.u16 	%r543, %rs8;
	ld.shared.u16 	%r544, [%r78];
	add.s32 	%r137, %r544, %r543;
	cvt.u32.u16 	%r545, %rs9;
	ld.shared.u16 	%r546, [%r79];
	add.s32 	%r138, %r546, %r545;
	cvt.u32.u16 	%r547, %rs10;
	ld.shared.u16 	%r548, [%r80];
	add.s32 	%r139, %r548, %r547;
	cvt.u32.u16 	%r549, %rs11;
	ld.shared.u16 	%r550, [%r81];
	add.s32 	%r140, %r550, %r549;
	cvt.u32.u16 	%r551, %rs12;
	ld.shared.u16 	%r552, [%r82];
	add.s32 	%r141, %r552, %r551;
	cvt.u32.u16 	%r553, %rs13;
	ld.shared.u16 	%r554, [%r83];
	add.s32 	%r142, %r554, %r553;
	cvt.u32.u16 	%r555, %rs14;
	ld.shared.u16 	%r556, [%r84];
	add.s32 	%r143, %r556, %r555;
	cvt.u32.u16 	%r557, %rs15;
	ld.shared.u16 	%r558, [%r85];
	add.s32 	%r144, %r558, %r557;
	cvt.u32.u16 	%r559, %rs16;
	ld.shared.u16 	%r560, [%r86];
	add.s32 	%r145, %r560, %r559;
	cvt.u32.u16 	%r561, %rs17;
	ld.shared.u16 	%r562, [%r87];
	add.s32 	%r146, %r562, %r561;
	cvt.u32.u16 	%r563, %rs18;
	ld.shared.u16 	%r564, [%r88];
	add.s32 	%r147, %r564, %r563;
	cvt.u32.u16 	%r565, %rs19;
	ld.shared.u16 	%r566, [%r89];
	add.s32 	%r148, %r566, %r565;
	bar.sync 	0;
	setp.lt.s32 	%p32, %r684, %r190;
	@%p32 bra 	$L__BB6_83;
	cvt.u64.u32 	%rd8, %r2;
	shl.b32 	%r567, %r130, 2;
	mov.u32 	%r568, _ZZN3cub18CUB_300001_SM_10006detail10radix_sort31DeviceRadixSortSingleTileKernelINS1_5radix10policy_hubIjNS0_8NullTypeEyE10Policy1000ELNS0_9SortOrderE0EjS6_yNS1_21identity_decomposer_tEEEvPKT1_PSB_PKT2_PSF_T3_iiT4_E12temp_storage;
	add.s32 	%r569, %r568, %r567;
	st.shared.u32 	[%r569], %r703;
	shl.b32 	%r570, %r131, 2;
	add.s32 	%r571, %r568, %r570;
	st.shared.u32 	[%r571], %r702;
	shl.b32 	%r572, %r132, 2;
	add.s32 	%r573, %r568, %r572;
	st.shared.u32 	[%r573], %r701;
	shl.b32 	%r574, %r133, 2;
	add.s32 	%r575, %r568, %r574;
	st.shared.u32 	[%r575], %r700;
	shl.b32 	%r576, %r134, 2;
	add.s32 	%r577, %r568, %r576;
	st.shared.u32 	[%r577], %r699;
	shl.b32 	%r578, %r135, 2;
	add.s32 	%r579, %r568, %r578;
	st.shared.u32 	[%r579], %r698;
	shl.b32 	%r580, %r136, 2;
	add.s32 	%r581, %r568, %r580;
	st.shared.u32 	[%r581], %r697;
	shl.b32 	%r582, %r137, 2;
	add.s32 	%r583, %r568, %r582;
	st.shared.u32 	[%r583], %r696;
	shl.b32 	%r584, %r138, 2;
	add.s32 	%r585, %r568, %r584;
	st.shared.u32 	[%r585], %r695;
	shl.b32 	%r586, %r139, 2;
	add.s32 	%r587, %r568, %r586;
	st.shared.u32 	[%r587], %r694;
	shl.b32 	%r588, %r140, 2;
	add.s32 	%r589, %r568, %r588;
	st.shared.u32 	[%r589], %r693;
	shl.b32 	%r590, %r141, 2;
	add.s32 	%r591, %r568, %r590;
	st.shared.u32 	[%r591], %r692;
	shl.b32 	%r592, %r142, 2;
	add.s32 	%r593, %r568, %r592;
	st.shared.u32 	[%r593], %r691;
	shl.b32 	%r594, %r143, 2;
	add.s32 	%r595, %r568, %r594;
	st.shared.u32 	[%r595], %r690;
	shl.b32 	%r596, %r144, 2;
	add.s32 	%r597, %r568, %r596;
	st.shared.u32 	[%r597], %r689;
	shl.b32 	%r598, %r145, 2;
	add.s32 	%r599, %r568, %r598;
	st.shared.u32 	[%r599], %r688;
	shl.b32 	%r600, %r146, 2;
	add.s32 	%r601, %r568, %r600;
	st.shared.u32 	[%r601], %r687;
	shl.b32 	%r602, %r147, 2;
	add.s32 	%r603, %r568, %r602;
	st.shared.u32 	[%r603], %r686;
	shl.b32 	%r604, %r148, 2;
	add.s32 	%r605, %r568, %r604;
	st.shared.u32 	[%r605], %r685;
	bar.sync 	0;
	mad.lo.s32 	%r149, %r2, -72, %r46;
	ld.shared.u32 	%r150, [%r149+1024];
	ld.shared.u32 	%r151, [%r149+2048];
	ld.shared.u32 	%r152, [%r149+3072];
	ld.shared.u32 	%r153, [%r149+4096];
	ld.shared.u32 	%r154, [%r149+5120];
	ld.shared.u32 	%r155, [%r149+6144];
	ld.shared.u32 	%r156, [%r149+7168];
	ld.shared.u32 	%r157, [%r149+8192];
	ld.shared.u32 	%r158, [%r149+9216];
	ld.shared.u32 	%r159, [%r149+10240];
	ld.shared.u32 	%r160, [%r149+11264];
	ld.shared.u32 	%r161, [%r149+12288];
	ld.shared.u32 	%r162, [%r149+13312];
	ld.shared.u32 	%r163, [%r149+14336];
	ld.shared.u32 	%r164, [%r149+15360];
	ld.shared.u32 	%r165, [%r149+16384];
	ld.shared.u32 	%r166, [%r149+17408];
	ld.shared.u32 	%r167, [%r149+18432];
	setp.gt.u64 	%p33, %rd4, %rd8;
	cvta.to.global.u64 	%rd9, %rd3;
	mul.wide.u32 	%rd10, %r2, 4;
	add.s64 	%rd2, %rd9, %rd10;
	@%p33 bra 	$L__BB6_45;
	bra.uni 	$L__BB6_46;
$L__BB6_45:
	ld.shared.u32 	%r606, [%r149];
	st.global.u32 	[%rd2], %r606;
$L__BB6_46:
	add.s32 	%r607, %r2, 256;
	cvt.u64.u32 	%rd11, %r607;
	setp.le.u64 	%p34, %rd4, %rd11;
	@%p34 bra 	$L__BB6_48;
	st.global.u32 	[%rd2+1024], %r150;
$L__BB6_48:
	add.s32 	%r608, %r2, 512;
	cvt.u64.u32 	%rd12, %r608;
	setp.le.u64 	%p35, %rd4, %rd12;
	@%p35 bra 	$L__BB6_50;
	st.global.u32 	[%rd2+2048], %r151;
$L__BB6_50:
	add.s32 	%r609, %r2, 768;
	cvt.u64.u32 	%rd13, %r609;
	setp.le.u64 	%p36, %rd4, %rd13;
	@%p36 bra 	$L__BB6_52;
	st.global.u32 	[%rd2+3072], %r152;
$L__BB6_52:
	or.b32  	%r610, %r2, 1024;
	cvt.u64.u32 	%rd14, %r610;
	setp.le.u64 	%p37, %rd4, %rd14;
	@%p37 bra 	$L__BB6_54;
	st.global.u32 	[%rd2+4096], %r153;
$L__BB6_54:
	add.s32 	%r611, %r2, 1280;
	cvt.u64.u32 	%rd15, %r611;
	setp.le.u64 	%p38, %rd4, %rd15;
	@%p38 bra 	$L__BB6_56;
	st.global.u32 	[%rd2+5120], %r154;
$L__BB6_56:
	add.s32 	%r612, %r2, 1536;
	cvt.u64.u32 	%rd16, %r612;
	setp.le.u64 	%p39, %rd4, %rd16;
	@%p39 bra 	$L__BB6_58;
	st.global.u32 	[%rd2+6144], %r155;
$L__BB6_58:
	add.s32 	%r613, %r2, 1792;
	cvt.u64.u32 	%rd17, %r613;
	setp.le.u64 	%p40, %rd4, %rd17;
	@%p40 bra 	$L__BB6_60;
	st.global.u32 	[%rd2+7168], %r156;
$L__BB6_60:
	or.b32  	%r614, %r2, 2048;
	cvt.u64.u32 	%rd18, %r614;
	setp.le.u64 	%p41, %rd4, %rd18;
	@%p41 bra 	$L__BB6_62;
	st.global.u32 	[%rd2+8192], %r157;
$L__BB6_62:
	add.s32 	%r615, %r2, 2304;
	cvt.u64.u32 	%rd19, %r615;
	setp.le.u64 	%p42, %rd4, %rd19;
	@%p42 bra 	$L__BB6_64;
	st.global.u32 	[%rd2+9216], %r158;
$L__BB6_64:
	add.s32 	%r616, %r2, 2560;
	cvt.u64.u32 	%rd20, %r616;
	setp.le.u64 	%p43, %rd4, %rd20;
	@%p43 bra 	$L__BB6_66;
	st.global.u32 	[%rd2+10240], %r159;
$L__BB6_66:
	add.s32 	%r617, %r2, 2816;
	cvt.u64.u32 	%rd21, %r617;
	setp.le.u64 	%p44, %rd4, %rd21;
	@%p44 bra 	$L__BB6_68;
	st.global.u32 	[%rd2+11264], %r160;
$L__BB6_68:
	or.b32  	%r618, %r2, 3072;
	cvt.u64.u32 	%rd22, %r618;
	setp.le.u64 	%p45, %rd4, %rd22;
	@%p45 bra 	$L__BB6_70;
	st.global.u32 	[%rd2+12288], %r161;
$L__BB6_70:
	add.s32 	%r619, %r2, 3328;
	cvt.u64.u32 	%rd23, %r619;
	setp.le.u64 	%p46, %rd4, %rd23;
	@%p46 bra 	$L__BB6_72;
	st.global.u32 	[%rd2+13312], %r162;
$L__BB6_72:
	add.s32 	%r620, %r2, 3584;
	cvt.u64.u32 	%rd24, %r620;
	setp.le.u64 	%p47, %rd4, %rd24;
	@%p47 bra 	$L__BB6_74;
	st.global.u32 	[%rd2+14336], %r163;
$L__BB6_74:
	add.s32 	%r621, %r2, 3840;
	cvt.u64.u32 	%rd25, %r621;
	setp.le.u64 	%p48, %rd4, %rd25;
	@%p48 bra 	$L__BB6_76;
	st.global.u32 	[%rd2+15360], %r164;
$L__BB6_76:
	or.b32  	%r622, %r2, 4096;
	cvt.u64.u32 	%rd26, %r622;
	setp.le.u64 	%p49, %rd4, %rd26;
	@%p49 bra 	$L__BB6_78;
	st.global.u32 	[%rd2+16384], %r165;
$L__BB6_78:
	add.s32 	%r623, %r2, 4352;
	cvt.u64.u32 	%rd27, %r623;
	setp.le.u64 	%p50, %rd4, %rd27;
	@%p50 bra 	$L__BB6_80;
	st.global.u32 	[%rd2+17408], %r166;
$L__BB6_80:
	add.s32 	%r624, %r2, 4608;
	cvt.u64.u32 	%rd28, %r624;
	setp.le.u64 	%p51, %rd4, %rd28;
	@%p51 bra 	$L__BB6_82;
	st.global.u32 	[%rd2+18432], %r167;
$L__BB6_82:
	ret;
$L__BB6_83:
	shl.b32 	%r625, %r130, 2;
	mov.u32 	%r626, _ZZN3cub18CUB_300001_SM_10006detail10radix_sort31DeviceRadixSortSingleTileKernelINS1_5radix10policy_hubIjNS0_8NullTypeEyE10Policy1000ELNS0_9SortOrderE0EjS6_yNS1_21identity_decomposer_tEEEvPKT1_PSB_PKT2_PSF_T3_iiT4_E12temp_storage;
	add.s32 	%r627, %r626, %r625;
	st.shared.u32 	[%r627], %r703;
	shl.b32 	%r628, %r131, 2;
	add.s32 	%r629, %r626, %r628;
	st.shared.u32 	[%r629], %r702;
	shl.b32 	%r630, %r132, 2;
	add.s32 	%r631, %r626, %r630;
	st.shared.u32 	[%r631], %r701;
	shl.b32 	%r632, %r133, 2;
	add.s32 	%r633, %r626, %r632;
	st.shared.u32 	[%r633], %r700;
	shl.b32 	%r634, %r134, 2;
	add.s32 	%r635, %r626, %r634;
	st.shared.u32 	[%r635], %r699;
	shl.b32 	%r636, %r135, 2;
	add.s32 	%r637, %r626, %r636;
	st.shared.u32 	[%r637], %r698;
	shl.b32 	%r638, %r136, 2;
	add.s32 	%r639, %r626, %r638;
	st.shared.u32 	[%r639], %r697;
	shl.b32 	%r640, %r137, 2;
	add.s32 	%r641, %r626, %r640;
	st.shared.u32 	[%r641], %r696;
	shl.b32 	%r642, %r138, 2;
	add.s32 	%r643, %r626, %r642;
	st.shared.u32 	[%r643], %r695;
	shl.b32 	%r644, %r139, 2;
	add.s32 	%r645, %r626, %r644;
	st.shared.u32 	[%r645], %r694;
	shl.b32 	%r646, %r140, 2;
	add.s32 	%r647, %r626, %r646;
	st.shared.u32 	[%r647], %r693;
	shl.b32 	%r648, %r141, 2;
	add.s32 	%r649, %r626, %r648;
	st.shared.u32 	[%r649], %r692;
	shl.b32 	%r650, %r142, 2;
	add.s32 	%r651, %r626, %r650;
	st.shared.u32 	[%r651], %r691;
	shl.b32 	%r652, %r143, 2;
	add.s32 	%r653, %r626, %r652;
	st.shared.u32 	[%r653], %r690;
	shl.b32 	%r654, %r144, 2;
	add.s32 	%r655, %r626, %r654;
	st.shared.u32 	[%r655], %r689;
	shl.b32 	%r656, %r145, 2;
	add.s32 	%r657, %r626, %r656;
	st.shared.u32 	[%r657], %r688;
	shl.b32 	%r658, %r146, 2;
	add.s32 	%r659, %r626, %r658;
	st.shared.u32 	[%r659], %r687;
	shl.b32 	%r660, %r147, 2;
	add.s32 	%r661, %r626, %r660;
	st.shared.u32 	[%r661], %r686;
	shl.b32 	%r662, %r148, 2;
	add.s32 	%r663, %r626, %r662;
	st.shared.u32 	[%r663], %r685;
	bar.sync 	0;
	ld.shared.u32 	%r703, [%r46];
	ld.shared.u32 	%r702, [%r46+4];
	ld.shared.u32 	%r701, [%r46+8];
	ld.shared.u32 	%r700, [%r46+12];
	ld.shared.u32 	%r699, [%r46+16];
	ld.shared.u32 	%r698, [%r46+20];
	ld.shared.u32 	%r697, [%r46+24];
	ld.shared.u32 	%r696, [%r46+28];
	ld.shared.u32 	%r695, [%r46+32];
	ld.shared.u32 	%r694, [%r46+36];
	ld.shared.u32 	%r693, [%r46+40];
	ld.shared.u32 	%r692, [%r46+44];
	ld.shared.u32 	%r691, [%r46+48];
	ld.shared.u32 	%r690, [%r46+52];
	ld.shared.u32 	%r689, [%r46+56];
	ld.shared.u32 	%r688, [%r46+60];
	ld.shared.u32 	%r687, [%r46+64];
	ld.shared.u32 	%r686, [%r46+68];
	ld.shared.u32 	%r685, [%r46+72];
	bar.sync 	0;
	add.s32 	%r684, %r684, 6;
	add.s32 	%r683, %r683, -6;
	bra.uni 	$L__BB6_39;

}
	// .globl	_ZN3cub18CUB_300001_SM_10006detail10radix_sort30DeviceRadixSortHistogramKernelINS1_5radix10policy_hubIjNS0_8NullTypeEyE10Policy1000ELNS0_9SortOrderE0EjyNS1_21identity_decomposer_tEEEvPT2_PKT1_SB_iiT3_
.visible .entry _ZN3cub18CUB_300001_SM_10006detail10radix_sort30DeviceRadixSortHistogramKernelINS1_5radix10policy_hubIjNS0_8NullTypeEyE10Policy1000ELNS0_9SortOrderE0EjyNS1_21identity_decomposer_tEEEvPT2_PKT1_SB_iiT3_(
	.param .u64 .ptr .align 1 _ZN3cub18CUB_300001_SM_10006detail10radix_sort30DeviceRadixSortHistogramKernelINS1_5radix10policy_hubIjNS0_8NullTypeEyE10Policy1000ELNS0_9SortOrderE0EjyNS1_21identity_decomposer_tEEEvPT2_PKT1_SB_iiT3__param_0,
	.param .u64 .ptr .align 1 _ZN3cub18CUB_300001_SM_10006detail10radix_sort30DeviceRadixSortHistogramKernelINS1_5radix10policy_hubIjNS0_8NullTypeEyE10Policy1000ELNS0_9SortOrderE0EjyNS1_21identity_decomposer_tEEEvPT2_PKT1_SB_iiT3__param_1,
	.param .u64 _ZN3cub18CUB_300001_SM_10006detail10radix_sort30DeviceRadixSortHistogramKernelINS1_5radix10policy_hubIjNS0_8NullTypeEyE10Policy1000ELNS0_9SortOrderE0EjyNS1_21identity_decomposer_tEEEvPT2_PKT1_SB_iiT3__param_2,
	.param .u32 _ZN3cub18CUB_300001_SM_10006detail10radix_sort30DeviceRadixSortHistogramKernelINS1_5radix10policy_hubIjNS0_8NullTypeEyE10Policy1000ELNS0_9SortOrderE0EjyNS1_21identity_decomposer_tEEEvPT2_PKT1_SB_iiT3__param_3,
	.param .u32 _ZN3cub18CUB_300001_SM_10006detail10radix_sort30DeviceRadixSortHistogramKernelINS1_5radix10policy_hubIjNS0_8NullTypeEyE10Policy1000ELNS0_9SortOrderE0EjyNS1_21identity_decomposer_tEEEvPT2_PKT1_SB_iiT3__param_4,
	.param .align 1 .b8 _ZN3cub18CUB_300001_SM_10006detail10radix_sort30DeviceRadixSortHistogramKernelINS1_5radix10policy_hubIjNS0_8NullTypeEyE10Policy1000ELNS0_9SortOrderE0EjyNS1_21identity_decomposer_tEEEvPT2_PKT1_SB_iiT3__param_5[1]
)
.maxntid 128
{
	.reg .pred 	%p<91>;
	.reg .b32 	%r<470>;
	.reg .b64 	%rd<137>;
	// demoted variable
	.shared .align 4 .b8 _ZZN3cub18CUB_300001_SM_10006detail10radix_sort30DeviceRadixSortHistogramKernelINS1_5radix10policy_hubIjNS0_8NullTypeEyE10Policy1000ELNS0_9SortOrderE0EjyNS1_21identity_decomposer_tEEEvPT2_PKT1_SB_iiT3_E12temp_storage[4096];
	ld.param.u64 	%rd18, [_ZN3cub18CUB_300001_SM_10006detail10radix_sort30DeviceRadixSortHistogramKernelINS1_5radix10policy_hubIjNS0_8NullTypeEyE10Policy1000ELNS0_9SortOrderE0EjyNS1_21identity_decomposer_tEEEvPT2_PKT1_SB_iiT3__param_0];
	ld.param.u64 	%rd19, [_ZN3cub18CUB_300001_SM_10006detail10radix_sort30DeviceRadixSortHistogramKernelINS1_5radix10policy_hubIjNS0_8NullTypeEyE10Policy1000ELNS0_9SortOrderE0EjyNS1_21identity_decomposer_tEEEvPT2_PKT1_SB_iiT3__param_1];
	ld.param.u64 	%rd17, [_ZN3cub18CUB_300001_SM_10006detail10radix_sort30DeviceRadixSortHistogramKernelINS1_5radix10policy_hubIjNS0_8NullTypeEyE10Policy1000ELNS0_9SortOrderE0EjyNS1_21identity_decomposer_tEEEvPT2_PKT1_SB_iiT3__param_2];
	ld.param.u32 	%r158, [_ZN3cub18CUB_300001_SM_10006detail10radix_sort30DeviceRadixSortHistogramKernelINS1_5radix10policy_hubIjNS0_8NullTypeEyE10Policy1000ELNS0_9SortOrderE0EjyNS1_21identity_decomposer_tEEEvPT2_PKT1_SB_iiT3__param_3];
	ld.param.u32 	%r159, [_ZN3cub18CUB_300001_SM_10006detail10radix_sort30DeviceRadixSortHistogramKernelINS1_5radix10policy_hubIjNS0_8NullTypeEyE10Policy1000ELNS0_9SortOrderE0EjyNS1_21identity_decomposer_tEEEvPT2_PKT1_SB_iiT3__param_4];
	cvta.to.global.u64 	%rd1, %rd19;
	cvta.to.global.u64 	%rd2, %rd18;
	setp.eq.s64 	%p2, %rd17, 0;
	@%p2 bra 	$L__BB7_153;
	sub.s32 	%r160, %r159, %r158;
	add.s32 	%r161, %r160, 7;
	shr.s32 	%r162, %r161, 31;
	shr.u32 	%r163, %r162, 29;
	add.s32 	%r164, %r161, %r163;
	shr.s32 	%r165, %r164, 3;
	mov.u32 	%r166, %tid.x;
	setp.gt.u32 	%p3, %r166, 255;
	setp.lt.s32 	%p4, %r161, 8;
	mov.u32 	%r167, %ctaid.x;
	shl.b32 	%r168, %r167, 11;
	cvt.u64.u32 	%rd3, %r168;
	mov.u32 	%r169, %nctaid.x;
	shl.b32 	%r170, %r169, 11;
	cvt.u64.u32 	%rd4, %r170;
	add.s32 	%r1, %r165, -1;
	and.b32  	%r2, %r165, 15;
	and.b32  	%r3, %r165, 7;
	add.s32 	%r4, %r3, -1;
	and.b32  	%r5, %r165, 3;
	or.pred  	%p1, %p3, %p4;
	shl.b32 	%r171, %r166, 2;
	mov.u32 	%r172, _ZZN3cub18CUB_300001_SM_10006detail10radix_sort30DeviceRadixSortHistogramKernelINS1_5radix10policy_hubIjNS0_8NullTypeEyE10Policy1000ELNS0_9SortOrderE0EjyNS1_21identity_decomposer_tEEEvPT2_PKT1_SB_iiT3_E12temp_storage;
	add.s32 	%r6, %r172, %r171;
	and.b32  	%r7, %r165, 268435440;
	cvt.u64.u32 	%rd5, %r166;
	add.s32 	%r8, %r166, 128;
	add.s32 	%r9, %r166, 256;
	add.s32 	%r10, %r166, 384;
	add.s32 	%r11, %r166, 512;
	add.s32 	%r12, %r166, 640;
	add.s32 	%r13, %r166, 768;
	add.s32 	%r14, %r166, 1280;
	add.s32 	%r15, %r166, 1920;
	and.b32  	%r16, %r165, 268435448;
	and.b32  	%r17, %r165, 1;
	neg.s32 	%r18, %r7;
	add.s32 	%r19, %r6, 8192;
	add.s64 	%rd21, %rd17, -1;
	shr.u64 	%rd22, %rd21, 30;
	add.s64 	%rd23, %rd22, 1;
	min.u64 	%rd6, %rd23, %rd17;
	mov.b64 	%rd135, 0;
$L__BB7_2:
	@%p1 bra 	$L__BB7_30;
	setp.lt.u32 	%p5, %r1, 15;
	mov.b32 	%r423, 0;
	@%p5 bra 	$L__BB7_6;
	mov.u32 	%r420, %r19;
	mov.u32 	%r421, %r18;
$L__BB7_5:
	.pragma "nounroll";
	mov.b32 	%r174, 0;
	st.shared.u32 	[%r420+-8192], %r174;
	st.shared.u32 	[%r420+-7168], %r174;
	st.shared.u32 	[%r420+-6144], %r174;
	st.shared.u32 	[%r420+-5120], %r174;
	st.shared.u32 	[%r420+-4096], %r174;
	st.shared.u32 	[%r420+-3072], %r174;
	st.shared.u32 	[%r420+-2048], %r174;
	st.shared.u32 	[%r420+-1024], %r174;
	st.shared.u32 	[%r420], %r174;
	st.shared.u32 	[%r420+1024], %r174;
	st.shared.u32 	[%r420+2048], %r174;
	st.shared.u32 	[%r420+3072], %r174;
	st.shared.u32 	[%r420+4096], %r174;
	st.shared.u32 	[%r420+5120], %r174;
	st.shared.u32 	[%r420+6144], %r174;
	st.shared.u32 	[%r420+7168], %r174;
	add.s32 	%r421, %r421, 16;
	add.s32 	%r420, %r420, 16384;
	setp.ne.s32 	%p6, %r421, 0;
	mov.u32 	%r423, %r7;
	@%p6 bra 	$L__BB7_5;
$L__BB7_6:
	add.s32 	%r25, %r2, -1;
	setp.eq.s32 	%p7, %r2, 0;
	@%p7 bra 	$L__BB7_16;
	setp.lt.u32 	%p8, %r25, 7;
	@%p8 bra 	$L__BB7_9;
	shl.b32 	%r175, %r423, 10;
	add.s32 	%r176, %r6, %r175;
	mov.b32 	%r177, 0;
	st.shared.u32 	[%r176], %r177;
	st.shared.u32 	[%r176+1024], %r177;
	st.shared.u32 	[%r176+2048], %r177;
	st.shared.u32 	[%r176+3072], %r177;
	st.shared.u32 	[%r176+4096], %r177;
	st.shared.u32 	[%r176+5120], %r177;
	st.shared.u32 	[%r176+6144], %r177;
	st.shared.u32 	[%r176+7168], %r177;
	add.s32 	%r423, %r423, 8;
$L__BB7_9:
	setp.eq.s32 	%p9, %r3, 0;
	@%p9 bra 	$L__BB7_16;
	setp.lt.u32 	%p10, %r4, 3;
	@%p10 bra 	$L__BB7_12;
	shl.b32 	%r178, %r423, 10;
	add.s32 	%r179, %r6, %r178;
	mov.b32 	%r180, 0;
	st.shared.u32 	[%r179], %r180;
	st.shared.u32 	[%r179+1024], %r180;
	st.shared.u32 	[%r179+2048], %r180;
	st.shared.u32 	[%r179+3072], %r180;
	add.s32 	%r423, %r423, 4;
$L__BB7_12:
	setp.eq.s32 	%p11, %r5, 0;
	@%p11 bra 	$L__BB7_16;
	setp.eq.s32 	%p12, %r5, 1;
	shl.b32 	%r181, %r423, 10;
	add.s32 	%r30, %r6, %r181;
	mov.b32 	%r182, 0;
	st.shared.u32 	[%r30], %r182;
	@%p12 bra 	$L__BB7_16;
	setp.eq.s32 	%p13, %r5, 2;
	mov.b32 	%r183, 0;
	st.shared.u32 	[%r30+1024], %r183;
	@%p13 bra 	$L__BB7_16;
	mov.b32 	%r184, 0;
	st.shared.u32 	[%r30+2048], %r184;
$L__BB7_16:
	cvt.u32.u64 	%r185, %rd5;
	setp.gt.u32 	%p14, %r185, 127;
	@%p14 bra 	$L__BB7_30;
	setp.lt.u32 	%p15, %r1, 15;
	mov.b32 	%r427, 0;
	@%p15 bra 	$L__BB7_20;
	mov.b32 	%r425, 0;
$L__BB7_19:
	.pragma "nounroll";
	shl.b32 	%r188, %r425, 10;
	add.s32 	%r189, %r6, %r188;
	mov.b32 	%r190, 0;
	st.shared.u32 	[%r189+512], %r190;
	st.shared.u32 	[%r189+1536], %r190;
	st.shared.u32 	[%r189+2560], %r190;
	st.shared.u32 	[%r189+3584], %r190;
	st.shared.u32 	[%r189+4608], %r190;
	st.shared.u32 	[%r189+5632], %r190;
	st.shared.u32 	[%r189+6656], %r190;
	st.shared.u32 	[%r189+7680], %r190;
	st.shared.u32 	[%r189+8704], %r190;
	st.shared.u32 	[%r189+9728], %r190;
	st.shared.u32 	[%r189+10752], %r190;
	st.shared.u32 	[%r189+11776], %r190;
	st.shared.u32 	[%r189+12800], %r190;
	st.shared.u32 	[%r189+13824], %r190;
	st.shared.u32 	[%r189+14848], %r190;
	st.shared.u32 	[%r189+15872], %r190;
	add.s32 	%r425, %r425, 16;
	setp.ne.s32 	%p16, %r425, %r7;
	mov.u32 	%r427, %r7;
	@%p16 bra 	$L__BB7_19;
$L__BB7_20:
	setp.eq.s32 	%p17, %r2, 0;
	@%p17 bra 	$L__BB7_30;
	setp.lt.u32 	%p18, %r25, 7;
	@%p18 bra 	$L__BB7_23;
	shl.b32 	%r191, %r427, 10;
	add.s32 	%r192, %r6, %r191;
	mov.b32 	%r193, 0;
	st.shared.u32 	[%r192+512], %r193;
	st.shared.u32 	[%r192+1536], %r193;
	st.shared.u32 	[%r192+2560], %r193;
	st.shared.u32 	[%r192+3584], %r193;
	st.shared.u32 	[%r192+4608], %r193;
	st.shared.u32 	[%r192+5632], %r193;
	st.shared.u32 	[%r192+6656], %r193;
	st.shared.u32 	[%r192+7680], %r193;
	add.s32 	%r427, %r427, 8;
$L__BB7_23:
	setp.eq.s32 	%p19, %r3, 0;
	@%p19 bra 	$L__BB7_30;
	setp.lt.u32 	%p20, %r4, 3;
	@%p20 bra 	$L__BB7_26;
	shl.b32 	%r194, %r427, 10;
	add.s32 	%r195, %r6, %r194;
	mov.b32 	%r196, 0;
	st.shared.u32 	[%r195+512], %r196;
	st.shared.u32 	[%r195+1536], %r196;
	st.shared.u32 	[%r195+2560], %r196;
	st.shared.u32 	[%r195+3584], %r196;
	add.s32 	%r427, %r427, 4;
$L__BB7_26:
	setp.eq.s32 	%p21, %r5, 0;
	@%p21 bra 	$L__BB7_30;
	setp.eq.s32 	%p22, %r5, 1;
	shl.b32 	%r197, %r427, 10;
	add.s32 	%r38, %r6, %r197;
	mov.b32 	%r198, 0;
	st.shared.u32 	[%r38+512], %r198;
	@%p22 bra 	$L__BB7_30;
	setp.eq.s32 	%p23, %r5, 2;
	mov.b32 	%r199, 0;
	st.shared.u32 	[%r38+1536], %r199;
	@%p23 bra 	$L__BB7_30;
	mov.b32 	%r200, 0;
	st.shared.u32 	[%r38+2560], %r200;
$L__BB7_30:
	bar.sync 	0;
	bar.sync 	0;
	shl.b64 	%rd8, %rd135, 30;
	sub.s64 	%rd24, %rd17, %rd8;
	min.u64 	%rd9, %rd24, 1073741824;
	setp.le.u64 	%p24, %rd9, %rd3;
	@%p24 bra 	$L__BB7_70;
	mov.u64 	%rd136, %rd3;
$L__BB7_32:
	add.s64 	%rd11, %rd136, %rd8;
	sub.s64 	%rd12, %rd17, %rd11;
	setp.lt.u64 	%p25, %rd12, 2048;
	@%p25 bra 	$L__BB7_34;
	add.s64 	%rd27, %rd11, %rd5;
	shl.b64 	%rd28, %rd27, 2;
	add.s64 	%rd29, %rd1, %rd28;
	ld.global.u32 	%r459, [%rd29];
	ld.global.u32 	%r458, [%rd29+512];
	ld.global.u32 	%r457, [%rd29+1024];
	ld.global.u32 	%r456, [%rd29+1536];
	ld.global.u32 	%r455, [%rd29+2048];
	ld.global.u32 	%r454, [%rd29+2560];
	ld.global.u32 	%r453, [%rd29+3072];
	ld.global.u32 	%r452, [%rd29+3584];
	ld.global.u32 	%r451, [%rd29+4096];
	ld.global.u32 	%r450, [%rd29+4608];
	ld.global.u32 	%r449, [%rd29+5120];
	ld.global.u32 	%r448, [%rd29+5632];
	ld.global.u32 	%r447, [%rd29+6144];
	ld.global.u32 	%r446, [%rd29+6656];
	ld.global.u32 	%r445, [%rd29+7168];
	ld.global.u32 	%r444, [%rd29+7680];
	bra.uni 	$L__BB7_66;
$L__BB7_34:
	cvt.u32.u64 	%r202, %rd5;
	cvt.u32.u64 	%r55, %rd12;
	setp.ge.s32 	%p26, %r202, %r55;
	add.s64 	%rd25, %rd11, %rd5;
	shl.b64 	%rd26, %rd25, 2;
	add.s64 	%rd13, %rd1, %rd26;
	mov.b32 	%r459, -1;
	@%p26 bra 	$L__BB7_36;
	ld.global.u32 	%r459, [%rd13];
$L__BB7_36:
	setp.ge.s32 	%p27, %r8, %r55;
	mov.b32 	%r458, -1;
	@%p27 bra 	$L__BB7_38;
	ld.global.u32 	%r458, [%rd13+512];
$L__BB7_38:
	setp.ge.s32 	%p28, %r9, %r55;
	mov.b32 	%r457, -1;
	@%p28 bra 	$L__BB7_40;
	ld.global.u32 	%r457, [%rd13+1024];
$L__BB7_40:
	setp.ge.s32 	%p29, %r10, %r55;
	mov.b32 	%r456, -1;
	@%p29 bra 	$L__BB7_42;
	ld.global.u32 	%r456, [%rd13+1536];
$L__BB7_42:
	setp.ge.s32 	%p30, %r11, %r55;
	mov.b32 	%r455, -1;
	@%p30 bra 	$L__BB7_44;
	ld.global.u32 	%r455, [%rd13+2048];
$L__BB7_44:
	setp.ge.s32 	%p31, %r12, %r55;
	mov.b32 	%r454, -1;
	@%p31 bra 	$L__BB7_46;
	ld.global.u32 	%r454, [%rd13+2560];
$L__BB7_46:
	setp.ge.s32 	%p32, %r13, %r55;
	mov.b32 	%r453, -1;
	@%p32 bra 	$L__BB7_48;
	ld.global.u32 	%r453, [%rd13+3072];
$L__BB7_48:
	mov.u32 	%r210, %tid.x;
	add.s32 	%r211, %r210, 896;
	setp.ge.s32 	%p33, %r211, %r55;
	mov.b32 	%r452, -1;
	@%p33 bra 	$L__BB7_50;
	ld.global.u32 	%r452, [%rd13+3584];
$L__BB7_50:
	or.b32  	%r214, %r210, 1024;
	setp.ge.s32 	%p34, %r214, %r55;
	mov.b32 	%r451, -1;
	@%p34 bra 	$L__BB7_52;
	ld.global.u32 	%r451, [%rd13+4096];
$L__BB7_52:
	add.s32 	%r217, %r210, 1152;
	setp.ge.s32 	%p35, %r217, %r55;
	mov.b32 	%r450, -1;
	@%p35 bra 	$L__BB7_54;
	ld.global.u32 	%r450, [%rd13+4608];
$L__BB7_54:
	setp.ge.s32 	%p36, %r14, %r55;
	mov.b32 	%r449, -1;
	@%p36 bra 	$L__BB7_56;
	ld.global.u32 	%r449, [%rd13+5120];
$L__BB7_56:
	add.s32 	%r221, %r210, 1408;
	setp.ge.s32 	%p37, %r221, %r55;
	mov.b32 	%r448, -1;
	@%p37 bra 	$L__BB7_58;
	ld.global.u32 	%r448, [%rd13+5632];
$L__BB7_58:
	add.s32 	%r224, %r210, 1536;
	setp.ge.s32 	%p38, %r224, %r55;
	mov.b32 	%r447, -1;
	@%p38 bra 	$L__BB7_60;
	ld.global.u32 	%r447, [%rd13+6144];
$L__BB7_60:
	add.s32 	%r227, %r210, 1664;
	setp.ge.s32 	%p39, %r227, %r55;
	mov.b32 	%r446, -1;
	@%p39 bra 	$L__BB7_62;
	ld.global.u32 	%r446, [%rd13+6656];
$L__BB7_62:
	add.s32 	%r230, %r210, 1792;
	setp.ge.s32 	%p40, %r230, %r55;
	mov.b32 	%r445, -1;
	@%p40 bra 	$L__BB7_64;
	ld.global.u32 	%r445, [%rd13+7168];
$L__BB7_64:
	setp.ge.s32 	%p41, %r15, %r55;
	mov.b32 	%r444, -1;
	@%p41 bra 	$L__BB7_66;
	ld.global.u32 	%r444, [%rd13+7680];
$L__BB7_66:
	setp.le.s32 	%p42, %r159, %r158;
	@%p42 bra 	$L__BB7_69;
	mov.b32 	%r460, 0;
	mov.u32 	%r461, %r158;
$L__BB7_68:
	sub.s32 	%r233, %r159, %r461;
	shl.b32 	%r234, %r460, 10;
	mov.u32 	%r235, _ZZN3cub18CUB_300001_SM_10006detail10radix_sort30DeviceRadixSortHistogramKernelINS1_5radix10policy_hubIjNS0_8NullTypeEyE10Policy1000ELNS0_9SortOrderE0EjyNS1_21identity_decomposer_tEEEvPT2_PKT1_SB_iiT3_E12temp_storage;
	add.s32 	%r236, %r235, %r234;
	min.s32 	%r237, %r233, 8;
	mov.b32 	%r238, -1;
	shl.b32 	%r239, %r238, %r237;
	not.b32 	%r240, %r239;
	shr.u32 	%r241, %r459, %r461;
	and.b32  	%r242, %r241, %r240;
	shl.b32 	%r243, %r242, 2;
	add.s32 	%r244, %r236, %r243;
	atom.shared.add.u32 	%r245, [%r244], 1;
	shr.u32 	%r246, %r458, %r461;
	and.b32  	%r247, %r246, %r240;
	shl.b32 	%r248, %r247, 2;
	add.s32 	%r249, %r236, %r248;
	atom.shared.add.u32 	%r250, [%r249], 1;
	shr.u32 	%r251, %r457, %r461;
	and.b32  	%r252, %r251, %r240;
	shl.b32 	%r253, %r252, 2;
	add.s32 	%r254, %r236, %r253;
	atom.shared.add.u32 	%r255, [%r254], 1;
	shr.u32 	%r256, %r456, %r461;
	and.b32  	%r257, %r256, %r240;
	shl.b32 	%r258, %r257, 2;
	add.s32 	%r259, %r236, %r258;
	atom.shared.add.u32 	%r260, [%r259], 1;
	shr.u32 	%r261, %r455, %r461;
	and.b32  	%r262, %r261, %r240;
	shl.b32 	%r263, %r262, 2;
	add.s32 	%r264, %r236, %r263;
	atom.shared.add.u32 	%r265, [%r264], 1;
	shr.u32 	%r266, %r454, %r461;
	and.b32  	%r267, %r266, %r240;
	shl.b32 	%r268, %r267, 2;
	add.s32 	%r269, %r236, %r268;
	atom.shared.add.u32 	%r270, [%r269], 1;
	shr.u32 	%r271, %r453, %r461;
	and.b32  	%r272, %r271, %r240;
	shl.b32 	%r273, %r272, 2;
	add.s32 	%r274, %r236, %r273;
	atom.shared.add.u32 	%r275, [%r274], 1;
	shr.u32 	%r276, %r452, %r461;
	and.b32  	%r277, %r276, %r240;
	shl.b32 	%r278, %r277, 2;
	add.s32 	%r279, %r236, %r278;
	atom.shared.add.u32 	%r280, [%r279], 1;
	shr.u32 	%r281, %r451, %r461;
	and.b32  	%r282, %r281, %r240;
	shl.b32 	%r283, %r282, 2;
	add.s32 	%r284, %r236, %r283;
	atom.shared.add.u32 	%r285, [%r284], 1;
	shr.u32 	%r286, %r450, %r461;
	and.b32  	%r287, %r286, %r240;
	shl.b32 	%r288, %r287, 2;
	add.s32 	%r289, %r236, %r288;
	atom.shared.add.u32 	%r290, [%r289], 1;
	shr.u32 	%r291, %r449, %r461;
	and.b32  	%r292, %r291, %r240;
	shl.b32 	%r293, %r292, 2;
	add.s32 	%r294, %r236, %r293;
	atom.shared.add.u32 	%r295, [%r294], 1;
	shr.u32 	%r296, %r448, %r461;
	and.b32  	%r297, %r296, %r240;
	shl.b32 	%r298, %r297, 2;
	add.s32 	%r299, %r236, %r298;
	atom.shared.add.u32 	%r300, [%r299], 1;
	shr.u32 	%r301, %r447, %r461;
	and.b32  	%r302, %r301, %r240;
	shl.b32 	%r303, %r302, 2;
	add.s32 	%r304, %r236, %r303;
	atom.shared.add.u32 	%r305, [%r304], 1;
	shr.u32 	%r306, %r446, %r461;
	and.b32  	%r307, %r306, %r240;
	shl.b32 	%r308, %r307, 2;
	add.s32 	%r309, %r236, %r308;
	atom.shared.add.u32 	%r310, [%r309], 1;
	shr.u32 	%r311, %r445, %r461;
	and.b32  	%r312, %r311, %r240;
	shl.b32 	%r313, %r312, 2;
	add.s32 	%r314, %r236, %r313;
	atom.shared.add.u32 	%r315, [%r314], 1;
	shr.u32 	%r316, %r444, %r461;
	and.b32  	%r317, %r316, %r240;
	shl.b32 	%r318, %r317, 2;
	add.s32 	%r319, %r236, %r318;
	atom.shared.add.u32 	%r320, [%r319], 1;
	add.s32 	%r461, %r461, 8;
	add.s32 	%r460, %r460, 1;
	setp.lt.s32 	%p43, %r461, %r159;
	@%p43 bra 	$L__BB7_68;
$L__BB7_69:
	add.s64 	%rd136, %rd136, %rd4;
	setp.lt.u64 	%p44, %rd136, %rd9;
	@%p44 bra 	$L__BB7_32;
$L__BB7_70:
	bar.sync 	0;
	@%p1 bra 	$L__BB7_152;
	setp.lt.u32 	%p45, %r1, 7;
	mov.b32 	%r464, 0;
	@%p45 bra 	$L__BB7_90;
	mov.b32 	%r462, 0;
$L__BB7_73:
	.pragma "nounroll";
	shl.b32 	%r323, %r462, 10;
	add.s32 	%r108, %r6, %r323;
	ld.shared.u32 	%r109, [%r108];
	setp.eq.s32 	%p46, %r109, 0;
	@%p46 bra 	$L__BB7_75;
	cvt.u32.u64 	%r324, %rd5;
	shl.b32 	%r325, %r462, 8;
	add.s32 	%r326, %r325, %r324;
	mul.wide.u32 	%rd30, %r326, 8;
	add.s64 	%rd31, %rd2, %rd30;
	cvt.u64.u32 	%rd32, %r109;
	atom.global.add.u64 	%rd33, [%rd31], %rd32;
$L__BB7_75:
	ld.shared.u32 	%r110, [%r108+1024];
	setp.eq.s32 	%p47, %r110, 0;
	@%p47 bra 	$L__BB7_77;
	cvt.u32.u64 	%r327, %rd5;
	shl.b32 	%r328, %r462, 8;
	add.s32 	%r329, %r328, %r327;
	add.s32 	%r330, %r329, 256;
	mul.wide.u32 	%rd34, %r330, 8;
	add.s64 	%rd35, %rd2, %rd34;
	cvt.u64.u32 	%rd36, %r110;
	atom.global.add.u64 	%rd37, [%rd35], %rd36;
$L__BB7_77:
	ld.shared.u32 	%r111, [%r108+2048];
	setp.eq.s32 	%p48, %r111, 0;
	@%p48 bra 	$L__BB7_79;
	cvt.u32.u64 	%r331, %rd5;
	shl.b32 	%r332, %r462, 8;
	add.s32 	%r333, %r332, %r331;
	add.s32 	%r334, %r333, 512;
	mul.wide.u32 	%rd38, %r334, 8;
	add.s64 	%rd39, %rd2, %rd38;
	cvt.u64.u32 	%rd40, %r111;
	atom.global.add.u64 	%rd41, [%rd39], %rd40;
$L__BB7_79:
	ld.shared.u32 	%r112, [%r108+3072];
	setp.eq.s32 	%p49, %r112, 0;
	@%p49 bra 	$L__BB7_81;
	cvt.u32.u64 	%r335, %rd5;
	shl.b32 	%r336, %r462, 8;
	add.s32 	%r337, %r336, %r335;
	add.s32 	%r338, %r337, 768;
	mul.wide.u32 	%rd42, %r338, 8;
	add.s64 	%rd43, %rd2, %rd42;
	cvt.u64.u32 	%rd44, %r112;
	atom.global.add.u64 	%rd45, [%rd43], %rd44;
$L__BB7_81:
	ld.shared.u32 	%r113, [%r108+4096];
	setp.eq.s32 	%p50, %r113, 0;
	@%p50 bra 	$L__BB7_83;
	cvt.u32.u64 	%r339, %rd5;
	shl.b32 	%r340, %r462, 8;
	add.s32 	%r341, %r340, %r339;
	add.s32 	%r342, %r341, 1024;
	mul.wide.u32 	%rd46, %r342, 8;
	add.s64 	%rd47, %rd2, %rd46;
	cvt.u64.u32 	%rd48, %r113;
	atom.global.add.u64 	%rd49, [%rd47], %rd48;
$L__BB7_83:
	ld.shared.u32 	%r114, [%r108+5120];
	setp.eq.s32 	%p51, %r114, 0;
	@%p51 bra 	$L__BB7_85;
	cvt.u32.u64 	%r343, %rd5;
	shl.b32 	%r344, %r462, 8;
	add.s32 	%r345, %r344, %r343;
	add.s32 	%r346, %r345, 1280;
	mul.wide.u32 	%rd50, %r346, 8;
	add.s64 	%rd51, %rd2, %rd50;
	cvt.u64.u32 	%rd52, %r114;
	atom.global.add.u64 	%rd53, [%rd51], %rd52;
$L__BB7_85:
	ld.shared.u32 	%r115, [%r108+6144];
	setp.eq.s32 	%p52, %r115, 0;
	@%p52 bra 	$L__BB7_87;
	cvt.u32.u64 	%r347, %rd5;
	shl.b32 	%r348, %r462, 8;
	add.s32 	%r349, %r348, %r347;
	add.s32 	%r350, %r349, 1536;
	mul.wide.u32 	%rd54, %r350, 8;
	add.s64 	%rd55, %rd2, %rd54;
	cvt.u64.u32 	%rd56, %r115;
	atom.global.add.u64 	%rd57, [%rd55], %rd56;
$L__BB7_87:
	ld.shared.u32 	%r116, [%r108+7168];
	setp.eq.s32 	%p53, %r116, 0;
	@%p53 bra 	$L__BB7_89;
	cvt.u32.u64 	%r351, %rd5;
	shl.b32 	%r352, %r462, 8;
	add.s32 	%r353, %r352, %r351;
	add.s32 	%r354, %r353, 1792;
	mul.wide.u32 	%rd58, %r354, 8;
	add.s64 	%rd59, %rd2, %rd58;
	cvt.u64.u32 	%rd60, %r116;
	atom.global.add.u64 	%rd61, [%rd59], %rd60;
$L__BB7_89:
	add.s32 	%r462, %r462, 8;
	setp.ne.s32 	%p54, %r462, %r16;
	mov.u32 	%r464, %r16;
	@%p54 bra 	$L__BB7_73;
$L__BB7_90:
	add.s32 	%r119, %r5, -1;
	setp.eq.s32 	%p55, %r3, 0;
	@%p55 bra 	$L__BB7_111;
	setp.lt.u32 	%p56, %r4, 3;
	@%p56 bra 	$L__BB7_101;
	shl.b32 	%r355, %r464, 10;
	add.s32 	%r120, %r6, %r355;
	ld.shared.u32 	%r121, [%r120];
	setp.eq.s32 	%p57, %r121, 0;
	@%p57 bra 	$L__BB7_94;
	cvt.u32.u64 	%r356, %rd5;
	shl.b32 	%r357, %r464, 8;
	add.s32 	%r358, %r357, %r356;
	mul.wide.u32 	%rd62, %r358, 8;
	add.s64 	%rd63, %rd2, %rd62;
	cvt.u64.u32 	%rd64, %r121;
	atom.global.add.u64 	%rd65, [%rd63], %rd64;
$L__BB7_94:
	ld.shared.u32 	%r122, [%r120+1024];
	setp.eq.s32 	%p58, %r122, 0;
	@%p58 bra 	$L__BB7_96;
	cvt.u32.u64 	%r359, %rd5;
	shl.b32 	%r360, %r464, 8;
	add.s32 	%r361, %r360, %r359;
	add.s32 	%r362, %r361, 256;
	mul.wide.u32 	%rd66, %r362, 8;
	add.s64 	%rd67, %rd2, %rd66;
	cvt.u64.u32 	%rd68, %r122;
	atom.global.add.u64 	%rd69, [%rd67], %rd68;
$L__BB7_96:
	ld.shared.u32 	%r123, [%r120+2048];
	setp.eq.s32 	%p59, %r123, 0;
	@%p59 bra 	$L__BB7_98;
	cvt.u32.u64 	%r363, %rd5;
	shl.b32 	%r364, %r464, 8;
	add.s32 	%r365, %r364, %r363;
	add.s32 	%r366, %r365, 512;
	mul.wide.u32 	%rd70, %r366, 8;
	add.s64 	%rd71, %rd2, %rd70;
	cvt.u64.u32 	%rd72, %r123;
	atom.global.add.u64 	%rd73, [%rd71], %rd72;
$L__BB7_98:
	ld.shared.u32 	%r124, [%r120+3072];
	setp.eq.s32 	%p60, %r124, 0;
	@%p60 bra 	$L__BB7_100;
	cvt.u32.u64 	%r367, %rd5;
	shl.b32 	%r368, %r464, 8;
	add.s32 	%r369, %r368, %r367;
	add.s32 	%r370, %r369, 768;
	mul.wide.u32 	%rd74, %r370, 8;
	add.s64 	%rd75, %rd2, %rd74;
	cvt.u64.u32 	%rd76, %r124;
	atom.global.add.u64 	%rd77, [%rd75], %rd76;
$L__BB7_100:
	add.s32 	%r464, %r464, 4;
$L__BB7_101:
	setp.eq.s32 	%p61, %r5, 0;
	@%p61 bra 	$L__BB7_111;
	setp.eq.s32 	%p62, %r119, 0;
	@%p62 bra 	$L__BB7_108;
	shl.b32 	%r371, %r464, 10;
	add.s32 	%r127, %r6, %r371;
	ld.shared.u32 	%r128, [%r127];
	setp.eq.s32 	%p63, %r128, 0;
	@%p63 bra 	$L__BB7_105;
	cvt.u32.u64 	%r372, %rd5;
	shl.b32 	%r373, %r464, 8;
	add.s32 	%r374, %r373, %r372;
	mul.wide.u32 	%rd78, %r374, 8;
	add.s64 	%rd79, %rd2, %rd78;
	cvt.u64.u32 	%rd80, %r128;
	atom.global.add.u64 	%rd81, [%rd79], %rd80;
$L__BB7_105:
	ld.shared.u32 	%r129, [%r127+1024];
	setp.eq.s32 	%p64, %r129, 0;
	@%p64 bra 	$L__BB7_107;
	cvt.u32.u64 	%r375, %rd5;
	shl.b32 	%r376, %r464, 8;
	add.s32 	%r377, %r376, %r375;
	add.s32 	%r378, %r377, 256;
	mul.wide.u32 	%rd82, %r378, 8;
	add.s64 	%rd83, %rd2, %rd82;
	cvt.u64.u32 	%rd84, %r129;
	atom.global.add.u64 	%rd85, [%rd83], %rd84;
$L__BB7_107:
	add.s32 	%r464, %r464, 2;
$L__BB7_108:
	setp.eq.s32 	%p65, %r17, 0;
	@%p65 bra 	$L__BB7_111;
	shl.b32 	%r379, %r464, 10;
	add.s32 	%r380, %r6, %r379;
	ld.shared.u32 	%r132, [%r380];
	setp.eq.s32 	%p66, %r132, 0;
	@%p66 bra 	$L__BB7_111;
	cvt.u32.u64 	%r381, %rd5;
	shl.b32 	%r382, %r464, 8;
	add.s32 	%r383, %r382, %r381;
	mul.wide.u32 	%rd86, %r383, 8;
	add.s64 	%rd87, %rd2, %rd86;
	cvt.u64.u32 	%rd88, %r132;
	atom.global.add.u64 	%rd89, [%rd87], %rd88;
$L__BB7_111:
	cvt.u32.u64 	%r384, %rd5;
	setp.gt.u32 	%p67, %r384, 127;
	@%p67 bra 	$L__BB7_152;
	setp.lt.u32 	%p68, %r1, 7;
	mov.b32 	%r468, 0;
	@%p68 bra 	$L__BB7_131;
	mov.b32 	%r466, 0;
$L__BB7_114:
	.pragma "nounroll";
	shl.b32 	%r388, %r466, 10;
	add.s32 	%r134, %r6, %r388;
	ld.shared.u32 	%r135, [%r134+512];
	setp.eq.s32 	%p69, %r135, 0;
	shl.b32 	%r389, %r466, 8;
	add.s32 	%r390, %r389, %r384;
	mul.wide.u32 	%rd90, %r390, 8;
	add.s64 	%rd15, %rd2, %rd90;
	@%p69 bra 	$L__BB7_116;
	cvt.u64.u32 	%rd91, %r135;
	atom.global.add.u64 	%rd92, [%rd15+1024], %rd91;
$L__BB7_116:
	ld.shared.u32 	%r136, [%r134+1536];
	setp.eq.s32 	%p70, %r136, 0;
	@%p70 bra 	$L__BB7_118;
	cvt.u64.u32 	%rd93, %r136;
	atom.global.add.u64 	%rd94, [%rd15+3072], %rd93;
$L__BB7_118:
	ld.shared.u32 	%r137, [%r134+2560];
	setp.eq.s32 	%p71, %r137, 0;
	@%p71 bra 	$L__BB7_120;
	cvt.u64.u32 	%rd95, %r137;
	atom.global.add.u64 	%rd96, [%rd15+5120], %rd95;
$L__BB7_120:
	ld.shared.u32 	%r138, [%r134+3584];
	setp.eq.s32 	%p72, %r138, 0;
	@%p72 bra 	$L__BB7_122;
	cvt.u64.u32 	%rd97, %r138;
	atom.global.add.u64 	%rd98, [%rd15+7168], %rd97;
$L__BB7_122:
	ld.shared.u32 	%r139, [%r134+4608];
	setp.eq.s32 	%p73, %r139, 0;
	@%p73 bra 	$L__BB7_124;
	cvt.u64.u32 	%rd99, %r139;
	atom.global.add.u64 	%rd100, [%rd15+9216], %rd99;
$L__BB7_124:
	ld.shared.u32 	%r140, [%r134+5632];
	setp.eq.s32 	%p74, %r140, 0;
	@%p74 bra 	$L__BB7_126;
	cvt.u64.u32 	%rd101, %r140;
	atom.global.add.u64 	%rd102, [%rd15+11264], %rd101;
$L__BB7_126:
	ld.shared.u32 	%r141, [%r134+6656];
	setp.eq.s32 	%p75, %r141, 0;
	@%p75 bra 	$L__BB7_128;
	cvt.u64.u32 	%rd103, %r141;
	atom.global.add.u64 	%rd104, [%rd15+13312], %rd103;
$L__BB7_128:
	ld.shared.u32 	%r142, [%r134+7680];
	setp.eq.s32 	%p76, %r142, 0;
	@%p76 bra 	$L__BB7_130;
	cvt.u64.u32 	%rd105, %r142;
	atom.global.add.u64 	%rd106, [%rd15+15360], %rd105;
$L__BB7_130:
	add.s32 	%r466, %r466, 8;
	setp.ne.s32 	%p77, %r466, %r16;
	mov.u32 	%r468, %r16;
	@%p77 bra 	$L__BB7_114;
$L__BB7_131:
	setp.eq.s32 	%p78, %r3, 0;
	@%p78 bra 	$L__BB7_152;
	setp.lt.u32 	%p79, %r4, 3;
	@%p79 bra 	$L__BB7_142;
	shl.b32 	%r391, %r468, 10;
	add.s32 	%r145, %r6, %r391;
	ld.shared.u32 	%r146, [%r145+512];
	setp.eq.s32 	%p80, %r146, 0;
	@%p80 bra 	$L__BB7_135;
	shl.b32 	%r393, %r468, 8;
	add.s32 	%r394, %r393, %r384;
	mul.wide.u32 	%rd107, %r394, 8;
	add.s64 	%rd108, %rd2, %rd107;
	cvt.u64.u32 	%rd109, %r146;
	atom.global.add.u64 	%rd110, [%rd108+1024], %rd109;
$L__BB7_135:
	ld.shared.u32 	%r147, [%r145+1536];
	setp.eq.s32 	%p81, %r147, 0;
	@%p81 bra 	$L__BB7_137;
	shl.b32 	%r396, %r468, 8;
	add.s32 	%r397, %r396, %r384;
	add.s32 	%r398, %r397, 256;
	mul.wide.u32 	%rd111, %r398, 8;
	add.s64 	%rd112, %rd2, %rd111;
	cvt.u64.u32 	%rd113, %r147;
	atom.global.add.u64 	%rd114, [%rd112+1024], %rd113;
$L__BB7_137:
	ld.shared.u32 	%r148, [%r145+2560];
	setp.eq.s32 	%p82, %r148, 0;
	@%p82 bra 	$L__BB7_139;
	shl.b32 	%r400, %r468, 8;
	add.s32 	%r401, %r400, %r384;
	add.s32 	%r402, %r401, 512;
	mul.wide.u32 	%rd115, %r402, 8;
	add.s64 	%rd116, %rd2, %rd115;
	cvt.u64.u32 	%rd117, %r148;
	atom.global.add.u64 	%rd118, [%rd116+1024], %rd117;
$L__BB7_139:
	ld.shared.u32 	%r149, [%r145+3584];
	setp.eq.s32 	%p83, %r149, 0;
	@%p83 bra 	$L__BB7_141;
	shl.b32 	%r404, %r468, 8;
	add.s32 	%r405, %r404, %r384;
	add.s32 	%r406, %r405, 768;
	mul.wide.u32 	%rd119, %r406, 8;
	add.s64 	%rd120, %rd2, %rd119;
	cvt.u64.u32 	%rd121, %r149;
	atom.global.add.u64 	%rd122, [%rd120+1024], %rd121;
$L__BB7_141:
	add.s32 	%r468, %r468, 4;
$L__BB7_142:
	setp.eq.s32 	%p84, %r5, 0;
	@%p84 bra 	$L__BB7_152;
	setp.eq.s32 	%p85, %r119, 0;
	@%p85 bra 	$L__BB7_149;
	shl.b32 	%r407, %r468, 10;
	add.s32 	%r152, %r6, %r407;
	ld.shared.u32 	%r153, [%r152+512];
	setp.eq.s32 	%p86, %r153, 0;
	@%p86 bra 	$L__BB7_146;
	shl.b32 	%r409, %r468, 8;
	add.s32 	%r410, %r409, %r384;
	mul.wide.u32 	%rd123, %r410, 8;
	add.s64 	%rd124, %rd2, %rd123;
	cvt.u64.u32 	%rd125, %r153;
	atom.global.add.u64 	%rd126, [%rd124+1024], %rd125;
$L__BB7_146:
	ld.shared.u32 	%r154, [%r152+1536];
	setp.eq.s32 	%p87, %r154, 0;
	@%p87 bra 	$L__BB7_148;
	shl.b32 	%r412, %r468, 8;
	add.s32 	%r413, %r412, %r384;
	add.s32 	%r414, %r413, 256;
	mul.wide.u32 	%rd127, %r414, 8;
	add.s64 	%rd128, %rd2, %rd127;
	cvt.u64.u32 	%rd129, %r154;
	atom.global.add.u64 	%rd130, [%rd128+1024], %rd129;
$L__BB7_148:
	add.s32 	%r468, %r468, 2;
$L__BB7_149:
	setp.eq.s32 	%p88, %r17, 0;
	@%p88 bra 	$L__BB7_152;
	shl.b32 	%r415, %r468, 10;
	add.s32 	%r416, %r6, %r415;
	ld.shared.u32 	%r157, [%r416+512];
	setp.eq.s32 	%p89, %r157, 0;
	@%p89 bra 	$L__BB7_152;
	shl.b32 	%r418, %r468, 8;
	add.s32 	%r419, %r418, %r384;
	mul.wide.u32 	%rd131, %r419, 8;
	add.s64 	%rd132, %rd2, %rd131;
	cvt.u64.u32 	%rd133, %r157;
	atom.global.add.u64 	%rd134, [%rd132+1024], %rd133;
$L__BB7_152:
	bar.sync 	0;
	add.s64 	%rd135, %rd135, 1;
	setp.ne.s64 	%p90, %rd135, %rd6;
	@%p90 bra 	$L__BB7_2;
$L__BB7_153:
	ret;

}
	// .globl	_ZN3cub18CUB_300001_SM_10006detail10radix_sort33DeviceRadixSortExclusiveSumKernelINS1_5radix10policy_hubIjNS0_8NullTypeEyE10Policy1000EyEEvPT0_
.visible .entry _ZN3cub18CUB_300001_SM_10006detail10radix_sort33DeviceRadixSortExclusiveSumKernelINS1_5radix10policy_hubIjNS0_8NullTypeEyE10Policy1000EyEEvPT0_(
	.param .u64 .ptr .align 1 _ZN3cub18CUB_300001_SM_10006detail10radix_sort33DeviceRadixSortExclusiveSumKernelINS1_5radix10policy_hubIjNS0_8NullTypeEyE10Policy1000EyEEvPT0__param_0
)
{
	.reg .pred 	%p<4>;
	.reg .b32 	%r<28>;
	.reg .b64 	%rd<54>;
	// demoted variable
	.shared .align 16 .b8 _ZZN3cub18CUB_300001_SM_10006detail10radix_sort33DeviceRadixSortExclusiveSumKernelINS1_5radix10policy_hubIjNS0_8NullTypeEyE10Policy1000EyEEvPT0_E12temp_storage[2336];
	ld.param.u64 	%rd5, [_ZN3cub18CUB_300001_SM_10006detail10radix_sort33DeviceRadixSortExclusiveSumKernelINS1_5radix10policy_hubIjNS0_8NullTypeEyE10Policy1000EyEEvPT0__param_0];
	cvta.to.global.u64 	%rd6, %rd5;
	mov.u32 	%r3, %ctaid.x;
	shl.b32 	%r4, %r3, 8;
	mov.u32 	%r1, %tid.x;
	setp.gt.u32 	%p1, %r1, 255;
	add.s32 	%r5, %r4, %r1;
	mul.wide.s32 	%rd7, %r5, 8;
	add.s64 	%rd1, %rd6, %rd7;
	@%p1 bra 	$L__BB8_2;
	ld.global.u64 	%rd53, [%rd1];
$L__BB8_2:
	shr.u32 	%r6, %r1, 3;
	add.s32 	%r7, %r6, %r1;
	shl.b32 	%r8, %r7, 3;
	mov.u32 	%r9, _ZZN3cub18CUB_300001_SM_10006detail10radix_sort33DeviceRadixSortExclusiveSumKernelINS1_5radix10policy_hubIjNS0_8NullTypeEyE10Policy1000EyEEvPT0_E12temp_storage;
	add.s32 	%r10, %r9, %r8;
	add.s32 	%r2, %r10, 16;
	st.shared.u64 	[%r10+16], %rd53;
	bar.sync 	0;
	setp.gt.u32 	%p2, %r1, 31;
	@%p2 bra 	$L__BB8_4;
	mad.lo.s32 	%r27, %r1, 72, %r9;
	ld.shared.u64 	%rd23, [%r27+16];
	ld.shared.u64 	%rd24, [%r27+24];
	ld.shared.u64 	%rd25, [%r27+32];
	ld.shared.u64 	%rd26, [%r27+40];
	ld.shared.u64 	%rd27, [%r27+48];
	ld.shared.u64 	%rd28, [%r27+56];
	ld.shared.u64 	%rd29, [%r27+64];
	ld.shared.u64 	%rd30, [%r27+72];
	add.s64 	%rd31, %rd24, %rd23;
	add.s64 	%rd32, %rd31, %rd25;
	add.s64 	%rd33, %rd32, %rd26;
	add.s64 	%rd34, %rd33, %rd27;
	add.s64 	%rd35, %rd34, %rd28;
	add.s64 	%rd36, %rd35, %rd29;
	add.s64 	%rd10, %rd36, %rd30;
	mov.b32 	%r11, 1;
	mov.b32 	%r24, 0;
	mov.b32 	%r25, -1;
	// begin inline asm
	{  .reg .u64 r0;  .reg .u32 lo;  .reg .u32 hi;  .reg .pred p;  mov.b64 {lo, hi}, %rd10;  shfl.sync.up.b32 lo|p, lo, %r11, %r24, %r25;  shfl.sync.up.b32 hi|p, hi, %r11, %r24, %r25;  mov.b64 r0, {lo, hi};  @p add.u64 r0, r0, %rd10;  mov.u64 %rd8, r0;}
	// end inline asm
	mov.b32 	%r14, 2;
	// begin inline asm
	{  .reg .u64 r0;  .reg .u32 lo;  .reg .u32 hi;  .reg .pred p;  mov.b64 {lo, hi}, %rd8;  shfl.sync.up.b32 lo|p, lo, %r14, %r24, %r25;  shfl.sync.up.b32 hi|p, hi, %r14, %r24, %r25;  mov.b64 r0, {lo, hi};  @p add.u64 r0, r0, %rd8;  mov.u64 %rd11, r0;}
	// end inline asm
	mov.b32 	%r17, 4;
	// begin inline asm
	{  .reg .u64 r0;  .reg .u32 lo;  .reg .u32 hi;  .reg .pred p;  mov.b64 {lo, hi}, %rd11;  shfl.sync.up.b32 lo|p, lo, %r17, %r24, %r25;  shfl.sync.up.b32 hi|p, hi, %r17, %r24, %r25;  mov.b64 r0, {lo, hi};  @p add.u64 r0, r0, %rd11;  mov.u64 %rd14, r0;}
	// end inline asm
	mov.b32 	%r20, 8;
	// begin inline asm
	{  .reg .u64 r0;  .reg .u32 lo;  .reg .u32 hi;  .reg .pred p;  mov.b64 {lo, hi}, %rd14;  shfl.sync.up.b32 lo|p, lo, %r20, %r24, %r25;  shfl.sync.up.b32 hi|p, hi, %r20, %r24, %r25;  mov.b64 r0, {lo, hi};  @p add.u64 r0, r0, %rd14;  mov.u64 %rd17, r0;}
	// end inline asm
	mov.b32 	%r23, 16;
	// begin inline asm
	{  .reg .u64 r0;  .reg .u32 lo;  .reg .u32 hi;  .reg .pred p;  mov.b64 {lo, hi}, %rd17;  shfl.sync.up.b32 lo|p, lo, %r23, %r24, %r25;  shfl.sync.up.b32 hi|p, hi, %r23, %r24, %r25;  mov.b64 r0, {lo, hi};  @p add.u64 r0, r0, %rd17;  mov.u64 %rd20, r0;}
	// end inline asm
	sub.s64 	%rd37, %rd20, %rd10;
	ld.shared.u64 	%rd38, [%r27+16];
	ld.shared.u64 	%rd39, [%r27+24];
	ld.shared.u64 	%rd40, [%r27+32];
	ld.shared.u64 	%rd41, [%r27+40];
	ld.shared.u64 	%rd42, [%r27+48];
	ld.shared.u64 	%rd43, [%r27+56];
	ld.shared.u64 	%rd44, [%r27+64];
	add.s64 	%rd45, %rd38, %rd37;
	add.s64 	%rd46, %rd39, %rd45;
	add.s64 	%rd47, %rd40, %rd46;
	add.s64 	%rd48, %rd41, %rd47;
	add.s64 	%rd49, %rd42, %rd48;
	add.s64 	%rd50, %rd43, %rd49;
	add.s64 	%rd51, %rd44, %rd50;
	st.shared.u64 	[%r27+16], %rd37;
	st.shared.u64 	[%r27+24], %rd45;
	st.shared.u64 	[%r27+32], %rd46;
	st.shared.u64 	[%r27+40], %rd47;
	st.shared.u64 	[%r27+48], %rd48;
	st.shared.u64 	[%r27+56], %rd49;
	st.shared.u64 	[%r27+64], %rd50;
	st.shared.u64 	[%r27+72], %rd51;
$L__BB8_4:
	setp.gt.u32 	%p3, %r1, 255;
	bar.sync 	0;
	@%p3 bra 	$L__BB8_6;
	ld.shared.u64 	%rd52, [%r2];
	st.global.u64 	[%rd1], %rd52;
$L__BB8_6:
	ret;

}
	// .globl	_ZN3cub18CUB_300001_SM_10006detail10radix_sort29DeviceRadixSortOnesweepKernelINS1_5radix10policy_hubIjNS0_8NullTypeEyE10Policy1000ELNS0_9SortOrderE0EjS6_yiiNS1_21identity_decomposer_tEEEvPT5_SC_PT3_PKSD_PT1_PKSH_PT2_PKSL_T4_iiT6_
.visible .entry _ZN3cub18CUB_300001_SM_10006detail10radix_sort29DeviceRadixSortOnesweepKernelINS1_5radix10policy_hubIjNS0_8NullTypeEyE10Policy1000ELNS0_9SortOrderE0EjS6_yiiNS1_21identity_decomposer_tEEEvPT5_SC_PT3_PKSD_PT1_PKSH_PT2_PKSL_T4_iiT6_(
	.param .u64 .ptr .align 1 _ZN3cub18CUB_300001_SM_10006detail10radix_sort29DeviceRadixSortOnesweepKernelINS1_5radix10policy_hubIjNS0_8NullTypeEyE10Policy1000ELNS0_9SortOrderE0EjS6_yiiNS1_21identity_decomposer_tEEEvPT5_SC_PT3_PKSD_PT1_PKSH_PT2_PKSL_T4_iiT6__param_0,
	.param .u64 .ptr .align 1 _ZN3cub18CUB_300001_SM_10006detail10radix_sort29DeviceRadixSortOnesweepKernelINS1_5radix10policy_hubIjNS0_8NullTypeEyE10Policy1000ELNS0_9SortOrderE0EjS6_yiiNS1_21identity_decomposer_tEEEvPT5_SC_PT3_PKSD_PT1_PKSH_PT2_PKSL_T4_iiT6__param_1,
	.param .u64 .ptr .align 1 _ZN3cub18CUB_300001_SM_10006detail10radix_sort29DeviceRadixSortOnesweepKernelINS1_5radix10policy_hubIjNS0_8NullTypeEyE10Policy1000ELNS0_9SortOrderE0EjS6_yiiNS1_21identity_decomposer_tEEEvPT5_SC_PT3_PKSD_PT1_PKSH_PT2_PKSL_T4_iiT6__param_2,
	.param .u64 .ptr .align 1 _ZN3cub18CUB_300001_SM_10006detail10radix_sort29DeviceRadixSortOnesweepKernelINS1_5radix10policy_hubIjNS0_8NullTypeEyE10Policy1000ELNS0_9SortOrderE0EjS6_yiiNS1_21identity_decomposer_tEEEvPT5_SC_PT3_PKSD_PT1_PKSH_PT2_PKSL_T4_iiT6__param_3,
	.param .u64 .ptr .align 1 _ZN3cub18CUB_300001_SM_10006detail10radix_sort29DeviceRadixSortOnesweepKernelINS1_5radix10policy_hubIjNS0_8NullTypeEyE10Policy1000ELNS0_9SortOrderE0EjS6_yiiNS1_21identity_decomposer_tEEEvPT5_SC_PT3_PKSD_PT1_PKSH_PT2_PKSL_T4_iiT6__param_4,
	.param .u64 .ptr .align 1 _ZN3cub18CUB_300001_SM_10006detail10radix_sort29DeviceRadixSortOnesweepKernelINS1_5radix10policy_hubIjNS0_8NullTypeEyE10Policy1000ELNS0_9SortOrderE0EjS6_yiiNS1_21identity_decomposer_tEEEvPT5_SC_PT3_PKSD_PT1_PKSH_PT2_PKSL_T4_iiT6__param_5,
	.param .u64 .ptr .align 1 _ZN3cub18CUB_300001_SM_10006detail10radix_sort29DeviceRadixSortOnesweepKernelINS1_5radix10policy_hubIjNS0_8NullTypeEyE10Policy1000ELNS0_9SortOrderE0EjS6_yiiNS1_21identity_decomposer_tEEEvPT5_SC_PT3_PKSD_PT1_PKSH_PT2_PKSL_T4_iiT6__param_6,
	.param .u64 .ptr .align 1 _ZN3cub18CUB_300001_SM_10006detail10radix_sort29DeviceRadixSortOnesweepKernelINS1_5radix10policy_hubIjNS0_8NullTypeEyE10Policy1000ELNS0_9SortOrderE0EjS6_yiiNS1_21identity_decomposer_tEEEvPT5_SC_PT3_PKSD_PT1_PKSH_PT2_PKSL_T4_iiT6__param_7,
	.param .u32 _ZN3cub18CUB_300001_SM_10006detail10radix_sort29DeviceRadixSortOnesweepKernelINS1_5radix10policy_hubIjNS0_8NullTypeEyE10Policy1000ELNS0_9SortOrderE0EjS6_yiiNS1_21identity_decomposer_tEEEvPT5_SC_PT3_PKSD_PT1_PKSH_PT2_PKSL_T4_iiT6__param_8,
	.param .u32 _ZN3cub18CUB_300001_SM_10006detail10radix_sort29DeviceRadixSortOnesweepKernelINS1_5radix10policy_hubIjNS0_8NullTypeEyE10Policy1000ELNS0_9SortOrderE0EjS6_yiiNS1_21identity_decomposer_tEEEvPT5_SC_PT3_PKSD_PT1_PKSH_PT2_PKSL_T4_iiT6__param_9,
	.param .u32 _ZN3cub18CUB_300001_SM_10006detail10radix_sort29DeviceRadixSortOnesweepKernelINS1_5radix10policy_hubIjNS0_8NullTypeEyE10Policy1000ELNS0_9SortOrderE0EjS6_yiiNS1_21identity_decomposer_tEEEvPT5_SC_PT3_PKSD_PT1_PKSH_PT2_PKSL_T4_iiT6__param_10,
	.param .align 1 .b8 _ZN3cub18CUB_300001_SM_10006detail10radix_sort29DeviceRadixSortOnesweepKernelINS1_5radix10policy_hubIjNS0_8NullTypeEyE10Policy1000ELNS0_9SortOrderE0EjS6_yiiNS1_21identity_decomposer_tEEEvPT5_SC_PT3_PKSD_PT1_PKSH_PT2_PKSL_T4_iiT6__param_11[1]
)
.maxntid 384
{
	.reg .pred 	%p<143>;
	.reg .b32 	%r<1708>;
	.reg .b64 	%rd<242>;
	// demoted variable
	.shared .align 16 .b8 _ZZN3cub18CUB_300001_SM_10006detail10radix_sort29DeviceRadixSortOnesweepKernelINS1_5radix10policy_hubIjNS0_8NullTypeEyE10Policy1000ELNS0_9SortOrderE0EjS6_yiiNS1_21identity_decomposer_tEEEvPT5_SC_PT3_PKSD_PT1_PKSH_PT2_PKSL_T4_iiT6_E1s[31232];
	ld.param.u64 	%rd18, [_ZN3cub18CUB_300001_SM_10006detail10radix_sort29DeviceRadixSortOnesweepKernelINS1_5radix10policy_hubIjNS0_8NullTypeEyE10Policy1000ELNS0_9SortOrderE0EjS6_yiiNS1_21identity_decomposer_tEEEvPT5_SC_PT3_PKSD_PT1_PKSH_PT2_PKSL_T4_iiT6__param_1];
	ld.param.u64 	%rd22, [_ZN3cub18CUB_300001_SM_10006detail10radix_sort29DeviceRadixSortOnesweepKernelINS1_5radix10policy_hubIjNS0_8NullTypeEyE10Policy1000ELNS0_9SortOrderE0EjS6_yiiNS1_21identity_decomposer_tEEEvPT5_SC_PT3_PKSD_PT1_PKSH_PT2_PKSL_T4_iiT6__param_5];
	ld.param.u32 	%r247, [_ZN3cub18CUB_300001_SM_10006detail10radix_sort29DeviceRadixSortOnesweepKernelINS1_5radix10policy_hubIjNS0_8NullTypeEyE10Policy1000ELNS0_9SortOrderE0EjS6_yiiNS1_21identity_decomposer_tEEEvPT5_SC_PT3_PKSD_PT1_PKSH_PT2_PKSL_T4_iiT6__param_10];
	cvta.to.global.u64 	%rd1, %rd22;
	mov.u32 	%r1, %tid.x;
	shr.u32 	%r2, %r1, 5;
	// begin inline asm
	mov.u32 %r248, %laneid;
	// end inline asm
	setp.ne.s32 	%p1, %r1, 0;
	@%p1 bra 	$L__BB9_2;
	cvta.to.global.u64 	%rd23, %rd18;
	atom.global.add.u32 	%r249, [%rd23], 1;
	st.shared.u32 	[_ZZN3cub18CUB_300001_SM_10006detail10radix_sort29DeviceRadixSortOnesweepKernelINS1_5radix10policy_hubIjNS0_8NullTypeEyE10Policy1000ELNS0_9SortOrderE0EjS6_yiiNS1_21identity_decomposer_tEEEvPT5_SC_PT3_PKSD_PT1_PKSH_PT2_PKSL_T4_iiT6_E1s+29184], %r249;
$L__BB9_2:
	ld.param.u32 	%r1582, [_ZN3cub18CUB_300001_SM_10006detail10radix_sort29DeviceRadixSortOnesweepKernelINS1_5radix10policy_hubIjNS0_8NullTypeEyE10Policy1000ELNS0_9SortOrderE0EjS6_yiiNS1_21identity_decomposer_tEEEvPT5_SC_PT3_PKSD_PT1_PKSH_PT2_PKSL_T4_iiT6__param_8];
	bar.sync 	0;
	ld.shared.u32 	%r4, [_ZZN3cub18CUB_300001_SM_10006detail10radix_sort29DeviceRadixSortOnesweepKernelINS1_5radix10policy_hubIjNS0_8NullTypeEyE10Policy1000ELNS0_9SortOrderE0EjS6_yiiNS1_21identity_decomposer_tEEEvPT5_SC_PT3_PKSD_PT1_PKSH_PT2_PKSL_T4_iiT6_E1s+29184];
	mul.lo.s32 	%r250, %r4, 7296;
	add.s32 	%r251, %r250, 7296;
	setp.gt.s32 	%p2, %r251, %r1582;
	cvt.s64.s32 	%rd2, %r250;
	@%p2 bra 	$L__BB9_4;
	and.b32  	%r252, %r1, 31;
	and.b32  	%r253, %r1, 992;
	mul.lo.s32 	%r254, %r253, 19;
	or.b32  	%r255, %r254, %r252;
	cvt.u64.u32 	%rd24, %r255;
	add.s64 	%rd25, %rd24, %rd2;
	shl.b64 	%rd26, %rd25, 2;
	add.s64 	%rd27, %rd1, %rd26;
	ld.global.u32 	%r1653, [%rd27];
	ld.global.u32 	%r1654, [%rd27+128];
	ld.global.u32 	%r1655, [%rd27+256];
	ld.global.u32 	%r1656, [%rd27+384];
	ld.global.u32 	%r1657, [%rd27+512];
	ld.global.u32 	%r1658, [%rd27+640];
	ld.global.u32 	%r1659, [%rd27+768];
	ld.global.u32 	%r1660, [%rd27+896];
	ld.global.u32 	%r1661, [%rd27+1024];
	ld.global.u32 	%r1662, [%rd27+1152];
	ld.global.u32 	%r1663, [%rd27+1280];
	ld.global.u32 	%r1664, [%rd27+1408];
	ld.global.u32 	%r1665, [%rd27+1536];
	ld.global.u32 	%r1666, [%rd27+1664];
	ld.global.u32 	%r1667, [%rd27+1792];
	ld.global.u32 	%r1668, [%rd27+1920];
	ld.global.u32 	%r1669, [%rd27+2048];
	ld.global.u32 	%r1670, [%rd27+2176];
	ld.global.u32 	%r1671, [%rd27+2304];
	bra.uni 	$L__BB9_42;
$L__BB9_4:
	ld.param.u32 	%r1583, [_ZN3cub18CUB_300001_SM_10006detail10radix_sort29DeviceRadixSortOnesweepKernelINS1_5radix10policy_hubIjNS0_8NullTypeEyE10Policy1000ELNS0_9SortOrderE0EjS6_yiiNS1_21identity_decomposer_tEEEvPT5_SC_PT3_PKSD_PT1_PKSH_PT2_PKSL_T4_iiT6__param_8];
	cvt.u32.u64 	%r257, %rd2;
	sub.s32 	%r24, %r1583, %r257;
	and.b32  	%r258, %r1, 31;
	and.b32  	%r259, %r1, 992;
	mul.lo.s32 	%r260, %r259, 19;
	or.b32  	%r25, %r260, %r258;
	setp.ge.s32 	%p3, %r25, %r24;
	cvt.u64.u32 	%rd28, %r25;
	add.s64 	%rd29, %rd28, %rd2;
	shl.b64 	%rd30, %rd29, 2;
	add.s64 	%rd3, %rd1, %rd30;
	mov.b32 	%r1653, -1;
	@%p3 bra 	$L__BB9_6;
	ld.global.u32 	%r1653, [%rd3];
$L__BB9_6:
	add.s32 	%r262, %r25, 32;
	setp.ge.s32 	%p4, %r262, %r24;
	mov.b32 	%r1654, -1;
	@%p4 bra 	$L__BB9_8;
	ld.global.u32 	%r1654, [%rd3+128];
$L__BB9_8:
	add.s32 	%r264, %r25, 64;
	setp.ge.s32 	%p5, %r264, %r24;
	mov.b32 	%r1655, -1;
	@%p5 bra 	$L__BB9_10;
	ld.global.u32 	%r1655, [%rd3+256];
$L__BB9_10:
	add.s32 	%r266, %r25, 96;
	setp.ge.s32 	%p6, %r266, %r24;
	mov.b32 	%r1656, -1;
	@%p6 bra 	$L__BB9_12;
	ld.global.u32 	%r1656, [%rd3+384];
$L__BB9_12:
	add.s32 	%r268, %r25, 128;
	setp.ge.s32 	%p7, %r268, %r24;
	mov.b32 	%r1657, -1;
	@%p7 bra 	$L__BB9_14;
	ld.global.u32 	%r1657, [%rd3+512];
$L__BB9_14:
	add.s32 	%r270, %r25, 160;
	setp.ge.s32 	%p8, %r270, %r24;
	mov.b32 	%r1658, -1;
	@%p8 bra 	$L__BB9_16;
	ld.global.u32 	%r1658, [%rd3+640];
$L__BB9_16:
	add.s32 	%r272, %r25, 192;
	setp.ge.s32 	%p9, %r272, %r24;
	mov.b32 	%r1659, -1;
	@%p9 bra 	$L__BB9_18;
	ld.global.u32 	%r1659, [%rd3+768];
$L__BB9_18:
	add.s32 	%r274, %r25, 224;
	setp.ge.s32 	%p10, %r274, %r24;
	mov.b32 	%r1660, -1;
	@%p10 bra 	$L__BB9_20;
	ld.global.u32 	%r1660, [%rd3+896];
$L__BB9_20:
	add.s32 	%r276, %r25, 256;
	setp.ge.s32 	%p11, %r276, %r24;
	mov.b32 	%r1661, -1;
	@%p11 bra 	$L__BB9_22;
	ld.global.u32 	%r1661, [%rd3+1024];
$L__BB9_22:
	add.s32 	%r278, %r25, 288;
	setp.ge.s32 	%p12, %r278, %r24;
	mov.b32 	%r1662, -1;
	@%p12 bra 	$L__BB9_24;
	ld.global.u32 	%r1662, [%rd3+1152];
$L__BB9_24:
	add.s32 	%r280, %r25, 320;
	setp.ge.s32 	%p13, %r280, %r24;
	mov.b32 	%r1663, -1;
	@%p13 bra 	$L__BB9_26;
	ld.global.u32 	%r1663, [%rd3+1280];
$L__BB9_26:
	add.s32 	%r282, %r25, 352;
	setp.ge.s32 	%p14, %r282, %r24;
	mov.b32 	%r1664, -1;
	@%p14 bra 	$L__BB9_28;
	ld.global.u32 	%r1664, [%rd3+1408];
$L__BB9_28:
	add.s32 	%r284, %r25, 384;
	setp.ge.s32 	%p15, %r284, %r24;
	mov.b32 	%r1665, -1;
	@%p15 bra 	$L__BB9_30;
	ld.global.u32 	%r1665, [%rd3+1536];
$L__BB9_30:
	add.s32 	%r286, %r25, 416;
	setp.ge.s32 	%p16, %r286, %r24;
	mov.b32 	%r1666, -1;
	@%p16 bra 	$L__BB9_32;
	ld.global.u32 	%r1666, [%rd3+1664];
$L__BB9_32:
	add.s32 	%r288, %r25, 448;
	setp.ge.s32 	%p17, %r288, %r24;
	mov.b32 	%r1667, -1;
	@%p17 bra 	$L__BB9_34;
	ld.global.u32 	%r1667, [%rd3+1792];
$L__BB9_34:
	add.s32 	%r290, %r25, 480;
	setp.ge.s32 	%p18, %r290, %r24;
	mov.b32 	%r1668, -1;
	@%p18 bra 	$L__BB9_36;
	ld.global.u32 	%r1668, [%rd3+1920];
$L__BB9_36:
	add.s32 	%r292, %r25, 512;
	setp.ge.s32 	%p19, %r292, %r24;
	mov.b32 	%r1669, -1;
	@%p19 bra 	$L__BB9_38;
	ld.global.u32 	%r1669, [%rd3+2048];
$L__BB9_38:
	add.s32 	%r294, %r25, 544;
	setp.ge.s32 	%p20, %r294, %r24;
	mov.b32 	%r1670, -1;
	@%p20 bra 	$L__BB9_40;
	ld.global.u32 	%r1670, [%rd3+2176];
$L__BB9_40:
	add.s32 	%r296, %r25, 576;
	setp.ge.s32 	%p21, %r296, %r24;
	mov.b32 	%r1671, -1;
	@%p21 bra 	$L__BB9_42;
	ld.global.u32 	%r1671, [%rd3+2304];
$L__BB9_42:
	mov.b32 	%r297, -1;
	shl.b32 	%r298, %r297, %r247;
	not.b32 	%r82, %r298;
	shl.b32 	%r299, %r2, 10;
	mov.u32 	%r300, _ZZN3cub18CUB_300001_SM_10006detail10radix_sort29DeviceRadixSortOnesweepKernelINS1_5radix10policy_hubIjNS0_8NullTypeEyE10Policy1000ELNS0_9SortOrderE0EjS6_yiiNS1_21identity_decomposer_tEEEvPT5_SC_PT3_PKSD_PT1_PKSH_PT2_PKSL_T4_iiT6_E1s;
	add.s32 	%r83, %r300, %r299;
	setp.gt.s32 	%p22, %r248, 255;
	@%p22 bra 	$L__BB9_55;
	max.s32 	%r301, %r248, 224;
	sub.s32 	%r302, %r301, %r248;
	add.s32 	%r303, %r302, 31;
	shr.u32 	%r304, %r303, 5;
	add.s32 	%r84, %r304, 1;
	and.b32  	%r85, %r84, 15;
	setp.lt.u32 	%p23, %r303, 480;
	mov.u32 	%r1675, %r248;
	@%p23 bra 	$L__BB9_46;
	and.b32  	%r305, %r84, 268435440;
	neg.s32 	%r1673, %r305;
	shl.b32 	%r307, %r248, 2;
	add.s32 	%r308, %r299, %r307;
	add.s32 	%r310, %r308, %r300;
	add.s32 	%r1672, %r310, 1024;
	mov.u32 	%r1675, %r248;
$L__BB9_45:
	.pragma "nounroll";
	mov.b32 	%r311, 0;
	st.shared.u32 	[%r1672+-1024], %r311;
	st.shared.u32 	[%r1672+-896], %r311;
	st.shared.u32 	[%r1672+-768], %r311;
	st.shared.u32 	[%r1672+-640], %r311;
	st.shared.u32 	[%r1672+-512], %r311;
	st.shared.u32 	[%r1672+-384], %r311;
	st.shared.u32 	[%r1672+-256], %r311;
	st.shared.u32 	[%r1672+-128], %r311;
	st.shared.u32 	[%r1672], %r311;
	st.shared.u32 	[%r1672+128], %r311;
	st.shared.u32 	[%r1672+256], %r311;
	st.shared.u32 	[%r1672+384], %r311;
	st.shared.u32 	[%r1672+512], %r311;
	st.shared.u32 	[%r1672+640], %r311;
	st.shared.u32 	[%r1672+768], %r311;
	st.shared.u32 	[%r1672+896], %r311;
	add.s32 	%r1675, %r1675, 512;
	add.s32 	%r1673, %r1673, 16;
	add.s32 	%r1672, %r1672, 2048;
	setp.ne.s32 	%p24, %r1673, 0;
	@%p24 bra 	$L__BB9_45;
$L__BB9_46:
	setp.eq.s32 	%p25, %r85, 0;
	@%p25 bra 	$L__BB9_55;
	and.b32  	%r95, %r84, 7;
	setp.lt.u32 	%p26, %r85, 8;
	@%p26 bra 	$L__BB9_49;
	shl.b32 	%r312, %r1675, 2;
	add.s32 	%r313, %r83, %r312;
	mov.b32 	%r314, 0;
	st.shared.u32 	[%r313], %r314;
	st.shared.u32 	[%r313+128], %r314;
	st.shared.u32 	[%r313+256], %r314;
	st.shared.u32 	[%r313+384], %r314;
	st.shared.u32 	[%r313+512], %r314;
	st.shared.u32 	[%r313+640], %r314;
	st.shared.u32 	[%r313+768], %r314;
	st.shared.u32 	[%r313+896], %r314;
	add.s32 	%r1675, %r1675, 256;
$L__BB9_49:
	setp.eq.s32 	%p27, %r95, 0;
	@%p27 bra 	$L__BB9_55;
	and.b32  	%r98, %r84, 3;
	setp.lt.u32 	%p28, %r95, 4;
	@%p28 bra 	$L__BB9_52;
	shl.b32 	%r315, %r1675, 2;
	add.s32 	%r316, %r83, %r315;
	mov.b32 	%r317, 0;
	st.shared.u32 	[%r316], %r317;
	st.shared.u32 	[%r316+128], %r317;
	st.shared.u32 	[%r316+256], %r317;
	st.shared.u32 	[%r316+384], %r317;
	add.s32 	%r1675, %r1675, 128;
$L__BB9_52:
	setp.eq.s32 	%p29, %r98, 0;
	@%p29 bra 	$L__BB9_55;
	shl.b32 	%r319, %r1675, 2;
	add.s32 	%r320, %r299, %r319;
	add.s32 	%r1679, %r300, %r320;
	neg.s32 	%r1678, %r98;
$L__BB9_54:
	.pragma "nounroll";
	mov.b32 	%r322, 0;
	st.shared.u32 	[%r1679], %r322;
	add.s32 	%r1679, %r1679, 128;
	add.s32 	%r1678, %r1678, 1;
	setp.ne.s32 	%p30, %r1678, 0;
	@%p30 bra 	$L__BB9_54;
$L__BB9_55:
	ld.param.u32 	%r1590, [_ZN3cub18CUB_300001_SM_10006detail10radix_sort29DeviceRadixSortOnesweepKernelINS1_5radix10policy_hubIjNS0_8NullTypeEyE10Policy1000ELNS0_9SortOrderE0EjS6_yiiNS1_21identity_decomposer_tEEEvPT5_SC_PT3_PKSD_PT1_PKSH_PT2_PKSL_T4_iiT6__param_9];
	bar.warp.sync 	-1;
	shr.u32 	%r324, %r1653, %r1590;
	and.b32  	%r107, %r324, %r82;
	shl.b32 	%r325, %r1, 5;
	and.b32  	%r326, %r325, 31744;
	mov.u32 	%r327, _ZZN3cub18CUB_300001_SM_10006detail10radix_sort29DeviceRadixSortOnesweepKernelINS1_5radix10policy_hubIjNS0_8NullTypeEyE10Policy1000ELNS0_9SortOrderE0EjS6_yiiNS1_21identity_decomposer_tEEEvPT5_SC_PT3_PKSD_PT1_PKSH_PT2_PKSL_T4_iiT6_E1s;
	add.s32 	%r328, %r327, %r326;
	shl.b32 	%r329, %r107, 2;
	add.s32 	%r108, %r328, %r329;
	atom.shared.add.u32 	%r330, [%r108], 1;
	shr.u32 	%r331, %r1654, %r1590;
	and.b32  	%r332, %r331, %r82;
	shl.b32 	%r333, %r332, 2;
	add.s32 	%r109, %r328, %r333;
	atom.shared.add.u32 	%r334, [%r109], 1;
	shr.u32 	%r335, %r1655, %r1590;
	and.b32  	%r336, %r335, %r82;
	shl.b32 	%r337, %r336, 2;
	add.s32 	%r110, %r328, %r337;
	atom.shared.add.u32 	%r338, [%r110], 1;
	shr.u32 	%r339, %r1656, %r1590;
	and.b32  	%r340, %r339, %r82;
	shl.b32 	%r341, %r340, 2;
	add.s32 	%r111, %r328, %r341;
	atom.shared.add.u32 	%r342, [%r111], 1;
	shr.u32 	%r343, %r1657, %r1590;
	and.b32  	%r344, %r343, %r82;
	shl.b32 	%r345, %r344, 2;
	add.s32 	%r112, %r328, %r345;
	atom.shared.add.u32 	%r346, [%r112], 1;
	shr.u32 	%r347, %r1658, %r1590;
	and.b32  	%r348, %r347, %r82;
	shl.b32 	%r349, %r348, 2;
	add.s32 	%r113, %r328, %r349;
	atom.shared.add.u32 	%r350, [%r113], 1;
	shr.u32 	%r351, %r1659, %r1590;
	and.b32  	%r352, %r351, %r82;
	shl.b32 	%r353, %r352, 2;
	add.s32 	%r114, %r328, %r353;
	atom.shared.add.u32 	%r354, [%r114], 1;
	shr.u32 	%r355, %r1660, %r1590;
	and.b32  	%r356, %r355, %r82;
	shl.b32 	%r357, %r356, 2;
	add.s32 	%r358, %r328, %r357;
	atom.shared.add.u32 	%r359, [%r358], 1;
	shr.u32 	%r360, %r1661, %r1590;
	and.b32  	%r361, %r360, %r82;
	shl.b32 	%r362, %r361, 2;
	add.s32 	%r363, %r328, %r362;
	atom.shared.add.u32 	%r364, [%r363], 1;
	shr.u32 	%r365, %r1662, %r1590;
	and.b32  	%r366, %r365, %r82;
	shl.b32 	%r367, %r366, 2;
	add.s32 	%r115, %r328, %r367;
	atom.shared.add.u32 	%r368, [%r115], 1;
	shr.u32 	%r369, %r1663, %r1590;
	and.b32  	%r370, %r369, %r82;
	shl.b32 	%r371, %r370, 2;
	add.s32 	%r116, %r328, %r371;
	atom.shared.add.u32 	%r372, [%r116], 1;
	shr.u32 	%r373, %r1664, %r1590;
	and.b32  	%r374, %r373, %r82;
	shl.b32 	%r375, %r374, 2;
	add.s32 	%r117, %r328, %r375;
	atom.shared.add.u32 	%r376, [%r117], 1;
	shr.u32 	%r377, %r1665, %r1590;
	and.b32  	%r378, %r377, %r82;
	shl.b32 	%r379, %r378, 2;
	add.s32 	%r118, %r328, %r379;
	atom.shared.add.u32 	%r380, [%r118], 1;
	shr.u32 	%r381, %r1666, %r1590;
	and.b32  	%r382, %r381, %r82;
	shl.b32 	%r383, %r382, 2;
	add.s32 	%r119, %r328, %r383;
	atom.shared.add.u32 	%r384, [%r119], 1;
	shr.u32 	%r385, %r1667, %r1590;
	and.b32  	%r386, %r385, %r82;
	shl.b32 	%r387, %r386, 2;
	add.s32 	%r120, %r328, %r387;
	atom.shared.add.u32 	%r388, [%r120], 1;
	shr.u32 	%r389, %r1668, %r1590;
	and.b32  	%r390, %r389, %r82;
	shl.b32 	%r391, %r390, 2;
	add.s32 	%r392, %r328, %r391;
	atom.shared.add.u32 	%r393, [%r392], 1;
	shr.u32 	%r394, %r1669, %r1590;
	and.b32  	%r395, %r394, %r82;
	shl.b32 	%r396, %r395, 2;
	add.s32 	%r397, %r328, %r396;
	atom.shared.add.u32 	%r398, [%r397], 1;
	shr.u32 	%r399, %r1670, %r1590;
	and.b32  	%r400, %r399, %r82;
	shl.b32 	%r401, %r400, 2;
	add.s32 	%r402, %r328, %r401;
	atom.shared.add.u32 	%r403, [%r402], 1;
	shr.u32 	%r404, %r1671, %r1590;
	and.b32  	%r405, %r404, %r82;
	shl.b32 	%r406, %r405, 2;
	add.s32 	%r407, %r328, %r406;
	atom.shared.add.u32 	%r408, [%r407], 1;
	bar.sync 	0;
	setp.gt.u32 	%p31, %r1, 255;
	shl.b32 	%r409, %r1, 2;
	add.s32 	%r121, %r327, %r409;
	mov.b32 	%r1680, 0;
	@%p31 bra 	$L__BB9_57;
	ld.shared.u32 	%r410, [%r121];
	mov.b32 	%r411, 0;
	st.shared.u32 	[%r121], %r411;
	ld.shared.u32 	%r412, [%r121+1024];
	st.shared.u32 	[%r121+1024], %r410;
	add.s32 	%r413, %r412, %r410;
	ld.shared.u32 	%r414, [%r121+2048];
	st.shared.u32 	[%r121+2048], %r413;
	add.s32 	%r415, %r414, %r413;
	ld.shared.u32 	%r416, [%r121+3072];
	st.shared.u32 	[%r121+3072], %r415;
	add.s32 	%r417, %r416, %r415;
	ld.shared.u32 	%r418, [%r121+4096];
	st.shared.u32 	[%r121+4096], %r417;
	add.s32 	%r419, %r418, %r417;
	ld.shared.u32 	%r420, [%r121+5120];
	st.shared.u32 	[%r121+5120], %r419;
	add.s32 	%r421, %r420, %r419;
	ld.shared.u32 	%r422, [%r121+6144];
	st.shared.u32 	[%r121+6144], %r421;
	add.s32 	%r423, %r422, %r421;
	ld.shared.u32 	%r424, [%r121+7168];
	st.shared.u32 	[%r121+7168], %r423;
	add.s32 	%r425, %r424, %r423;
	ld.shared.u32 	%r426, [%r121+8192];
	st.shared.u32 	[%r121+8192], %r425;
	add.s32 	%r427, %r426, %r425;
	ld.shared.u32 	%r428, [%r121+9216];
	st.shared.u32 	[%r121+9216], %r427;
	add.s32 	%r429, %r428, %r427;
	ld.shared.u32 	%r430, [%r121+10240];
	st.shared.u32 	[%r121+10240], %r429;
	add.s32 	%r431, %r430, %r429;
	ld.shared.u32 	%r432, [%r121+11264];
	st.shared.u32 	[%r121+11264], %r431;
	add.s32 	%r1680, %r432, %r431;
$L__BB9_57:
	ld.param.u64 	%rd230, [_ZN3cub18CUB_300001_SM_10006detail10radix_sort29DeviceRadixSortOnesweepKernelINS1_5radix10policy_hubIjNS0_8NullTypeEyE10Policy1000ELNS0_9SortOrderE0EjS6_yiiNS1_21identity_decomposer_tEEEvPT5_SC_PT3_PKSD_PT1_PKSH_PT2_PKSL_T4_iiT6__param_0];
	cvta.to.global.u64 	%rd4, %rd230;
	setp.gt.u32 	%p32, %r1, 255;
	@%p32 bra 	$L__BB9_59;
	or.b32  	%r433, %r1680, 1073741824;
	shl.b32 	%r434, %r4, 8;
	add.s32 	%r435, %r434, %r1;
	mul.wide.s32 	%rd31, %r435, 4;
	add.s64 	%rd32, %rd4, %rd31;
	st.volatile.global.u32 	[%rd32], %r433;
$L__BB9_59:
	ld.param.u64 	%rd239, [_ZN3cub18CUB_300001_SM_10006detail10radix_sort29DeviceRadixSortOnesweepKernelINS1_5radix10policy_hubIjNS0_8NullTypeEyE10Policy1000ELNS0_9SortOrderE0EjS6_yiiNS1_21identity_decomposer_tEEEvPT5_SC_PT3_PKSD_PT1_PKSH_PT2_PKSL_T4_iiT6__param_4];
	cvta.to.global.u64 	%rd5, %rd239;
	setp.lt.u32 	%p33, %r1, 256;
	setp.eq.s32 	%p34, %r1680, 7296;
	and.pred  	%p35, %p33, %p34;
	selp.u32 	%r436, 1, 0, %p35;
	{ 
	.reg .pred 	%p1; 
	.reg .pred 	%p2; 
	setp.ne.u32 	%p1, %r436, 0; 
	bar.red.or.pred 	%p2, 0, %p1; 
	selp.u32 	%r437, 1, 0, %p2; 
	}
	setp.eq.s32 	%p36, %r437, 0;
	cvt.u64.u32 	%rd6, %r1;
	@%p36 bra 	$L__BB9_111;
	shl.b32 	%r438, %r1, 3;
	add.s32 	%r440, %r327, %r438;
	add.s32 	%r124, %r440, 29184;
	@%p32 bra 	$L__BB9_68;
	ld.param.u64 	%rd237, [_ZN3cub18CUB_300001_SM_10006detail10radix_sort29DeviceRadixSortOnesweepKernelINS1_5radix10policy_hubIjNS0_8NullTypeEyE10Policy1000ELNS0_9SortOrderE0EjS6_yiiNS1_21identity_decomposer_tEEEvPT5_SC_PT3_PKSD_PT1_PKSH_PT2_PKSL_T4_iiT6__param_3];
	cvta.to.global.u64 	%rd33, %rd237;
	shl.b64 	%rd34, %rd6, 3;
	add.s64 	%rd35, %rd33, %rd34;
	ld.global.u64 	%rd36, [%rd35];
	setp.gt.u32 	%p38, %r1, %r107;
	selp.b64 	%rd37, 7296, 0, %p38;
	sub.s64 	%rd240, %rd36, %rd37;
	st.shared.u64 	[%r124], %rd240;
	setp.lt.s32 	%p39, %r4, 1;
	mov.u32 	%r1684, %r1680;
	@%p39 bra 	$L__BB9_67;
	mov.b32 	%r1682, -1;
	mov.u32 	%r1681, %r4;
	mov.u32 	%r1684, %r1680;
$L__BB9_63:
	add.s32 	%r128, %r1681, -1;
$L__BB9_64:
	membar.cta;
	shl.b32 	%r442, %r128, 8;
	add.s32 	%r443, %r442, %r1;
	mul.wide.s32 	%rd38, %r443, 4;
	add.s64 	%rd39, %rd4, %rd38;
	ld.volatile.global.u32 	%r129, [%rd39];
	setp.eq.s32 	%p40, %r129, 0;
	@%p40 bra 	$L__BB9_64;
	and.b32  	%r444, %r129, 1073741823;
	add.s32 	%r1684, %r444, %r1684;
	setp.gt.s32 	%p41, %r129, -1;
	vote.sync.ballot.b32 	%r1682, %p41, %r1682;
	setp.gt.u32 	%p43, %r1681, 1;
	and.pred  	%p44, %p41, %p43;
	mov.u32 	%r1681, %r128;
	@%p44 bra 	$L__BB9_63;
	ld.shared.u64 	%rd240, [%r124];
$L__BB9_67:
	or.b32  	%r445, %r1684, -2147483648;
	shl.b32 	%r446, %r4, 8;
	add.s32 	%r447, %r446, %r1;
	mul.wide.s32 	%rd40, %r447, 4;
	add.s64 	%rd41, %rd4, %rd40;
	st.volatile.global.u32 	[%rd41], %r445;
	sub.s32 	%r448, %r1684, %r1680;
	cvt.s64.s32 	%rd42, %r448;
	add.s64 	%rd43, %rd240, %rd42;
	st.shared.u64 	[%r124], %rd43;
$L__BB9_68:
	ld.param.u32 	%r1584, [_ZN3cub18CUB_300001_SM_10006detail10radix_sort29DeviceRadixSortOnesweepKernelINS1_5radix10policy_hubIjNS0_8NullTypeEyE10Policy1000ELNS0_9SortOrderE0EjS6_yiiNS1_21identity_decomposer_tEEEvPT5_SC_PT3_PKSD_PT1_PKSH_PT2_PKSL_T4_iiT6__param_8];
	ld.param.u64 	%rd233, [_ZN3cub18CUB_300001_SM_10006detail10radix_sort29DeviceRadixSortOnesweepKernelINS1_5radix10policy_hubIjNS0_8NullTypeEyE10Policy1000ELNS0_9SortOrderE0EjS6_yiiNS1_21identity_decomposer_tEEEvPT5_SC_PT3_PKSD_PT1_PKSH_PT2_PKSL_T4_iiT6__param_2];
	mad.lo.s32 	%r133, %r4, 7296, 7296;
	setp.lt.s32 	%p46, %r133, %r1584;
	setp.eq.s64 	%p47, %rd233, 0;
	or.pred  	%p48, %p47, %p46;
	or.pred  	%p49, %p32, %p48;
	@%p49 bra 	$L__BB9_70;
	ld.param.u64 	%rd234, [_ZN3cub18CUB_300001_SM_10006detail10radix_sort29DeviceRadixSortOnesweepKernelINS1_5radix10policy_hubIjNS0_8NullTypeEyE10Policy1000ELNS0_9SortOrderE0EjS6_yiiNS1_21identity_decomposer_tEEEvPT5_SC_PT3_PKSD_PT1_PKSH_PT2_PKSL_T4_iiT6__param_2];
	ld.shared.u64 	%rd44, [%r124];
	setp.gt.u32 	%p50, %r1, %r107;
	selp.b64 	%rd45, 7296, 0, %p50;
	cvt.s64.s32 	%rd46, %r1680;
	add.s64 	%rd47, %rd45, %rd46;
	add.s64 	%rd48, %rd47, %rd44;
	cvta.to.global.u64 	%rd49, %rd234;
	shl.b64 	%rd50, %rd6, 3;
	add.s64 	%rd51, %rd49, %rd50;
	st.global.u64 	[%rd51], %rd48;
$L__BB9_70:
	ld.param.u32 	%r1585, [_ZN3cub18CUB_300001_SM_10006detail10radix_sort29DeviceRadixSortOnesweepKernelINS1_5radix10policy_hubIjNS0_8NullTypeEyE10Policy1000ELNS0_9SortOrderE0EjS6_yiiNS1_21identity_decomposer_tEEEvPT5_SC_PT3_PKSD_PT1_PKSH_PT2_PKSL_T4_iiT6__param_8];
	setp.gt.s32 	%p51, %r133, %r1585;
	bar.sync 	0;
	shl.b32 	%r449, %r107, 3;
	add.s32 	%r451, %r327, %r449;
	ld.shared.u64 	%rd10, [%r451+29184];
	@%p51 bra 	$L__BB9_72;
	and.b32  	%r452, %r1, 31;
	and.b32  	%r453, %r1, 992;
	mul.lo.s32 	%r454, %r453, 19;
	or.b32  	%r455, %r454, %r452;
	cvt.u64.u32 	%rd52, %r455;
	add.s64 	%rd53, %rd10, %rd52;
	shl.b64 	%rd54, %rd53, 2;
	add.s64 	%rd55, %rd5, %rd54;
	st.global.u32 	[%rd55], %r1653;
	st.global.u32 	[%rd55+128], %r1654;
	st.global.u32 	[%rd55+256], %r1655;
	st.global.u32 	[%rd55+384], %r1656;
	st.global.u32 	[%rd55+512], %r1657;
	st.global.u32 	[%rd55+640], %r1658;
	st.global.u32 	[%rd55+768], %r1659;
	st.global.u32 	[%rd55+896], %r1660;
	st.global.u32 	[%rd55+1024], %r1661;
	st.global.u32 	[%rd55+1152], %r1662;
	st.global.u32 	[%rd55+1280], %r1663;
	st.global.u32 	[%rd55+1408], %r1664;
	st.global.u32 	[%rd55+1536], %r1665;
	st.global.u32 	[%rd55+1664], %r1666;
	st.global.u32 	[%rd55+1792], %r1667;
	st.global.u32 	[%rd55+1920], %r1668;
	st.global.u32 	[%rd55+2048], %r1669;
	st.global.u32 	[%rd55+2176], %r1670;
	st.global.u32 	[%rd55+2304], %r1671;
	bra.uni 	$L__BB9_110;
$L__BB9_72:
	ld.param.u32 	%r1586, [_ZN3cub18CUB_300001_SM_10006detail10radix_sort29DeviceRadixSortOnesweepKernelINS1_5radix10policy_hubIjNS0_8NullTypeEyE10Policy1000ELNS0_9SortOrderE0EjS6_yiiNS1_21identity_decomposer_tEEEvPT5_SC_PT3_PKSD_PT1_PKSH_PT2_PKSL_T4_iiT6__param_8];
	mad.lo.s32 	%r134, %r4, -7296, %r1586;
	and.b32  	%r456, %r1, 31;
	and.b32  	%r457, %r1, 992;
	mul.lo.s32 	%r458, %r457, 19;
	or.b32  	%r135, %r458, %r456;
	setp.ge.s32 	%p52, %r135, %r134;
	cvt.u64.u32 	%rd56, %r135;
	add.s64 	%rd57, %rd10, %rd56;
	shl.b64 	%rd58, %rd57, 2;
	add.s64 	%rd11, %rd5, %rd58;
	@%p52 bra 	$L__BB9_74;
	st.global.u32 	[%rd11], %r1653;
$L__BB9_74:
	add.s32 	%r459, %r135, 32;
	setp.ge.s32 	%p53, %r459, %r134;
	@%p53 bra 	$L__BB9_76;
	st.global.u32 	[%rd11+128], %r1654;
$L__BB9_76:
	add.s32 	%r460, %r135, 64;
	setp.ge.s32 	%p54, %r460, %r134;
	@%p54 bra 	$L__BB9_78;
	st.global.u32 	[%rd11+256], %r1655;
$L__BB9_78:
	add.s32 	%r461, %r135, 96;
	setp.ge.s32 	%p55, %r461, %r134;
	@%p55 bra 	$L__BB9_80;
	st.global.u32 	[%rd11+384], %r1656;
$L__BB9_80:
	add.s32 	%r462, %r135, 128;
	setp.ge.s32 	%p56, %r462, %r134;
	@%p56 bra 	$L__BB9_82;
	st.global.u32 	[%rd11+512], %r1657;
$L__BB9_82:
	add.s32 	%r463, %r135, 160;
	setp.ge.s32 	%p57, %r463, %r134;
	@%p57 bra 	$L__BB9_84;
	st.global.u32 	[%rd11+640], %r1658;
$L__BB9_84:
	add.s32 	%r464, %r135, 192;
	setp.ge.s32 	%p58, %r464, %r134;
	@%p58 bra 	$L__BB9_86;
	st.global.u32 	[%rd11+768], %r1659;
$L__BB9_86:
	add.s32 	%r465, %r135, 224;
	setp.ge.s32 	%p59, %r465, %r134;
	@%p59 bra 	$L__BB9_88;
	st.global.u32 	[%rd11+896], %r1660;
$L__BB9_88:
	add.s32 	%r466, %r135, 256;
	setp.ge.s32 	%p60, %r466, %r134;
	@%p60 bra 	$L__BB9_90;
	st.global.u32 	[%rd11+1024], %r1661;
$L__BB9_90:
	add.s32 	%r467, %r135, 288;
	setp.ge.s32 	%p61, %r467, %r134;
	@%p61 bra 	$L__BB9_92;
	st.global.u32 	[%rd11+1152], %r1662;
$L__BB9_92:
	add.s32 	%r468, %r135, 320;
	setp.ge.s32 	%p62, %r468, %r134;
	@%p62 bra 	$L__BB9_94;
	st.global.u32 	[%rd11+1280], %r1663;
$L__BB9_94:
	add.s32 	%r469, %r135, 352;
	setp.ge.s32 	%p63, %r469, %r134;
	@%p63 bra 	$L__BB9_96;
	st.global.u32 	[%rd11+1408], %r1664;
$L__BB9_96:
	add.s32 	%r470, %r135, 384;
	setp.ge.s32 	%p64, %r470, %r134;
	@%p64 bra 	$L__BB9_98;
	st.global.u32 	[%rd11+1536], %r1665;
$L__BB9_98:
	add.s32 	%r471, %r135, 416;
	setp.ge.s32 	%p65, %r471, %r134;
	@%p65 bra 	$L__BB9_100;
	st.global.u32 	[%rd11+1664], %r1666;
$L__BB9_100:
	add.s32 	%r472, %r135, 448;
	setp.ge.s32 	%p66, %r472, %r134;
	@%p66 bra 	$L__BB9_102;
	st.global.u32 	[%rd11+1792], %r1667;
$L__BB9_102:
	add.s32 	%r473, %r135, 480;
	setp.ge.s32 	%p67, %r473, %r134;
	@%p67 bra 	$L__BB9_104;
	st.global.u32 	[%rd11+1920], %r1668;
$L__BB9_104:
	add.s32 	%r474, %r135, 512;
	setp.ge.s32 	%p68, %r474, %r134;
	@%p68 bra 	$L__BB9_106;
	st.global.u32 	[%rd11+2048], %r1669;
$L__BB9_106:
	add.s32 	%r475, %r135, 544;
	setp.ge.s32 	%p69, %r475, %r134;
	@%p69 bra 	$L__BB9_108;
	st.global.u32 	[%rd11+2176], %r1670;
$L__BB9_108:
	add.s32 	%r476, %r135, 576;
	setp.ge.s32 	%p70, %r476, %r134;
	@%p70 bra 	$L__BB9_110;
	st.global.u32 	[%rd11+2304], %r1671;
$L__BB9_110:
	// begin inline asm
	exit;
	// end inline asm
$L__BB9_111:
	mul.hi.u32 	%r477, %r1, 357913942;
	add.s32 	%r478, %r477, %r1;
	shl.b32 	%r479, %r478, 2;
	add.s32 	%r481, %r327, %r479;
	add.s32 	%r136, %r481, 13328;
	st.shared.u32 	[%r481+13328], %r1680;
	bar.sync 	0;
	setp.gt.u32 	%p71, %r1, 31;
	@%p71 bra 	$L__BB9_113;
	mov.u32 	%r512, _ZZN3cub18CUB_300001_SM_10006detail10radix_sort29DeviceRadixSortOnesweepKernelINS1_5radix10policy_hubIjNS0_8NullTypeEyE10Policy1000ELNS0_9SortOrderE0EjS6_yiiNS1_21identity_decomposer_tEEEvPT5_SC_PT3_PKSD_PT1_PKSH_PT2_PKSL_T4_iiT6_E1s;
	mad.lo.s32 	%r513, %r1, 52, %r512;
	ld.shared.u32 	%r514, [%r513+13328];
	ld.shared.u32 	%r515, [%r513+13332];
	ld.shared.u32 	%r516, [%r513+13336];
	ld.shared.u32 	%r517, [%r513+13340];
	ld.shared.u32 	%r518, [%r513+13344];
	ld.shared.u32 	%r519, [%r513+13348];
	ld.shared.u32 	%r520, [%r513+13352];
	ld.shared.u32 	%r521, [%r513+13356];
	ld.shared.u32 	%r522, [%r513+13360];
	ld.shared.u32 	%r523, [%r513+13364];
	ld.shared.u32 	%r524, [%r513+13368];
	ld.shared.u32 	%r525, [%r513+13372];
	add.s32 	%r526, %r515, %r514;
	add.s32 	%r527, %r526, %r516;
	add.s32 	%r528, %r527, %r517;
	add.s32 	%r529, %r528, %r518;
	add.s32 	%r530, %r529, %r519;
	add.s32 	%r531, %r530, %r520;
	add.s32 	%r532, %r531, %r521;
	add.s32 	%r533, %r532, %r522;
	add.s32 	%r534, %r533, %r523;
	add.s32 	%r535, %r534, %r524;
	add.s32 	%r486, %r535, %r525;
	mov.b32 	%r484, 1;
	mov.b32 	%r509, 0;
	mov.b32 	%r511, -1;
	// begin inline asm
	{  .reg .s32 r0;  .reg .pred p;  shfl.sync.up.b32 r0|p, %r486, %r484, %r509, %r511;  @p add.s32 r0, r0, %r486;  mov.s32 %r482, r0;}
	// end inline asm
	mov.b32 	%r490, 2;
	// begin inline asm
	{  .reg .s32 r0;  .reg .pred p;  shfl.sync.up.b32 r0|p, %r482, %r490, %r509, %r511;  @p add.s32 r0, r0, %r482;  mov.s32 %r488, r0;}
	// end inline asm
	mov.b32 	%r496, 4;
	// begin inline asm
	{  .reg .s32 r0;  .reg .pred p;  shfl.sync.up.b32 r0|p, %r488, %r496, %r509, %r511;  @p add.s32 r0, r0, %r488;  mov.s32 %r494, r0;}
	// end inline asm
	mov.b32 	%r502, 8;
	// begin inline asm
	{  .reg .s32 r0;  .reg .pred p;  shfl.sync.up.b32 r0|p, %r494, %r502, %r509, %r511;  @p add.s32 r0, r0, %r494;  mov.s32 %r500, r0;}
	// end inline asm
	mov.b32 	%r508, 16;
	// begin inline asm
	{  .reg .s32 r0;  .reg .pred p;  shfl.sync.up.b32 r0|p, %r500, %r508, %r509, %r511;  @p add.s32 r0, r0, %r500;  mov.s32 %r506, r0;}
	// end inline asm
	sub.s32 	%r536, %r506, %r486;
	add.s32 	%r537, %r514, %r536;
	add.s32 	%r538, %r515, %r537;
	add.s32 	%r539, %r516, %r538;
	add.s32 	%r540, %r517, %r539;
	add.s32 	%r541, %r518, %r540;
	add.s32 	%r542, %r519, %r541;
	add.s32 	%r543, %r520, %r542;
	add.s32 	%r544, %r521, %r543;
	add.s32 	%r545, %r522, %r544;
	add.s32 	%r546, %r523, %r545;
	add.s32 	%r547, %r524, %r546;
	st.shared.u32 	[%r513+13328], %r536;
	st.shared.u32 	[%r513+13332], %r537;
	st.shared.u32 	[%r513+13336], %r538;
	st.shared.u32 	[%r513+13340], %r539;
	st.shared.u32 	[%r513+13344], %r540;
	st.shared.u32 	[%r513+13348], %r541;
	st.shared.u32 	[%r513+13352], %r542;
	st.shared.u32 	[%r513+13356], %r543;
	st.shared.u32 	[%r513+13360], %r544;
	st.shared.u32 	[%r513+13364], %r545;
	st.shared.u32 	[%r513+13368], %r546;
	st.shared.u32 	[%r513+13372], %r547;
$L__BB9_113:
	setp.gt.u32 	%p72, %r1, 255;
	bar.sync 	0;
	ld.shared.u32 	%r137, [%r136];
	@%p72 bra 	$L__BB9_115;
	ld.shared.u32 	%r548, [%r121];
	add.s32 	%r549, %r548, %r137;
	st.shared.u32 	[%r121], %r549;
	ld.shared.u32 	%r550, [%r121+1024];
	add.s32 	%r551, %r550, %r137;
	st.shared.u32 	[%r121+1024], %r551;
	ld.shared.u32 	%r552, [%r121+2048];
	add.s32 	%r553, %r552, %r137;
	st.shared.u32 	[%r121+2048], %r553;
	ld.shared.u32 	%r554, [%r121+3072];
	add.s32 	%r555, %r554, %r137;
	st.shared.u32 	[%r121+3072], %r555;
	ld.shared.u32 	%r556, [%r121+4096];
	add.s32 	%r557, %r556, %r137;
	st.shared.u32 	[%r121+4096], %r557;
	ld.shared.u32 	%r558, [%r121+5120];
	add.s32 	%r559, %r558, %r137;
	st.shared.u32 	[%r121+5120], %r559;
	ld.shared.u32 	%r560, [%r121+6144];
	add.s32 	%r561, %r560, %r137;
	st.shared.u32 	[%r121+6144], %r561;
	ld.shared.u32 	%r562, [%r121+7168];
	add.s32 	%r563, %r562, %r137;
	st.shared.u32 	[%r121+7168], %r563;
	ld.shared.u32 	%r564, [%r121+8192];
	add.s32 	%r565, %r564, %r137;
	st.shared.u32 	[%r121+8192], %r565;
	ld.shared.u32 	%r566, [%r121+9216];
	add.s32 	%r567, %r566, %r137;
	st.shared.u32 	[%r121+9216], %r567;
	ld.shared.u32 	%r568, [%r121+10240];
	add.s32 	%r569, %r568, %r137;
	st.shared.u32 	[%r121+10240], %r569;
	ld.shared.u32 	%r570, [%r121+11264];
	add.s32 	%r571, %r570, %r137;
	st.shared.u32 	[%r121+11264], %r571;
$L__BB9_115:
	bar.sync 	0;
	// begin inline asm
	mov.u32 %r572, %lanemask_le;
	// end inline asm
	mov.b32 	%r575, 1;
	// begin inline asm
	{
    .reg .pred p;
    and.b32 %r573, %r107, %r575;    setp.ne.u32 p, %r573, 0;
    vote.ballot.sync.b32 %r573, p, 0xffffffff;
    @!p not.b32 %r573, %r573;
}

	// end inline asm
	mov.b32 	%r578, 2;
	// begin inline asm
	{
    .reg .pred p;
    and.b32 %r576, %r107, %r578;    setp.ne.u32 p, %r576, 0;
    vote.ballot.sync.b32 %r576, p, 0xffffffff;
    @!p not.b32 %r576, %r576;
}

	// end inline asm
	and.b32  	%r598, %r576, %r573;
	mov.b32 	%r581, 4;
	// begin inline asm
	{
    .reg .pred p;
    and.b32 %r579, %r107, %r581;    setp.ne.u32 p, %r579, 0;
    vote.ballot.sync.b32 %r579, p, 0xffffffff;
    @!p not.b32 %r579, %r579;
}

	// end inline asm
	and.b32  	%r599, %r579, %r598;
	mov.b32 	%r584, 8;
	// begin inline asm
	{
    .reg .pred p;
    and.b32 %r582, %r107, %r584;    setp.ne.u32 p, %r582, 0;
    vote.ballot.sync.b32 %r582, p, 0xffffffff;
    @!p not.b32 %r582, %r582;
}

	// end inline asm
	and.b32  	%r600, %r582, %r599;
	mov.b32 	%r587, 16;
	// begin inline asm
	{
    .reg .pred p;
    and.b32 %r585, %r107, %r587;    setp.ne.u32 p, %r585, 0;
    vote.ballot.sync.b32 %r585, p, 0xffffffff;
    @!p not.b32 %r585, %r585;
}

	// end inline asm
	and.b32  	%r601, %r585, %r600;
	mov.b32 	%r590, 32;
	// begin inline asm
	{
    .reg .pred p;
    and.b32 %r588, %r107, %r590;    setp.ne.u32 p, %r588, 0;
    vote.ballot.sync.b32 %r588, p, 0xffffffff;
    @!p not.b32 %r588, %r588;
}

	// end inline asm
	and.b32  	%r602, %r588, %r601;
	mov.b32 	%r593, 64;
	// begin inline asm
	{
    .reg .pred p;
    and.b32 %r591, %r107, %r593;    setp.ne.u32 p, %r591, 0;
    vote.ballot.sync.b32 %r591, p, 0xffffffff;
    @!p not.b32 %r591, %r591;
}

	// end inline asm
	and.b32  	%r603, %r591, %r602;
	mov.b32 	%r596, 128;
	// begin inline asm
	{
    .reg .pred p;
    and.b32 %r594, %r107, %r596;    setp.ne.u32 p, %r594, 0;
    vote.ballot.sync.b32 %r594, p, 0xffffffff;
    @!p not.b32 %r594, %r594;
}

	// end inline asm
	and.b32  	%r604, %r594, %r603;
	clz.b32 	%r605, %r604;
	sub.s32 	%r139, 31, %r605;
	and.b32  	%r606, %r572, %r604;
	popc.b32 	%r140, %r606;
	setp.ne.s32 	%p73, %r248, %r139;
	mov.b32 	%r1685, 0;
	@%p73 bra 	$L__BB9_117;
	atom.shared.add.u32 	%r1685, [%r108], %r140;
$L__BB9_117:
	ld.param.u32 	%r1591, [_ZN3cub18CUB_300001_SM_10006detail10radix_sort29DeviceRadixSortOnesweepKernelINS1_5radix10policy_hubIjNS0_8NullTypeEyE10Policy1000ELNS0_9SortOrderE0EjS6_yiiNS1_21identity_decomposer_tEEEvPT5_SC_PT3_PKSD_PT1_PKSH_PT2_PKSL_T4_iiT6__param_9];
	shfl.sync.idx.b32	%r632|%p74, %r1685, %r139, 31, -1;
	add.s32 	%r143, %r140, %r632;
	shr.u32 	%r633, %r1654, %r1591;
	and.b32  	%r629, %r633, %r82;
	mov.b32 	%r609, 1;
	// begin inline asm
	{
    .reg .pred p;
    and.b32 %r607, %r629, %r609;    setp.ne.u32 p, %r607, 0;
    vote.ballot.sync.b32 %r607, p, 0xffffffff;
    @!p not.b32 %r607, %r607;
}

	// end inline asm
	mov.b32 	%r612, 2;
	// begin inline asm
	{
    .reg .pred p;
    and.b32 %r610, %r629, %r612;    setp.ne.u32 p, %r610, 0;
    vote.ballot.sync.b32 %r610, p, 0xffffffff;
    @!p not.b32 %r610, %r610;
}

	// end inline asm
	and.b32  	%r634, %r610, %r607;
	mov.b32 	%r615, 4;
	// begin inline asm
	{
    .reg .pred p;
    and.b32 %r613, %r629, %r615;    setp.ne.u32 p, %r613, 0;
    vote.ballot.sync.b32 %r613, p, 0xffffffff;
    @!p not.b32 %r613, %r613;
}

	// end inline asm
	and.b32  	%r635, %r613, %r634;
	mov.b32 	%r618, 8;
	// begin inline asm
	{
    .reg .pred p;
    and.b32 %r616, %r629, %r618;    setp.ne.u32 p, %r616, 0;
    vote.ballot.sync.b32 %r616, p, 0xffffffff;
    @!p not.b32 %r616, %r616;
}

	// end inline asm
	and.b32  	%r636, %r616, %r635;
	mov.b32 	%r621, 16;
	// begin inline asm
	{
    .reg .pred p;
    and.b32 %r619, %r629, %r621;    setp.ne.u32 p, %r619, 0;
    vote.ballot.sync.b32 %r619, p, 0xffffffff;
    @!p not.b32 %r619, %r619;
}

	// end inline asm
	and.b32  	%r637, %r619, %r636;
	mov.b32 	%r624, 32;
	// begin inline asm
	{
    .reg .pred p;
    and.b32 %r622, %r629, %r624;    setp.ne.u32 p, %r622, 0;
    vote.ballot.sync.b32 %r622, p, 0xffffffff;
    @!p not.b32 %r622, %r622;
}

	// end inline asm
	and.b32  	%r638, %r622, %r637;
	mov.b32 	%r627, 64;
	// begin inline asm
	{
    .reg .pred p;
    and.b32 %r625, %r629, %r627;    setp.ne.u32 p, %r625, 0;
    vote.ballot.sync.b32 %r625, p, 0xffffffff;
    @!p not.b32 %r625, %r625;
}

	// end inline asm
	and.b32  	%r639, %r625, %r638;
	mov.b32 	%r630, 128;
	// begin inline asm
	{
    .reg .pred p;
    and.b32 %r628, %r629, %r630;    setp.ne.u32 p, %r628, 0;
    vote.ballot.sync.b32 %r628, p, 0xffffffff;
    @!p not.b32 %r628, %r628;
}

	// end inline asm
	and.b32  	%r640, %r628, %r639;
	clz.b32 	%r641, %r640;
	sub.s32 	%r144, 31, %r641;
	and.b32  	%r642, %r572, %r640;
	popc.b32 	%r145, %r642;
	setp.ne.s32 	%p75, %r248, %r144;
	mov.b32 	%r1686, 0;
	@%p75 bra 	$L__BB9_119;
	atom.shared.add.u32 	%r1686, [%r109], %r145;
$L__BB9_119:
	ld.param.u32 	%r1592, [_ZN3cub18CUB_300001_SM_10006detail10radix_sort29DeviceRadixSortOnesweepKernelINS1_5radix10policy_hubIjNS0_8NullTypeEyE10Policy1000ELNS0_9SortOrderE0EjS6_yiiNS1_21identity_decomposer_tEEEvPT5_SC_PT3_PKSD_PT1_PKSH_PT2_PKSL_T4_iiT6__param_9];
	shfl.sync.idx.b32	%r668|%p76, %r1686, %r144, 31, -1;
	add.s32 	%r148, %r145, %r668;
	shr.u32 	%r669, %r1655, %r1592;
	and.b32  	%r665, %r669, %r82;
	mov.b32 	%r645, 1;
	// begin inline asm
	{
    .reg .pred p;
    and.b32 %r643, %r665, %r645;    setp.ne.u32 p, %r643, 0;
    vote.ballot.sync.b32 %r643, p, 0xffffffff;
    @!p not.b32 %r643, %r643;
}

	// end inline asm
	mov.b32 	%r648, 2;
	// begin inline asm
	{
    .reg .pred p;
    and.b32 %r646, %r665, %r648;    setp.ne.u32 p, %r646, 0;
    vote.ballot.sync.b32 %r646, p, 0xffffffff;
    @!p not.b32 %r646, %r646;
}

	// end inline asm
	and.b32  	%r670, %r646, %r643;
	mov.b32 	%r651, 4;
	// begin inline asm
	{
    .reg .pred p;
    and.b32 %r649, %r665, %r651;    setp.ne.u32 p, %r649, 0;
    vote.ballot.sync.b32 %r649, p, 0xffffffff;
    @!p not.b32 %r649, %r649;
}

	// end inline asm
	and.b32  	%r671, %r649, %r670;
	mov.b32 	%r654, 8;
	// begin inline asm
	{
    .reg .pred p;
    and.b32 %r652, %r665, %r654;    setp.ne.u32 p, %r652, 0;
    vote.ballot.sync.b32 %r652, p, 0xffffffff;
    @!p not.b32 %r652, %r652;
}

	// end inline asm
	and.b32  	%r672, %r652, %r671;
	mov.b32 	%r657, 16;
	// begin inline asm
	{
    .reg .pred p;
    and.b32 %r655, %r665, %r657;    setp.ne.u32 p, %r655, 0;
    vote.ballot.sync.b32 %r655, p, 0xffffffff;
    @!p not.b32 %r655, %r655;
}

	// end inline asm
	and.b32  	%r673, %r655, %r672;
	mov.b32 	%r660, 32;
	// begin inline asm
	{
    .reg .pred p;
    and.b32 %r658, %r665, %r660;    setp.ne.u32 p, %r658, 0;
    vote.ballot.sync.b32 %r658, p, 0xffffffff;
    @!p not.b32 %r658, %r658;
}

	// end inline asm
	and.b32  	%r674, %r658, %r673;
	mov.b32 	%r663, 64;
	// begin inline asm
	{
    .reg .pred p;
    and.b32 %r661, %r665, %r663;    setp.ne.u32 p, %r661, 0;
    vote.ballot.sync.b32 %r661, p, 0xffffffff;
    @!p not.b32 %r661, %r661;
}

	// end inline asm
	and.b32  	%r675, %r661, %r674;
	mov.b32 	%r666, 128;
	// begin inline asm
	{
    .reg .pred p;
    and.b32 %r664, %r665, %r666;    setp.ne.u32 p, %r664, 0;
    vote.ballot.sync.b32 %r664, p, 0xffffffff;
    @!p not.b32 %r664, %r664;
}

	// end inline asm
	and.b32  	%r676, %r664, %r675;
	clz.b32 	%r677, %r676;
	sub.s32 	%r149, 31, %r677;
	and.b32  	%r678, %r572, %r676;
	popc.b32 	%r150, %r678;
	setp.ne.s32 	%p77, %r248, %r149;
	mov.b32 	%r1687, 0;
	@%p77 bra 	$L__BB9_121;
	atom.shared.add.u32 	%r1687, [%r110], %r150;
$L__BB9_121:
	ld.param.u32 	%r1593, [_ZN3cub18CUB_300001_SM_10006detail10radix_sort29DeviceRadixSortOnesweepKernelINS1_5radix10policy_hubIjNS0_8NullTypeEyE10Policy1000ELNS0_9SortOrderE0EjS6_yiiNS1_21identity_decomposer_tEEEvPT5_SC_PT3_PKSD_PT1_PKSH_PT2_PKSL_T4_iiT6__param_9];
	shfl.sync.idx.b32	%r704|%p78, %r1687, %r149, 31, -1;
	add.s32 	%r153, %r150, %r704;
	shr.u32 	%r705, %r1656, %r1593;
	and.b32  	%r701, %r705, %r82;
	mov.b32 	%r681, 1;
	// begin inline asm
	{
    .reg .pred p;
    and.b32 %r679, %r701, %r681;    setp.ne.u32 p, %r679, 0;
    vote.ballot.sync.b32 %r679, p, 0xffffffff;
    @!p not.b32 %r679, %r679;
}

	// end inline asm
	mov.b32 	%r684, 2;
	// begin inline asm
	{
    .reg .pred p;
    and.b32 %r682, %r701, %r684;    setp.ne.u32 p, %r682, 0;
    vote.ballot.sync.b32 %r682, p, 0xffffffff;
    @!p not.b32 %r682, %r682;
}

	// end inline asm
	and.b32  	%r706, %r682, %r679;
	mov.b32 	%r687, 4;
	// begin inline asm
	{
    .reg .pred p;
    and.b32 %r685, %r701, %r687;    setp.ne.u32 p, %r685, 0;
    vote.ballot.sync.b32 %r685, p, 0xffffffff;
    @!p not.b32 %r685, %r685;
}

	// end inline asm
	and.b32  	%r707, %r685, %r706;
	mov.b32 	%r690, 8;
	// begin inline asm
	{
    .reg .pred p;
    and.b32 %r688, %r701, %r690;    setp.ne.u32 p, %r688, 0;
    vote.ballot.sync.b32 %r688, p, 0xffffffff;
    @!p not.b32 %r688, %r688;
}

	// end inline asm
	and.b32  	%r708, %r688, %r707;
	mov.b32 	%r693, 16;
	// begin inline asm
	{
    .reg .pred p;
    and.b32 %r691, %r701, %r693;    setp.ne.u32 p, %r691, 0;
    vote.ballot.sync.b32 %r691, p, 0xffffffff;
    @!p not.b32 %r691, %r691;
}

	// end inline asm
	and.b32  	%r709, %r691, %r708;
	mov.b32 	%r696, 32;
	// begin inline asm
	{
    .reg .pred p;
    and.b32 %r694, %r701, %r696;    setp.ne.u32 p, %r694, 0;
    vote.ballot.sync.b32 %r694, p, 0xffffffff;
    @!p not.b32 %r694, %r694;
}

	// end inline asm
	and.b32  	%r710, %r694, %r709;
	mov.b32 	%r699, 64;
	// begin inline asm
	{
    .reg .pred p;
    and.b32 %r697, %r701, %r699;    setp.ne.u32 p, %r697, 0;
    vote.ballot.sync.b32 %r697, p, 0xffffffff;
    @!p not.b32 %r697, %r697;
}

	// end inline asm
	and.b32  	%r711, %r697, %r710;
	mov.b32 	%r702, 128;
	// begin inline asm
	{
    .reg .pred p;
    and.b32 %r700, %r701, %r702;    setp.ne.u32 p, %r700, 0;
    vote.ballot.sync.b32 %r700, p, 0xffffffff;
    @!p not.b32 %r700, %r700;
}

	// end inline asm
	and.b32  	%r712, %r700, %r711;
	clz.b32 	%r713, %r712;
	sub.s32 	%r154, 31, %r713;
	and.b32  	%r714, %r572, %r712;
	popc.b32 	%r155, %r714;
	setp.ne.s32 	%p79, %r248, %r154;
	mov.b32 	%r1688, 0;
	@%p79 bra 	$L__BB9_123;
	atom.shared.add.u32 	%r1688, [%r111], %r155;
$L__BB9_123:
	ld.param.u32 	%r1594, [_ZN3cub18CUB_300001_SM_10006detail10radix_sort29DeviceRadixSortOnesweepKernelINS1_5radix10policy_hubIjNS0_8NullTypeEyE10Policy1000ELNS0_9SortOrderE0EjS6_yiiNS1_21identity_decomposer_tEEEvPT5_SC_PT3_PKSD_PT1_PKSH_PT2_PKSL_T4_iiT6__param_9];
	shfl.sync.idx.b32	%r740|%p80, %r1688, %r154, 31, -1;
	add.s32 	%r158, %r155, %r740;
	shr.u32 	%r741, %r1657, %r1594;
	and.b32  	%r737, %r741, %r82;
	mov.b32 	%r717, 1;
	// begin inline asm
	{
    .reg .pred p;
    and.b32 %r715, %r737, %r717;    setp.ne.u32 p, %r715, 0;
    vote.ballot.sync.b32 %r715, p, 0xffffffff;
    @!p not.b32 %r715, %r715;
}

	// end inline asm
	mov.b32 	%r720, 2;
	// begin inline asm
	{
    .reg .pred p;
    and.b32 %r718, %r737, %r720;    setp.ne.u32 p, %r718, 0;
    vote.ballot.sync.b32 %r718, p, 0xffffffff;
    @!p not.b32 %r718, %r718;
}

	// end inline asm
	and.b32  	%r742, %r718, %r715;
	mov.b32 	%r723, 4;
	// begin inline asm
	{
    .reg .pred p;
    and.b32 %r721, %r737, %r723;    setp.ne.u32 p, %r721, 0;
    vote.ballot.sync.b32 %r721, p, 0xffffffff;
    @!p not.b32 %r721, %r721;
}

	// end inline asm
	and.b32  	%r743, %r721, %r742;
	mov.b32 	%r726, 8;
	// begin inline asm
	{
    .reg .pred p;
    and.b32 %r724, %r737, %r726;    setp.ne.u32 p, %r724, 0;
    vote.ballot.sync.b32 %r724, p, 0xffffffff;
    @!p not.b32 %r724, %r724;
}

	// end inline asm
	and.b32  	%r744, %r724, %r743;
	mov.b32 	%r729, 16;
	// begin inline asm
	{
    .reg .pred p;
    and.b32 %r727, %r737, %r729;    setp.ne.u32 p, %r727, 0;
    vote.ballot.sync.b32 %r727, p, 0xffffffff;
    @!p not.b32 %r727, %r727;
}

	// end inline asm
	and.b32  	%r745, %r727, %r744;
	mov.b32 	%r732, 32;
	// begin inline asm
	{
    .reg .pred p;
    and.b32 %r730, %r737, %r732;    setp.ne.u32 p, %r730, 0;
    vote.ballot.sync.b32 %r730, p, 0xffffffff;
    @!p not.b32 %r730, %r730;
}

	// end inline asm
	and.b32  	%r746, %r730, %r745;
	mov.b32 	%r735, 64;
	// begin inline asm
	{
    .reg .pred p;
    and.b32 %r733, %r737, %r735;    setp.ne.u32 p, %r733, 0;
    vote.ballot.sync.b32 %r733, p, 0xffffffff;
    @!p not.b32 %r733, %r733;
}

	// end inline asm
	and.b32  	%r747, %r733, %r746;
	mov.b32 	%r738, 128;
	// begin inline asm
	{
    .reg .pred p;
    and.b32 %r736, %r737, %r738;    setp.ne.u32 p, %r736, 0;
    vote.ballot.sync.b32 %r736, p, 0xffffffff;
    @!p not.b32 %r736, %r736;
}

	// end inline asm
	and.b32  	%r748, %r736, %r747;
	clz.b32 	%r749, %r748;
	sub.s32 	%r159, 31, %r749;
	and.b32  	%r750, %r572, %r748;
	popc.b32 	%r160, %r750;
	setp.ne.s32 	%p81, %r248, %r159;
	mov.b32 	%r1689, 0;
	@%p81 bra 	$L__BB9_125;
	atom.shared.add.u32 	%r1689, [%r112], %r160;
$L__BB9_125:
	ld.param.u32 	%r1595, [_ZN3cub18CUB_300001_SM_10006detail10radix_sort29DeviceRadixSortOnesweepKernelINS1_5radix10policy_hubIjNS0_8NullTypeEyE10Policy1000ELNS0_9SortOrderE0EjS6_yiiNS1_21identity_decomposer_tEEEvPT5_SC_PT3_PKSD_PT1_PKSH_PT2_PKSL_T4_iiT6__param_9];
	shfl.sync.idx.b32	%r776|%p82, %r1689, %r159, 31, -1;
	add.s32 	%r163, %r160, %r776;
	shr.u32 	%r777, %r1658, %r1595;
	and.b32  	%r773, %r777, %r82;
	mov.b32 	%r753, 1;
	// begin inline asm
	{
    .reg .pred p;
    and.b32 %r751, %r773, %r753;    setp.ne.u32 p, %r751, 0;
    vote.ballot.sync.b32 %r751, p, 0xffffffff;
    @!p not.b32 %r751, %r751;
}

	// end inline asm
	mov.b32 	%r756, 2;
	// begin inline asm
	{
    .reg .pred p;
    and.b32 %r754, %r773, %r756;    setp.ne.u32 p, %r754, 0;
    vote.ballot.sync.b32 %r754, p, 0xffffffff;
    @!p not.b32 %r754, %r754;
}

	// end inline asm
	and.b32  	%r778, %r754, %r751;
	mov.b32 	%r759, 4;
	// begin inline asm
	{
    .reg .pred p;
    and.b32 %r757, %r773, %r759;    setp.ne.u32 p, %r757, 0;
    vote.ballot.sync.b32 %r757, p, 0xffffffff;
    @!p not.b32 %r757, %r757;
}

	// end inline asm
	and.b32  	%r779, %r757, %r778;
	mov.b32 	%r762, 8;
	// begin inline asm
	{
    .reg .pred p;
    and.b32 %r760, %r773, %r762;    setp.ne.u32 p, %r760, 0;
    vote.ballot.sync.b32 %r760, p, 0xffffffff;
    @!p not.b32 %r760, %r760;
}

	// end inline asm
	and.b32  	%r780, %r760, %r779;
	mov.b32 	%r765, 16;
	// begin inline asm
	{
    .reg .pred p;
    and.b32 %r763, %r773, %r765;    setp.ne.u32 p, %r763, 0;
    vote.ballot.sync.b32 %r763, p, 0xffffffff;
    @!p not.b32 %r763, %r763;
}

	// end inline asm
	and.b32  	%r781, %r763, %r780;
	mov.b32 	%r768, 32;
	// begin inline asm
	{
    .reg .pred p;
    and.b32 %r766, %r773, %r768;    setp.ne.u32 p, %r766, 0;
    vote.ballot.sync.b32 %r766, p, 0xffffffff;
    @!p not.b32 %r766, %r766;
}

	// end inline asm
	and.b32  	%r782, %r766, %r781;
	mov.b32 	%r771, 64;
	// begin inline asm
	{
    .reg .pred p;
    and.b32 %r769, %r773, %r771;    setp.ne.u32 p, %r769, 0;
    vote.ballot.sync.b32 %r769, p, 0xffffffff;
    @!p not.b32 %r769, %r769;
}

	// end inline asm
	and.b32  	%r783, %r769, %r782;
	mov.b32 	%r774, 128;
	// begin inline asm
	{
    .reg .pred p;
    and.b32 %r772, %r773, %r774;    setp.ne.u32 p, %r772, 0;
    vote.ballot.sync.b32 %r772, p, 0xffffffff;
    @!p not.b32 %r772, %r772;
}

	// end inline asm
	and.b32  	%r784, %r772, %r783;
	clz.b32 	%r785, %r784;
	sub.s32 	%r164, 31, %r785;
	and.b32  	%r786, %r572, %r784;
	popc.b32 	%r165, %r786;
	setp.ne.s32 	%p83, %r248, %r164;
	mov.b32 	%r1690, 0;
	@%p83 bra 	$L__BB9_127;
	atom.shared.add.u32 	%r1690, [%r113], %r165;
$L__BB9_127:
	ld.param.u32 	%r1596, [_ZN3cub18CUB_300001_SM_10006detail10radix_sort29DeviceRadixSortOnesweepKernelINS1_5radix10policy_hubIjNS0_8NullTypeEyE10Policy1000ELNS0_9SortOrderE0EjS6_yiiNS1_21identity_decomposer_tEEEvPT5_SC_PT3_PKSD_PT1_PKSH_PT2_PKSL_T4_iiT6__param_9];
	shfl.sync.idx.b32	%r812|%p84, %r1690, %r164, 31, -1;
	add.s32 	%r168, %r165, %r812;
	shr.u32 	%r813, %r1659, %r1596;
	and.b32  	%r809, %r813, %r82;
	mov.b32 	%r789, 1;
	// begin inline asm
	{
    .reg .pred p;
    and.b32 %r787, %r809, %r789;    setp.ne.u32 p, %r787, 0;
    vote.ballot.sync.b32 %r787, p, 0xffffffff;
    @!p not.b32 %r787, %r787;
}

	// end inline asm
	mov.b32 	%r792, 2;
	// begin inline asm
	{
    .reg .pred p;
    and.b32 %r790, %r809, %r792;    setp.ne.u32 p, %r790, 0;
    vote.ballot.sync.b32 %r790, p, 0xffffffff;
    @!p not.b32 %r790, %r790;
}

	// end inline asm
	and.b32  	%r814, %r790, %r787;
	mov.b32 	%r795, 4;
	// begin inline asm
	{
    .reg .pred p;
    and.b32 %r793, %r809, %r795;    setp.ne.u32 p, %r793, 0;
    vote.ballot.sync.b32 %r793, p, 0xffffffff;
    @!p not.b32 %r793, %r793;
}

	// end inline asm
	and.b32  	%r815, %r793, %r814;
	mov.b32 	%r798, 8;
	// begin inline asm
	{
    .reg .pred p;
    and.b32 %r796, %r809, %r798;    setp.ne.u32 p, %r796, 0;
    vote.ballot.sync.b32 %r796, p, 0xffffffff;
    @!p not.b32 %r796, %r796;
}

	// end inline asm
	and.b32  	%r816, %r796, %r815;
	mov.b32 	%r801, 16;
	// begin inline asm
	{
    .reg .pred p;
    and.b32 %r799, %r809, %r801;    setp.ne.u32 p, %r799, 0;
    vote.ballot.sync.b32 %r799, p, 0xffffffff;
    @!p not.b32 %r799, %r799;
}

	// end inline asm
	and.b32  	%r817, %r799, %r816;
	mov.b32 	%r804, 32;
	// begin inline asm
	{
    .reg .pred p;
    and.b32 %r802, %r809, %r804;    setp.ne.u32 p, %r802, 0;
    vote.ballot.sync.b32 %r802, p, 0xffffffff;
    @!p not.b32 %r802, %r802;
}

	// end inline asm
	and.b32  	%r818, %r802, %r817;
	mov.b32 	%r807, 64;
	// begin inline asm
	{
    .reg .pred p;
    and.b32 %r805, %r809, %r807;    setp.ne.u32 p, %r805, 0;
    vote.ballot.sync.b32 %r805, p, 0xffffffff;
    @!p not.b32 %r805, %r805;
}

	// end inline asm
	and.b32  	%r819, %r805, %r818;
	mov.b32 	%r810, 128;
	// begin inline asm
	{
    .reg .pred p;
    and.b32 %r808, %r809, %r810;    setp.ne.u32 p, %r808, 0;
    vote.ballot.sync.b32 %r808, p, 0xffffffff;
    @!p not.b32 %r808, %r808;
}

	// end inline asm
	and.b32  	%r820, %r808, %r819;
	clz.b32 	%r821, %r820;
	sub.s32 	%r169, 31, %r821;
	and.b32  	%r822, %r572, %r820;
	popc.b32 	%r170, %r822;
	setp.ne.s32 	%p85, %r248, %r169;
	mov.b32 	%r1691, 0;
	@%p85 bra 	$L__BB9_129;
	atom.shared.add.u32 	%r1691, [%r114], %r170;
$L__BB9_129:
	ld.param.u32 	%r1597, [_ZN3cub18CUB_300001_SM_10006detail10radix_sort29DeviceRadixSortOnesweepKernelINS1_5radix10policy_hubIjNS0_8NullTypeEyE10Policy1000ELNS0_9SortOrderE0EjS6_yiiNS1_21identity_decomposer_tEEEvPT5_SC_PT3_PKSD_PT1_PKSH_PT2_PKSL_T4_iiT6__param_9];
	shfl.sync.idx.b32	%r848|%p86, %r1691, %r169, 31, -1;
	add.s32 	%r173, %r170, %r848;
	shr.u32 	%r849, %r1660, %r1597;
	and.b32  	%r845, %r849, %r82;
	mov.b32 	%r825, 1;
	// begin inline asm
	{
    .reg .pred p;
    and.b32 %r823, %r845, %r825;    setp.ne.u32 p, %r823, 0;
    vote.ballot.sync.b32 %r823, p, 0xffffffff;
    @!p not.b32 %r823, %r823;
}

	// end inline asm
	mov.b32 	%r828, 2;
	// begin inline asm
	{
    .reg .pred p;
    and.b32 %r826, %r845, %r828;    setp.ne.u32 p, %r826, 0;
    vote.ballot.sync.b32 %r826, p, 0xffffffff;
    @!p not.b32 %r826, %r826;
}

	// end inline asm
	and.b32  	%r850, %r826, %r823;
	mov.b32 	%r831, 4;
	// begin inline asm
	{
    .reg .pred p;
    and.b32 %r829, %r845, %r831;    setp.ne.u32 p, %r829, 0;
    vote.ballot.sync.b32 %r829, p, 0xffffffff;
    @!p not.b32 %r829, %r829;
}

	// end inline asm
	and.b32  	%r851, %r829, %r850;
	mov.b32 	%r834, 8;
	// begin inline asm
	{
    .reg .pred p;
    and.b32 %r832, %r845, %r834;    setp.ne.u32 p, %r832, 0;
    vote.ballot.sync.b32 %r832, p, 0xffffffff;
    @!p not.b32 %r832, %r832;
}

	// end inline asm
	and.b32  	%r852, %r832, %r851;
	mov.b32 	%r837, 16;
	// begin inline asm
	{
    .reg .pred p;
    and.b32 %r835, %r845, %r837;    setp.ne.u32 p, %r835, 0;
    vote.ballot.sync.b32 %r835, p, 0xffffffff;
    @!p not.b32 %r835, %r835;
}

	// end inline asm
	and.b32  	%r853, %r835, %r852;
	mov.b32 	%r840, 32;
	// begin inline asm
	{
    .reg .pred p;
    and.b32 %r838, %r845, %r840;    setp.ne.u32 p, %r838, 0;
    vote.ballot.sync.b32 %r838, p, 0xffffffff;
    @!p not.b32 %r838, %r838;
}

	// end inline asm
	and.b32  	%r854, %r838, %r853;
	mov.b32 	%r843, 64;
	// begin inline asm
	{
    .reg .pred p;
    and.b32 %r841, %r845, %r843;    setp.ne.u32 p, %r841, 0;
    vote.ballot.sync.b32 %r841, p, 0xffffffff;
    @!p not.b32 %r841, %r841;
}

	// end inline asm
	and.b32  	%r855, %r841, %r854;
	mov.b32 	%r846, 128;
	// begin inline asm
	{
    .reg .pred p;
    and.b32 %r844, %r845, %r846;    setp.ne.u32 p, %r844, 0;
    vote.ballot.sync.b32 %r844, p, 0xffffffff;
    @!p not.b32 %r844, %r844;
}

	// end inline asm
	and.b32  	%r856, %r844, %r855;
	clz.b32 	%r857, %r856;
	sub.s32 	%r174, 31, %r857;
	and.b32  	%r858, %r572, %r856;
	popc.b32 	%r175, %r858;
	setp.ne.s32 	%p87, %r248, %r174;
	mov.b32 	%r1692, 0;
	@%p87 bra 	$L__BB9_131;
	ld.param.u32 	%r1598, [_ZN3cub18CUB_300001_SM_10006detail10radix_sort29DeviceRadixSortOnesweepKernelINS1_5radix10policy_hubIjNS0_8NullTypeEyE10Policy1000ELNS0_9SortOrderE0EjS6_yiiNS1_21identity_decomposer_tEEEvPT5_SC_PT3_PKSD_PT1_PKSH_PT2_PKSL_T4_iiT6__param_9];
	shl.b32 	%r859, %r1, 5;
	and.b32  	%r860, %r859, 31744;
	mov.u32 	%r861, _ZZN3cub18CUB_300001_SM_10006detail10radix_sort29DeviceRadixSortOnesweepKernelINS1_5radix10policy_hubIjNS0_8NullTypeEyE10Policy1000ELNS0_9SortOrderE0EjS6_yiiNS1_21identity_decomposer_tEEEvPT5_SC_PT3_PKSD_PT1_PKSH_PT2_PKSL_T4_iiT6_E1s;
	add.s32 	%r862, %r861, %r860;
	shr.u32 	%r863, %r1660, %r1598;
	and.b32  	%r864, %r863, %r82;
	shl.b32 	%r865, %r864, 2;
	add.s32 	%r866, %r862, %r865;
	atom.shared.add.u32 	%r1692, [%r866], %r175;
$L__BB9_131:
	ld.param.u32 	%r1599, [_ZN3cub18CUB_300001_SM_10006detail10radix_sort29DeviceRadixSortOnesweepKernelINS1_5radix10policy_hubIjNS0_8NullTypeEyE10Policy1000ELNS0_9SortOrderE0EjS6_yiiNS1_21identity_decomposer_tEEEvPT5_SC_PT3_PKSD_PT1_PKSH_PT2_PKSL_T4_iiT6__param_9];
	shfl.sync.idx.b32	%r892|%p88, %r1692, %r174, 31, -1;
	add.s32 	%r178, %r175, %r892;
	shr.u32 	%r893, %r1661, %r1599;
	and.b32  	%r889, %r893, %r82;
	mov.b32 	%r869, 1;
	// begin inline asm
	{
    .reg .pred p;
    and.b32 %r867, %r889, %r869;    setp.ne.u32 p, %r867, 0;
    vote.ballot.sync.b32 %r867, p, 0xffffffff;
    @!p not.b32 %r867, %r867;
}

	// end inline asm
	mov.b32 	%r872, 2;
	// begin inline asm
	{
    .reg .pred p;
    and.b32 %r870, %r889, %r872;    setp.ne.u32 p, %r870, 0;
    vote.ballot.sync.b32 %r870, p, 0xffffffff;
    @!p not.b32 %r870, %r870;
}

	// end inline asm
	and.b32  	%r894, %r870, %r867;
	mov.b32 	%r875, 4;
	// begin inline asm
	{
    .reg .pred p;
    and.b32 %r873, %r889, %r875;    setp.ne.u32 p, %r873, 0;
    vote.ballot.sync.b32 %r873, p, 0xffffffff;
    @!p not.b32 %r873, %r873;
}

	// end inline asm
	and.b32  	%r895, %r873, %r894;
	mov.b32 	%r878, 8;
	// begin inline asm
	{
    .reg .pred p;
    and.b32 %r876, %r889, %r878;    setp.ne.u32 p, %r876, 0;
    vote.ballot.sync.b32 %r876, p, 0xffffffff;
    @!p not.b32 %r876, %r876;
}

	// end inline asm
	and.b32  	%r896, %r876, %r895;
	mov.b32 	%r881, 16;
	// begin inline asm
	{
    .reg .pred p;
    and.b32 %r879, %r889, %r881;    setp.ne.u32 p, %r879, 0;
    vote.ballot.sync.b32 %r879, p, 0xffffffff;
    @!p not.b32 %r879, %r879;
}

	// end inline asm
	and.b32  	%r897, %r879, %r896;
	mov.b32 	%r884, 32;
	// begin inline asm
	{
    .reg .pred p;
    and.b32 %r882, %r889, %r884;    setp.ne.u32 p, %r882, 0;
    vote.ballot.sync.b32 %r882, p, 0xffffffff;
    @!p not.b32 %r882, %r882;
}

	// end inline asm
	and.b32  	%r898, %r882, %r897;
	mov.b32 	%r887, 64;
	// begin inline asm
	{
    .reg .pred p;
    and.b32 %r885, %r889, %r887;    setp.ne.u32 p, %r885, 0;
    vote.ballot.sync.b32 %r885, p, 0xffffffff;
    @!p not.b32 %r885, %r885;
}

	// end inline asm
	and.b32  	%r899, %r885, %r898;
	mov.b32 	%r890, 128;
	// begin inline asm
	{
    .reg .pred p;
    and.b32 %r888, %r889, %r890;    setp.ne.u32 p, %r888, 0;
    vote.ballot.sync.b32 %r888, p, 0xffffffff;
    @!p not.b32 %r888, %r888;
}

	// end inline asm
	and.b32  	%r900, %r888, %r899;
	clz.b32 	%r901, %r900;
	sub.s32 	%r179, 31, %r901;
	and.b32  	%r902, %r572, %r900;
	popc.b32 	%r180, %r902;
	setp.ne.s32 	%p89, %r248, %r179;
	mov.b32 	%r1693, 0;
	@%p89 bra 	$L__BB9_133;
	ld.param.u32 	%r1600, [_ZN3cub18CUB_300001_SM_10006detail10radix_sort29DeviceRadixSortOnesweepKernelINS1_5radix10policy_hubIjNS0_8NullTypeEyE10Policy1000ELNS0_9SortOrderE0EjS6_yiiNS1_21identity_decomposer_tEEEvPT5_SC_PT3_PKSD_PT1_PKSH_PT2_PKSL_T4_iiT6__param_9];
	shl.b32 	%r903, %r1, 5;
	and.b32  	%r904, %r903, 31744;
	mov.u32 	%r905, _ZZN3cub18CUB_300001_SM_10006detail10radix_sort29DeviceRadixSortOnesweepKernelINS1_5radix10policy_hubIjNS0_8NullTypeEyE10Policy1000ELNS0_9SortOrderE0EjS6_yiiNS1_21identity_decomposer_tEEEvPT5_SC_PT3_PKSD_PT1_PKSH_PT2_PKSL_T4_iiT6_E1s;
	add.s32 	%r906, %r905, %r904;
	shr.u32 	%r907, %r1661, %r1600;
	and.b32  	%r908, %r907, %r82;
	shl.b32 	%r909, %r908, 2;
	add.s32 	%r910, %r906, %r909;
	atom.shared.add.u32 	%r1693, [%r910], %r180;
$L__BB9_133:
	ld.param.u32 	%r1601, [_ZN3cub18CUB_300001_SM_10006detail10radix_sort29DeviceRadixSortOnesweepKernelINS1_5radix10policy_hubIjNS0_8NullTypeEyE10Policy1000ELNS0_9SortOrderE0EjS6_yiiNS1_21identity_decomposer_tEEEvPT5_SC_PT3_PKSD_PT1_PKSH_PT2_PKSL_T4_iiT6__param_9];
	shfl.sync.idx.b32	%r936|%p90, %r1693, %r179, 31, -1;
	add.s32 	%r183, %r180, %r936;
	shr.u32 	%r937, %r1662, %r1601;
	and.b32  	%r933, %r937, %r82;
	mov.b32 	%r913, 1;
	// begin inline asm
	{
    .reg .pred p;
    and.b32 %r911, %r933, %r913;    setp.ne.u32 p, %r911, 0;
    vote.ballot.sync.b32 %r911, p, 0xffffffff;
    @!p not.b32 %r911, %r911;
}

	// end inline asm
	mov.b32 	%r916, 2;
	// begin inline asm
	{
    .reg .pred p;
    and.b32 %r914, %r933, %r916;    setp.ne.u32 p, %r914, 0;
    vote.ballot.sync.b32 %r914, p, 0xffffffff;
    @!p not.b32 %r914, %r914;
}

	// end inline asm
	and.b32  	%r938, %r914, %r911;
	mov.b32 	%r919, 4;
	// begin inline asm
	{
    .reg .pred p;
    and.b32 %r917, %r933, %r919;    setp.ne.u32 p, %r917, 0;
    vote.ballot.sync.b32 %r917, p, 0xffffffff;
    @!p not.b32 %r917, %r917;
}

	// end inline asm
	and.b32  	%r939, %r917, %r938;
	mov.b32 	%r922, 8;
	// begin inline asm
	{
    .reg .pred p;
    and.b32 %r920, %r933, %r922;    setp.ne.u32 p, %r920, 0;
    vote.ballot.sync.b32 %r920, p, 0xffffffff;
    @!p not.b32 %r920, %r920;
}

	// end inline asm
	and.b32  	%r940, %r920, %r939;
	mov.b32 	%r925, 16;
	// begin inline asm
	{
    .reg .pred p;
    and.b32 %r923, %r933, %r925;    setp.ne.u32 p, %r923, 0;
    vote.ballot.sync.b32 %r923, p, 0xffffffff;
    @!p not.b32 %r923, %r923;
}

	// end inline asm
	and.b32  	%r941, %r923, %r940;
	mov.b32 	%r928, 32;
	// begin inline asm
	{
    .reg .pred p;
    and.b32 %r926, %r933, %r928;    setp.ne.u32 p, %r926, 0;
    vote.ballot.sync.b32 %r926, p, 0xffffffff;
    @!p not.b32 %r926, %r926;
}

	// end inline asm
	and.b32  	%r942, %r926, %r941;
	mov.b32 	%r931, 64;
	// begin inline asm
	{
    .reg .pred p;
    and.b32 %r929, %r933, %r931;    setp.ne.u32 p, %r929, 0;
    vote.ballot.sync.b32 %r929, p, 0xffffffff;
    @!p not.b32 %r929, %r929;
}

	// end inline asm
	and.b32  	%r943, %r929, %r942;
	mov.b32 	%r934, 128;
	// begin inline asm
	{
    .reg .pred p;
    and.b32 %r932, %r933, %r934;    setp.ne.u32 p, %r932, 0;
    vote.ballot.sync.b32 %r932, p, 0xffffffff;
    @!p not.b32 %r932, %r932;
}

	// end inline asm
	and.b32  	%r944, %r932, %r943;
	clz.b32 	%r945, %r944;
	sub.s32 	%r184, 31, %r945;
	and.b32  	%r946, %r572, %r944;
	popc.b32 	%r185, %r946;
	setp.ne.s32 	%p91, %r248, %r184;
	mov.b32 	%r1694, 0;
	@%p91 bra 	$L__BB9_135;
	atom.shared.add.u32 	%r1694, [%r115], %r185;
$L__BB9_135:
	ld.param.u32 	%r1602, [_ZN3cub18CUB_300001_SM_10006detail10radix_sort29DeviceRadixSortOnesweepKernelINS1_5radix10policy_hubIjNS0_8NullTypeEyE10Policy1000ELNS0_9SortOrderE0EjS6_yiiNS1_21identity_decomposer_tEEEvPT5_SC_PT3_PKSD_PT1_PKSH_PT2_PKSL_T4_iiT6__param_9];
	shfl.sync.idx.b32	%r972|%p92, %r1694, %r184, 31, -1;
	add.s32 	%r188, %r185, %r972;
	shr.u32 	%r973, %r1663, %r1602;
	and.b32  	%r969, %r973, %r82;
	mov.b32 	%r949, 1;
	// begin inline asm
	{
    .reg .pred p;
    and.b32 %r947, %r969, %r949;    setp.ne.u32 p, %r947, 0;
    vote.ballot.sync.b32 %r947, p, 0xffffffff;
    @!p not.b32 %r947, %r947;
}

	// end inline asm
	mov.b32 	%r952, 2;
	// begin inline asm
	{
    .reg .pred p;
    and.b32 %r950, %r969, %r952;    setp.ne.u32 p, %r950, 0;
    vote.ballot.sync.b32 %r950, p, 0xffffffff;
    @!p not.b32 %r950, %r950;
}

	// end inline asm
	and.b32  	%r974, %r950, %r947;
	mov.b32 	%r955, 4;
	// begin inline asm
	{
    .reg .pred p;
    and.b32 %r953, %r969, %r955;    setp.ne.u32 p, %r953, 0;
    vote.ballot.sync.b32 %r953, p, 0xffffffff;
    @!p not.b32 %r953, %r953;
}

	// end inline asm
	and.b32  	%r975, %r953, %r974;
	mov.b32 	%r958, 8;
	// begin inline asm
	{
    .reg .pred p;
    and.b32 %r956, %r969, %r958;    setp.ne.u32 p, %r956, 0;
    vote.ballot.sync.b32 %r956, p, 0xffffffff;
    @!p not.b32 %r956, %r956;
}

	// end inline asm
	and.b32  	%r976, %r956, %r975;
	mov.b32 	%r961, 16;
	// begin inline asm
	{
    .reg .pred p;
    and.b32 %r959, %r969, %r961;    setp.ne.u32 p, %r959, 0;
    vote.ballot.sync.b32 %r959, p, 0xffffffff;
    @!p not.b32 %r959, %r959;
}

	// end inline asm
	and.b32  	%r977, %r959, %r976;
	mov.b32 	%r964, 32;
	// begin inline asm
	{
    .reg .pred p;
    and.b32 %r962, %r969, %r964;    setp.ne.u32 p, %r962, 0;
    vote.ballot.sync.b32 %r962, p, 0xffffffff;
    @!p not.b32 %r962, %r962;
}

	// end inline asm
	and.b32  	%r978, %r962, %r977;
	mov.b32 	%r967, 64;
	// begin inline asm
	{
    .reg .pred p;
    and.b32 %r965, %r969, %r967;    setp.ne.u32 p, %r965, 0;
    vote.ballot.sync.b32 %r965, p, 0xffffffff;
    @!p not.b32 %r965, %r965;
}

	// end inline asm
	and.b32  	%r979, %r965, %r978;
	mov.b32 	%r970, 128;
	// begin inline asm
	{
    .reg .pred p;
    and.b32 %r968, %r969, %r970;    setp.ne.u32 p, %r968, 0;
    vote.ballot.sync.b32 %r968, p, 0xffffffff;
    @!p not.b32 %r968, %r968;
}

	// end inline asm
	and.b32  	%r980, %r968, %r979;
	clz.b32 	%r981, %r980;
	sub.s32 	%r189, 31, %r981;
	and.b32  	%r982, %r572, %r980;
	popc.b32 	%r190, %r982;
	setp.ne.s32 	%p93, %r248, %r189;
	mov.b32 	%r1695, 0;
	@%p93 bra 	$L__BB9_137;
	atom.shared.add.u32 	%r1695, [%r116], %r190;
$L__BB9_137:
	ld.param.u32 	%r1603, [_ZN3cub18CUB_300001_SM_10006detail10radix_sort29DeviceRadixSortOnesweepKernelINS1_5radix10policy_hubIjNS0_8NullTypeEyE10Policy1000ELNS0_9SortOrderE0EjS6_yiiNS1_21identity_decomposer_tEEEvPT5_SC_PT3_PKSD_PT1_PKSH_PT2_PKSL_T4_iiT6__param_9];
	shfl.sync.idx.b32	%r1008|%p94, %r1695, %r189, 31, -1;
	add.s32 	%r193, %r190, %r1008;
	shr.u32 	%r1009, %r1664, %r1603;
	and.b32  	%r1005, %r1009, %r82;
	mov.b32 	%r985, 1;
	// begin inline asm
	{
    .reg .pred p;
    and.b32 %r983, %r1005, %r985;    setp.ne.u32 p, %r983, 0;
    vote.ballot.sync.b32 %r983, p, 0xffffffff;
    @!p not.b32 %r983, %r983;
}

	// end inline asm
	mov.b32 	%r988, 2;
	// begin inline asm
	{
    .reg .pred p;
    and.b32 %r986, %r1005, %r988;    setp.ne.u32 p, %r986, 0;
    vote.ballot.sync.b32 %r986, p, 0xffffffff;
    @!p not.b32 %r986, %r986;
}

	// end inline asm
	and.b32  	%r1010, %r986, %r983;
	mov.b32 	%r991, 4;
	// begin inline asm
	{
    .reg .pred p;
    and.b32 %r989, %r1005, %r991;    setp.ne.u32 p, %r989, 0;
    vote.ballot.sync.b32 %r989, p, 0xffffffff;
    @!p not.b32 %r989, %r989;
}

	// end inline asm
	and.b32  	%r1011, %r989, %r1010;
	mov.b32 	%r994, 8;
	// begin inline asm
	{
    .reg .pred p;
    and.b32 %r992, %r1005, %r994;    setp.ne.u32 p, %r992, 0;
    vote.ballot.sync.b32 %r992, p, 0xffffffff;
    @!p not.b32 %r992, %r992;
}

	// end inline asm
	and.b32  	%r1012, %r992, %r1011;
	mov.b32 	%r997, 16;
	// begin inline asm
	{
    .reg .pred p;
    and.b32 %r995, %r1005, %r997;    setp.ne.u32 p, %r995, 0;
    vote.ballot.sync.b32 %r995, p, 0xffffffff;
    @!p not.b32 %r995, %r995;
}

	// end inline asm
	and.b32  	%r1013, %r995, %r1012;
	mov.b32 	%r1000, 32;
	// begin inline asm
	{
    .reg .pred p;
    and.b32 %r998, %r1005, %r1000;    setp.ne.u32 p, %r998, 0;
    vote.ballot.sync.b32 %r998, p, 0xffffffff;
    @!p not.b32 %r998, %r998;
}

	// end inline asm
	and.b32  	%r1014, %r998, %r1013;
	mov.b32 	%r1003, 64;
	// begin inline asm
	{
    .reg .pred p;
    and.b32 %r1001, %r1005, %r1003;    setp.ne.u32 p, %r1001, 0;
    vote.ballot.sync.b32 %r1001, p, 0xffffffff;
    @!p not.b32 %r1001, %r1001;
}

	// end inline asm
	and.b32  	%r1015, %r1001, %r1014;
	mov.b32 	%r1006, 128;
	// begin inline asm
	{
    .reg .pred p;
    and.b32 %r1004, %r1005, %r1006;    setp.ne.u32 p, %r1004, 0;
    vote.ballot.sync.b32 %r1004, p, 0xffffffff;
    @!p not.b32 %r1004, %r1004;
}

	// end inline asm
	and.b32  	%r1016, %r1004, %r1015;
	clz.b32 	%r1017, %r1016;
	sub.s32 	%r194, 31, %r1017;
	and.b32  	%r1018, %r572, %r1016;
	popc.b32 	%r195, %r1018;
	setp.ne.s32 	%p95, %r248, %r194;
	mov.b32 	%r1696, 0;
	@%p95 bra 	$L__BB9_139;
	atom.shared.add.u32 	%r1696, [%r117], %r195;
$L__BB9_139:
	ld.param.u32 	%r1604, [_ZN3cub18CUB_300001_SM_10006detail10radix_sort29DeviceRadixSortOnesweepKernelINS1_5radix10policy_hubIjNS0_8NullTypeEyE10Policy1000ELNS0_9SortOrderE0EjS6_yiiNS1_21identity_decomposer_tEEEvPT5_SC_PT3_PKSD_PT1_PKSH_PT2_PKSL_T4_iiT6__param_9];
	shfl.sync.idx.b32	%r1044|%p96, %r1696, %r194, 31, -1;
	add.s32 	%r198, %r195, %r1044;
	shr.u32 	%r1045, %r1665, %r1604;
	and.b32  	%r1041, %r1045, %r82;
	mov.b32 	%r1021, 1;
	// begin inline asm
	{
    .reg .pred p;
    and.b32 %r1019, %r1041, %r1021;    setp.ne.u32 p, %r1019, 0;
    vote.ballot.sync.b32 %r1019, p, 0xffffffff;
    @!p not.b32 %r1019, %r1019;
}

	// end inline asm
	mov.b32 	%r1024, 2;
	// begin inline asm
	{
    .reg .pred p;
    and.b32 %r1022, %r1041, %r1024;    setp.ne.u32 p, %r1022, 0;
    vote.ballot.sync.b32 %r1022, p, 0xffffffff;
    @!p not.b32 %r1022, %r1022;
}

	// end inline asm
	and.b32  	%r1046, %r1022, %r1019;
	mov.b32 	%r1027, 4;
	// begin inline asm
	{
    .reg .pred p;
    and.b32 %r1025, %r1041, %r1027;    setp.ne.u32 p, %r1025, 0;
    vote.ballot.sync.b32 %r1025, p, 0xffffffff;
    @!p not.b32 %r1025, %r1025;
}

	// end inline asm
	and.b32  	%r1047, %r1025, %r1046;
	mov.b32 	%r1030, 8;
	// begin inline asm
	{
    .reg .pred p;
    and.b32 %r1028, %r1041, %r1030;    setp.ne.u32 p, %r1028, 0;
    vote.ballot.sync.b32 %r1028, p, 0xffffffff;
    @!p not.b32 %r1028, %r1028;
}

	// end inline asm
	and.b32  	%r1048, %r1028, %r1047;
	mov.b32 	%r1033, 16;
	// begin inline asm
	{
    .reg .pred p;
    and.b32 %r1031, %r1041, %r1033;    setp.ne.u32 p, %r1031, 0;
    vote.ballot.sync.b32 %r1031, p, 0xffffffff;
    @!p not.b32 %r1031, %r1031;
}

	// end inline asm
	and.b32  	%r1049, %r1031, %r1048;
	mov.b32 	%r1036, 32;
	// begin inline asm
	{
    .reg .pred p;
    and.b32 %r1034, %r1041, %r1036;    setp.ne.u32 p, %r1034, 0;
    vote.ballot.sync.b32 %r1034, p, 0xffffffff;
    @!p not.b32 %r1034, %r1034;
}

	// end inline asm
	and.b32  	%r1050, %r1034, %r1049;
	mov.b32 	%r1039, 64;
	// begin inline asm
	{
    .reg .pred p;
    and.b32 %r1037, %r1041, %r1039;    setp.ne.u32 p, %r1037, 0;
    vote.ballot.sync.b32 %r1037, p, 0xffffffff;
    @!p not.b32 %r1037, %r1037;
}

	// end inline asm
	and.b32  	%r1051, %r1037, %r1050;
	mov.b32 	%r1042, 128;
	// begin inline asm
	{
    .reg .pred p;
    and.b32 %r1040, %r1041, %r1042;    setp.ne.u32 p, %r1040, 0;
    vote.ballot.sync.b32 %r1040, p, 0xffffffff;
    @!p not.b32 %r1040, %r1040;
}

	// end inline asm
	and.b32  	%r1052, %r1040, %r1051;
	clz.b32 	%r1053, %r1052;
	sub.s32 	%r199, 31, %r1053;
	and.b32  	%r1054, %r572, %r1052;
	popc.b32 	%r200, %r1054;
	setp.ne.s32 	%p97, %r248, %r199;
	mov.b32 	%r1697, 0;
	@%p97 bra 	$L__BB9_141;
	atom.shared.add.u32 	%r1697, [%r118], %r200;
$L__BB9_141:
	ld.param.u32 	%r1605, [_ZN3cub18CUB_300001_SM_10006detail10radix_sort29DeviceRadixSortOnesweepKernelINS1_5radix10policy_hubIjNS0_8NullTypeEyE10Policy1000ELNS0_9SortOrderE0EjS6_yiiNS1_21identity_decomposer_tEEEvPT5_SC_PT3_PKSD_PT1_PKSH_PT2_PKSL_T4_iiT6__param_9];
	shfl.sync.idx.b32	%r1080|%p98, %r1697, %r199, 31, -1;
	add.s32 	%r203, %r200, %r1080;
	shr.u32 	%r1081, %r1666, %r1605;
	and.b32  	%r1077, %r1081, %r82;
	mov.b32 	%r1057, 1;
	// begin inline asm
	{
    .reg .pred p;
    and.b32 %r1055, %r1077, %r1057;    setp.ne.u32 p, %r1055, 0;
    vote.ballot.sync.b32 %r1055, p, 0xffffffff;
    @!p not.b32 %r1055, %r1055;
}

	// end inline asm
	mov.b32 	%r1060, 2;
	// begin inline asm
	{
    .reg .pred p;
    and.b32 %r1058, %r1077, %r1060;    setp.ne.u32 p, %r1058, 0;
    vote.ballot.sync.b32 %r1058, p, 0xffffffff;
    @!p not.b32 %r1058, %r1058;
}

	// end inline asm
	and.b32  	%r1082, %r1058, %r1055;
	mov.b32 	%r1063, 4;
	// begin inline asm
	{
    .reg .pred p;
    and.b32 %r1061, %r1077, %r1063;    setp.ne.u32 p, %r1061, 0;
    vote.ballot.sync.b32 %r1061, p, 0xffffffff;
    @!p not.b32 %r1061, %r1061;
}

	// end inline asm
	and.b32  	%r1083, %r1061, %r1082;
	mov.b32 	%r1066, 8;
	// begin inline asm
	{
    .reg .pred p;
    and.b32 %r1064, %r1077, %r1066;    setp.ne.u32 p, %r1064, 0;
    vote.ballot.sync.b32 %r1064, p, 0xffffffff;
    @!p not.b32 %r1064, %r1064;
}

	// end inline asm
	and.b32  	%r1084, %r1064, %r1083;
	mov.b32 	%r1069, 16;
	// begin inline asm
	{
    .reg .pred p;
    and.b32 %r1067, %r1077, %r1069;    setp.ne.u32 p, %r1067, 0;
    vote.ballot.sync.b32 %r1067, p, 0xffffffff;
    @!p not.b32 %r1067, %r1067;
}

	// end inline asm
	and.b32  	%r1085, %r1067, %r1084;
	mov.b32 	%r1072, 32;
	// begin inline asm
	{
    .reg .pred p;
    and.b32 %r1070, %r1077, %r1072;    setp.ne.u32 p, %r1070, 0;
    vote.ballot.sync.b32 %r1070, p, 0xffffffff;
    @!p not.b32 %r1070, %r1070;
}

	// end inline asm
	and.b32  	%r1086, %r1070, %r1085;
	mov.b32 	%r1075, 64;
	// begin inline asm
	{
    .reg .pred p;
    and.b32 %r1073, %r1077, %r1075;    setp.ne.u32 p, %r1073, 0;
    vote.ballot.sync.b32 %r1073, p, 0xffffffff;
    @!p not.b32 %r1073, %r1073;
}

	// end inline asm
	and.b32  	%r1087, %r1073, %r1086;
	mov.b32 	%r1078, 128;
	// begin inline asm
	{
    .reg .pred p;
    and.b32 %r1076, %r1077, %r1078;    setp.ne.u32 p, %r1076, 0;
    vote.ballot.sync.b32 %r1076, p, 0xffffffff;
    @!p not.b32 %r1076, %r1076;
}

	// end inline asm
	and.b32  	%r1088, %r1076, %r1087;
	clz.b32 	%r1089, %r1088;
	sub.s32 	%r204, 31, %r1089;
	and.b32  	%r1090, %r572, %r1088;
	popc.b32 	%r205, %r1090;
	setp.ne.s32 	%p99, %r248, %r204;
	mov.b32 	%r1698, 0;
	@%p99 bra 	$L__BB9_143;
	atom.shared.add.u32 	%r1698, [%r119], %r205;
$L__BB9_143:
	ld.param.u32 	%r1606, [_ZN3cub18CUB_300001_SM_10006detail10radix_sort29DeviceRadixSortOnesweepKernelINS1_5radix10policy_hubIjNS0_8NullTypeEyE10Policy1000ELNS0_9SortOrderE0EjS6_yiiNS1_21identity_decomposer_tEEEvPT5_SC_PT3_PKSD_PT1_PKSH_PT2_PKSL_T4_iiT6__param_9];
	shfl.sync.idx.b32	%r1116|%p100, %r1698, %r204, 31, -1;
	add.s32 	%r208, %r205, %r1116;
	shr.u32 	%r1117, %r1667, %r1606;
	and.b32  	%r1113, %r1117, %r82;
	mov.b32 	%r1093, 1;
	// begin inline asm
	{
    .reg .pred p;
    and.b32 %r1091, %r1113, %r1093;    setp.ne.u32 p, %r1091, 0;
    vote.ballot.sync.b32 %r1091, p, 0xffffffff;
    @!p not.b32 %r1091, %r1091;
}

	// end inline asm
	mov.b32 	%r1096, 2;
	// begin inline asm
	{
    .reg .pred p;
    and.b32 %r1094, %r1113, %r1096;    setp.ne.u32 p, %r1094, 0;
    vote.ballot.sync.b32 %r1094, p, 0xffffffff;
    @!p not.b32 %r1094, %r1094;
}

	// end inline asm
	and.b32  	%r1118, %r1094, %r1091;
	mov.b32 	%r1099, 4;
	// begin inline asm
	{
    .reg .pred p;
    and.b32 %r1097, %r1113, %r1099;    setp.ne.u32 p, %r1097, 0;
    vote.ballot.sync.b32 %r1097, p, 0xffffffff;
    @!p not.b32 %r1097, %r1097;
}

	// end inline asm
	and.b32  	%r1119, %r1097, %r1118;
	mov.b32 	%r1102, 8;
	// begin inline asm
	{
    .reg .pred p;
    and.b32 %r1100, %r1113, %r1102;    setp.ne.u32 p, %r1100, 0;
    vote.ballot.sync.b32 %r1100, p, 0xffffffff;
    @!p not.b32 %r1100, %r1100;
}

	// end inline asm
	and.b32  	%r1120, %r1100, %r1119;
	mov.b32 	%r1105, 16;
	// begin inline asm
	{
    .reg .pred p;
    and.b32 %r1103, %r1113, %r1105;    setp.ne.u32 p, %r1103, 0;
    vote.ballot.sync.b32 %r1103, p, 0xffffffff;
    @!p not.b32 %r1103, %r1103;
}

	// end inline asm
	and.b32  	%r1121, %r1103, %r1120;
	mov.b32 	%r1108, 32;
	// begin inline asm
	{
    .reg .pred p;
    and.b32 %r1106, %r1113, %r1108;    setp.ne.u32 p, %r1106, 0;
    vote.ballot.sync.b32 %r1106, p, 0xffffffff;
    @!p not.b32 %r1106, %r1106;
}

	// end inline asm
	and.b32  	%r1122, %r1106, %r1121;
	mov.b32 	%r1111, 64;
	// begin inline asm
	{
    .reg .pred p;
    and.b32 %r1109, %r1113, %r1111;    setp.ne.u32 p, %r1109, 0;
    vote.ballot.sync.b32 %r1109, p, 0xffffffff;
    @!p not.b32 %r1109, %r1109;
}

	// end inline asm
	and.b32  	%r1123, %r1109, %r1122;
	mov.b32 	%r1114, 128;
	// begin inline asm
	{
    .reg .pred p;
    and.b32 %r1112, %r1113, %r1114;    setp.ne.u32 p, %r1112, 0;
    vote.ballot.sync.b32 %r1112, p, 0xffffffff;
    @!p not.b32 %r1112, %r1112;
}

	// end inline asm
	and.b32  	%r1124, %r1112, %r1123;
	clz.b32 	%r1125, %r1124;
	sub.s32 	%r209, 31, %r1125;
	and.b32  	%r1126, %r572, %r1124;
	popc.b32 	%r210, %r1126;
	setp.ne.s32 	%p101, %r248, %r209;
	mov.b32 	%r1699, 0;
	@%p101 bra 	$L__BB9_145;
	atom.shared.add.u32 	%r1699, [%r120], %r210;
$L__BB9_145:
	ld.param.u32 	%r1607, [_ZN3cub18CUB_300001_SM_10006detail10radix_sort29DeviceRadixSortOnesweepKernelINS1_5radix10policy_hubIjNS0_8NullTypeEyE10Policy1000ELNS0_9SortOrderE0EjS6_yiiNS1_21identity_decomposer_tEEEvPT5_SC_PT3_PKSD_PT1_PKSH_PT2_PKSL_T4_iiT6__param_9];
	shfl.sync.idx.b32	%r1152|%p102, %r1699, %r209, 31, -1;
	add.s32 	%r213, %r210, %r1152;
	shr.u32 	%r1153, %r1668, %r1607;
	and.b32  	%r1149, %r1153, %r82;
	mov.b32 	%r1129, 1;
	// begin inline asm
	{
    .reg .pred p;
    and.b32 %r1127, %r1149, %r1129;    setp.ne.u32 p, %r1127, 0;
    vote.ballot.sync.b32 %r1127, p, 0xffffffff;
    @!p not.b32 %r1127, %r1127;
}

	// end inline asm
	mov.b32 	%r1132, 2;
	// begin inline asm
	{
    .reg .pred p;
    and.b32 %r1130, %r1149, %r1132;    setp.ne.u32 p, %r1130, 0;
    vote.ballot.sync.b32 %r1130, p, 0xffffffff;
    @!p not.b32 %r1130, %r1130;
}

	// end inline asm
	and.b32  	%r1154, %r1130, %r1127;
	mov.b32 	%r1135, 4;
	// begin inline asm
	{
    .reg .pred p;
    and.b32 %r1133, %r1149, %r1135;    setp.ne.u32 p, %r1133, 0;
    vote.ballot.sync.b32 %r1133, p, 0xffffffff;
    @!p not.b32 %r1133, %r1133;
}

	// end inline asm
	and.b32  	%r1155, %r1133, %r1154;
	mov.b32 	%r1138, 8;
	// begin inline asm
	{
    .reg .pred p;
    and.b32 %r1136, %r1149, %r1138;    setp.ne.u32 p, %r1136, 0;
    vote.ballot.sync.b32 %r1136, p, 0xffffffff;
    @!p not.b32 %r1136, %r1136;
}

	// end inline asm
	and.b32  	%r1156, %r1136, %r1155;
	mov.b32 	%r1141, 16;
	// begin inline asm
	{
    .reg .pred p;
    and.b32 %r1139, %r1149, %r1141;    setp.ne.u32 p, %r1139, 0;
    vote.ballot.sync.b32 %r1139, p, 0xffffffff;
    @!p not.b32 %r1139, %r1139;
}

	// end inline asm
	and.b32  	%r1157, %r1139, %r1156;
	mov.b32 	%r1144, 32;
	// begin inline asm
	{
    .reg .pred p;
    and.b32 %r1142, %r1149, %r1144;    setp.ne.u32 p, %r1142, 0;
    vote.ballot.sync.b32 %r1142, p, 0xffffffff;
    @!p not.b32 %r1142, %r1142;
}

	// end inline asm
	and.b32  	%r1158, %r1142, %r1157;
	mov.b32 	%r1147, 64;
	// begin inline asm
	{
    .reg .pred p;
    and.b32 %r1145, %r1149, %r1147;    setp.ne.u32 p, %r1145, 0;
    vote.ballot.sync.b32 %r1145, p, 0xffffffff;
    @!p not.b32 %r1145, %r1145;
}

	// end inline asm
	and.b32  	%r1159, %r1145, %r1158;
	mov.b32 	%r1150, 128;
	// begin inline asm
	{
    .reg .pred p;
    and.b32 %r1148, %r1149, %r1150;    setp.ne.u32 p, %r1148, 0;
    vote.ballot.sync.b32 %r1148, p, 0xffffffff;
    @!p not.b32 %r1148, %r1148;
}

	// end inline asm
	and.b32  	%r1160, %r1148, %r1159;
	clz.b32 	%r1161, %r1160;
	sub.s32 	%r214, 31, %r1161;
	and.b32  	%r1162, %r572, %r1160;
	popc.b32 	%r215, %r1162;
	setp.ne.s32 	%p103, %r248, %r214;
	mov.b32 	%r1700, 0;
	@%p103 bra 	$L__BB9_147;
	ld.param.u32 	%r1608, [_ZN3cub18CUB_300001_SM_10006detail10radix_sort29DeviceRadixSortOnesweepKernelINS1_5radix10policy_hubIjNS0_8NullTypeEyE10Policy1000ELNS0_9SortOrderE0EjS6_yiiNS1_21identity_decomposer_tEEEvPT5_SC_PT3_PKSD_PT1_PKSH_PT2_PKSL_T4_iiT6__param_9];
	shl.b32 	%r1163, %r1, 5;
	and.b32  	%r1164, %r1163, 31744;
	mov.u32 	%r1165, _ZZN3cub18CUB_300001_SM_10006detail10radix_sort29DeviceRadixSortOnesweepKernelINS1_5radix10policy_hubIjNS0_8NullTypeEyE10Policy1000ELNS0_9SortOrderE0EjS6_yiiNS1_21identity_decomposer_tEEEvPT5_SC_PT3_PKSD_PT1_PKSH_PT2_PKSL_T4_iiT6_E1s;
	add.s32 	%r1166, %r1165, %r1164;
	shr.u32 	%r1167, %r1668, %r1608;
	and.b32  	%r1168, %r1167, %r82;
	shl.b32 	%r1169, %r1168, 2;
	add.s32 	%r1170, %r1166, %r1169;
	atom.shared.add.u32 	%r1700, [%r1170], %r215;
$L__BB9_147:
	ld.param.u32 	%r1609, [_ZN3cub18CUB_300001_SM_10006detail10radix_sort29DeviceRadixSortOnesweepKernelINS1_5radix10policy_hubIjNS0_8NullTypeEyE10Policy1000ELNS0_9SortOrderE0EjS6_yiiNS1_21identity_decomposer_tEEEvPT5_SC_PT3_PKSD_PT1_PKSH_PT2_PKSL_T4_iiT6__param_9];
	shfl.sync.idx.b32	%r1196|%p104, %r1700, %r214, 31, -1;
	add.s32 	%r218, %r215, %r1196;
	shr.u32 	%r1197, %r1669, %r1609;
	and.b32  	%r1193, %r1197, %r82;
	mov.b32 	%r1173, 1;
	// begin inline asm
	{
    .reg .pred p;
    and.b32 %r1171, %r1193, %r1173;    setp.ne.u32 p, %r1171, 0;
    vote.ballot.sync.b32 %r1171, p, 0xffffffff;
    @!p not.b32 %r1171, %r1171;
}

	// end inline asm
	mov.b32 	%r1176, 2;
	// begin inline asm
	{
    .reg .pred p;
    and.b32 %r1174, %r1193, %r1176;    setp.ne.u32 p, %r1174, 0;
    vote.ballot.sync.b32 %r1174, p, 0xffffffff;
    @!p not.b32 %r1174, %r1174;
}

	// end inline asm
	and.b32  	%r1198, %r1174, %r1171;
	mov.b32 	%r1179, 4;
	// begin inline asm
	{
    .reg .pred p;
    and.b32 %r1177, %r1193, %r1179;    setp.ne.u32 p, %r1177, 0;
    vote.ballot.sync.b32 %r1177, p, 0xffffffff;
    @!p not.b32 %r1177, %r1177;
}

	// end inline asm
	and.b32  	%r1199, %r1177, %r1198;
	mov.b32 	%r1182, 8;
	// begin inline asm
	{
    .reg .pred p;
    and.b32 %r1180, %r1193, %r1182;    setp.ne.u32 p, %r1180, 0;
    vote.ballot.sync.b32 %r1180, p, 0xffffffff;
    @!p not.b32 %r1180, %r1180;
}

	// end inline asm
	and.b32  	%r1200, %r1180, %r1199;
	mov.b32 	%r1185, 16;
	// begin inline asm
	{
    .reg .pred p;
    and.b32 %r1183, %r1193, %r1185;    setp.ne.u32 p, %r1183, 0;
    vote.ballot.sync.b32 %r1183, p, 0xffffffff;
    @!p not.b32 %r1183, %r1183;
}

	// end inline asm
	and.b32  	%r1201, %r1183, %r1200;
	mov.b32 	%r1188, 32;
	// begin inline asm
	{
    .reg .pred p;
    and.b32 %r1186, %r1193, %r1188;    setp.ne.u32 p, %r1186, 0;
    vote.ballot.sync.b32 %r1186, p, 0xffffffff;
    @!p not.b32 %r1186, %r1186;
}

	// end inline asm
	and.b32  	%r1202, %r1186, %r1201;
	mov.b32 	%r1191, 64;
	// begin inline asm
	{
    .reg .pred p;
    and.b32 %r1189, %r1193, %r1191;    setp.ne.u32 p, %r1189, 0;
    vote.ballot.sync.b32 %r1189, p, 0xffffffff;
    @!p not.b32 %r1189, %r1189;
}

	// end inline asm
	and.b32  	%r1203, %r1189, %r1202;
	mov.b32 	%r1194, 128;
	// begin inline asm
	{
    .reg .pred p;
    and.b32 %r1192, %r1193, %r1194;    setp.ne.u32 p, %r1192, 0;
    vote.ballot.sync.b32 %r1192, p, 0xffffffff;
    @!p not.b32 %r1192, %r1192;
}

	// end inline asm
	and.b32  	%r1204, %r1192, %r1203;
	clz.b32 	%r1205, %r1204;
	sub.s32 	%r219, 31, %r1205;
	and.b32  	%r1206, %r572, %r1204;
	popc.b32 	%r220, %r1206;
	setp.ne.s32 	%p105, %r248, %r219;
	mov.b32 	%r1701, 0;
	@%p105 bra 	$L__BB9_149;
	ld.param.u32 	%r1610, [_ZN3cub18CUB_300001_SM_10006detail10radix_sort29DeviceRadixSortOnesweepKernelINS1_5radix10policy_hubIjNS0_8NullTypeEyE10Policy1000ELNS0_9SortOrderE0EjS6_yiiNS1_21identity_decomposer_tEEEvPT5_SC_PT3_PKSD_PT1_PKSH_PT2_PKSL_T4_iiT6__param_9];
	shl.b32 	%r1207, %r1, 5;
	and.b32  	%r1208, %r1207, 31744;
	mov.u32 	%r1209, _ZZN3cub18CUB_300001_SM_10006detail10radix_sort29DeviceRadixSortOnesweepKernelINS1_5radix10policy_hubIjNS0_8NullTypeEyE10Policy1000ELNS0_9SortOrderE0EjS6_yiiNS1_21identity_decomposer_tEEEvPT5_SC_PT3_PKSD_PT1_PKSH_PT2_PKSL_T4_iiT6_E1s;
	add.s32 	%r1210, %r1209, %r1208;
	shr.u32 	%r1211, %r1669, %r1610;
	and.b32  	%r1212, %r1211, %r82;
	shl.b32 	%r1213, %r1212, 2;
	add.s32 	%r1214, %r1210, %r1213;
	atom.shared.add.u32 	%r1701, [%r1214], %r220;
$L__BB9_149:
	ld.param.u32 	%r1611, [_ZN3cub18CUB_300001_SM_10006detail10radix_sort29DeviceRadixSortOnesweepKernelINS1_5radix10policy_hubIjNS0_8NullTypeEyE10Policy1000ELNS0_9SortOrderE0EjS6_yiiNS1_21identity_decomposer_tEEEvPT5_SC_PT3_PKSD_PT1_PKSH_PT2_PKSL_T4_iiT6__param_9];
	shfl.sync.idx.b32	%r1240|%p106, %r1701, %r219, 31, -1;
	add.s32 	%r223, %r220, %r1240;
	shr.u32 	%r1241, %r1670, %r1611;
	and.b32  	%r1237, %r1241, %r82;
	mov.b32 	%r1217, 1;
	// begin inline asm
	{
    .reg .pred p;
    and.b32 %r1215, %r1237, %r1217;    setp.ne.u32 p, %r1215, 0;
    vote.ballot.sync.b32 %r1215, p, 0xffffffff;
    @!p not.b32 %r1215, %r1215;
}

	// end inline asm
	mov.b32 	%r1220, 2;
	// begin inline asm
	{
    .reg .pred p;
    and.b32 %r1218, %r1237, %r1220;    setp.ne.u32 p, %r1218, 0;
    vote.ballot.sync.b32 %r1218, p, 0xffffffff;
    @!p not.b32 %r1218, %r1218;
}

	// end inline asm
	and.b32  	%r1242, %r1218, %r1215;
	mov.b32 	%r1223, 4;
	// begin inline asm
	{
    .reg .pred p;
    and.b32 %r1221, %r1237, %r1223;    setp.ne.u32 p, %r1221, 0;
    vote.ballot.sync.b32 %r1221, p, 0xffffffff;
    @!p not.b32 %r1221, %r1221;
}

	// end inline asm
	and.b32  	%r1243, %r1221, %r1242;
	mov.b32 	%r1226, 8;
	// begin inline asm
	{
    .reg .pred p;
    and.b32 %r1224, %r1237, %r1226;    setp.ne.u32 p, %r1224, 0;
    vote.ballot.sync.b32 %r1224, p, 0xffffffff;
    @!p not.b32 %r1224, %r1224;
}

	// end inline asm
	and.b32  	%r1244, %r1224, %r1243;
	mov.b32 	%r1229, 16;
	// begin inline asm
	{
    .reg .pred p;
    and.b32 %r1227, %r1237, %r1229;    setp.ne.u32 p, %r1227, 0;
    vote.ballot.sync.b32 %r1227, p, 0xffffffff;
    @!p not.b32 %r1227, %r1227;
}

	// end inline asm
	and.b32  	%r1245, %r1227, %r1244;
	mov.b32 	%r1232, 32;
	// begin inline asm
	{
    .reg .pred p;
    and.b32 %r1230, %r1237, %r1232;    setp.ne.u32 p, %r1230, 0;
    vote.ballot.sync.b32 %r1230, p, 0xffffffff;
    @!p not.b32 %r1230, %r1230;
}

	// end inline asm
	and.b32  	%r1246, %r1230, %r1245;
	mov.b32 	%r1235, 64;
	// begin inline asm
	{
    .reg .pred p;
    and.b32 %r1233, %r1237, %r1235;    setp.ne.u32 p, %r1233, 0;
    vote.ballot.sync.b32 %r1233, p, 0xffffffff;
    @!p not.b32 %r1233, %r1233;
}

	// end inline asm
	and.b32  	%r1247, %r1233, %r1246;
	mov.b32 	%r1238, 128;
	// begin inline asm
	{
    .reg .pred p;
    and.b32 %r1236, %r1237, %r1238;    setp.ne.u32 p, %r1236, 0;
    vote.ballot.sync.b32 %r1236, p, 0xffffffff;
    @!p not.b32 %r1236, %r1236;
}

	// end inline asm
	and.b32  	%r1248, %r1236, %r1247;
	clz.b32 	%r1249, %r1248;
	sub.s32 	%r224, 31, %r1249;
	and.b32  	%r1250, %r572, %r1248;
	popc.b32 	%r225, %r1250;
	setp.ne.s32 	%p107, %r248, %r224;
	mov.b32 	%r1702, 0;
	@%p107 bra 	$L__BB9_151;
	ld.param.u32 	%r1612, [_ZN3cub18CUB_300001_SM_10006detail10radix_sort29DeviceRadixSortOnesweepKernelINS1_5radix10policy_hubIjNS0_8NullTypeEyE10Policy1000ELNS0_9SortOrderE0EjS6_yiiNS1_21identity_decomposer_tEEEvPT5_SC_PT3_PKSD_PT1_PKSH_PT2_PKSL_T4_iiT6__param_9];
	shl.b32 	%r1251, %r1, 5;
	and.b32  	%r1252, %r1251, 31744;
	mov.u32 	%r1253, _ZZN3cub18CUB_300001_SM_10006detail10radix_sort29DeviceRadixSortOnesweepKernelINS1_5radix10policy_hubIjNS0_8NullTypeEyE10Policy1000ELNS0_9SortOrderE0EjS6_yiiNS1_21identity_decomposer_tEEEvPT5_SC_PT3_PKSD_PT1_PKSH_PT2_PKSL_T4_iiT6_E1s;
	add.s32 	%r1254, %r1253, %r1252;
	shr.u32 	%r1255, %r1670, %r1612;
	and.b32  	%r1256, %r1255, %r82;
	shl.b32 	%r1257, %r1256, 2;
	add.s32 	%r1258, %r1254, %r1257;
	atom.shared.add.u32 	%r1702, [%r1258], %r225;
$L__BB9_151:
	ld.param.u32 	%r1613, [_ZN3cub18CUB_300001_SM_10006detail10radix_sort29DeviceRadixSortOnesweepKernelINS1_5radix10policy_hubIjNS0_8NullTypeEyE10Policy1000ELNS0_9SortOrderE0EjS6_yiiNS1_21identity_decomposer_tEEEvPT5_SC_PT3_PKSD_PT1_PKSH_PT2_PKSL_T4_iiT6__param_9];
	shfl.sync.idx.b32	%r1284|%p108, %r1702, %r224, 31, -1;
	add.s32 	%r228, %r225, %r1284;
	shr.u32 	%r1285, %r1671, %r1613;
	and.b32  	%r1281, %r1285, %r82;
	mov.b32 	%r1261, 1;
	// begin inline asm
	{
    .reg .pred p;
    and.b32 %r1259, %r1281, %r1261;    setp.ne.u32 p, %r1259, 0;
    vote.ballot.sync.b32 %r1259, p, 0xffffffff;
    @!p not.b32 %r1259, %r1259;
}

	// end inline asm
	mov.b32 	%r1264, 2;
	// begin inline asm
	{
    .reg .pred p;
    and.b32 %r1262, %r1281, %r1264;    setp.ne.u32 p, %r1262, 0;
    vote.ballot.sync.b32 %r1262, p, 0xffffffff;
    @!p not.b32 %r1262, %r1262;
}

	// end inline asm
	and.b32  	%r1286, %r1262, %r1259;
	mov.b32 	%r1267, 4;
	// begin inline asm
	{
    .reg .pred p;
    and.b32 %r1265, %r1281, %r1267;    setp.ne.u32 p, %r1265, 0;
    vote.ballot.sync.b32 %r1265, p, 0xffffffff;
    @!p not.b32 %r1265, %r1265;
}

	// end inline asm
	and.b32  	%r1287, %r1265, %r1286;
	mov.b32 	%r1270, 8;
	// begin inline asm
	{
    .reg .pred p;
    and.b32 %r1268, %r1281, %r1270;    setp.ne.u32 p, %r1268, 0;
    vote.ballot.sync.b32 %r1268, p, 0xffffffff;
    @!p not.b32 %r1268, %r1268;
}

	// end inline asm
	and.b32  	%r1288, %r1268, %r1287;
	mov.b32 	%r1273, 16;
	// begin inline asm
	{
    .reg .pred p;
    and.b32 %r1271, %r1281, %r1273;    setp.ne.u32 p, %r1271, 0;
    vote.ballot.sync.b32 %r1271, p, 0xffffffff;
    @!p not.b32 %r1271, %r1271;
}

	// end inline asm
	and.b32  	%r1289, %r1271, %r1288;
	mov.b32 	%r1276, 32;
	// begin inline asm
	{
    .reg .pred p;
    and.b32 %r1274, %r1281, %r1276;    setp.ne.u32 p, %r1274, 0;
    vote.ballot.sync.b32 %r1274, p, 0xffffffff;
    @!p not.b32 %r1274, %r1274;
}

	// end inline asm
	and.b32  	%r1290, %r1274, %r1289;
	mov.b32 	%r1279, 64;
	// begin inline asm
	{
    .reg .pred p;
    and.b32 %r1277, %r1281, %r1279;    setp.ne.u32 p, %r1277, 0;
    vote.ballot.sync.b32 %r1277, p, 0xffffffff;
    @!p not.b32 %r1277, %r1277;
}

	// end inline asm
	and.b32  	%r1291, %r1277, %r1290;
	mov.b32 	%r1282, 128;
	// begin inline asm
	{
    .reg .pred p;
    and.b32 %r1280, %r1281, %r1282;    setp.ne.u32 p, %r1280, 0;
    vote.ballot.sync.b32 %r1280, p, 0xffffffff;
    @!p not.b32 %r1280, %r1280;
}

	// end inline asm
	and.b32  	%r1292, %r1280, %r1291;
	clz.b32 	%r1293, %r1292;
	sub.s32 	%r229, 31, %r1293;
	and.b32  	%r1294, %r572, %r1292;
	popc.b32 	%r230, %r1294;
	setp.ne.s32 	%p109, %r248, %r229;
	mov.b32 	%r1703, 0;
	@%p109 bra 	$L__BB9_153;
	ld.param.u32 	%r1614, [_ZN3cub18CUB_300001_SM_10006detail10radix_sort29DeviceRadixSortOnesweepKernelINS1_5radix10policy_hubIjNS0_8NullTypeEyE10Policy1000ELNS0_9SortOrderE0EjS6_yiiNS1_21identity_decomposer_tEEEvPT5_SC_PT3_PKSD_PT1_PKSH_PT2_PKSL_T4_iiT6__param_9];
	shl.b32 	%r1295, %r1, 5;
	and.b32  	%r1296, %r1295, 31744;
	mov.u32 	%r1297, _ZZN3cub18CUB_300001_SM_10006detail10radix_sort29DeviceRadixSortOnesweepKernelINS1_5radix10policy_hubIjNS0_8NullTypeEyE10Policy1000ELNS0_9SortOrderE0EjS6_yiiNS1_21identity_decomposer_tEEEvPT5_SC_PT3_PKSD_PT1_PKSH_PT2_PKSL_T4_iiT6_E1s;
	add.s32 	%r1298, %r1297, %r1296;
	shr.u32 	%r1299, %r1671, %r1614;
	and.b32  	%r1300, %r1299, %r82;
	shl.b32 	%r1301, %r1300, 2;
	add.s32 	%r1302, %r1298, %r1301;
	atom.shared.add.u32 	%r1703, [%r1302], %r230;
$L__BB9_153:
	shfl.sync.idx.b32	%r1303|%p111, %r1703, %r229, 31, -1;
	add.s32 	%r1304, %r230, %r1303;
	bar.sync 	0;
	shl.b32 	%r1305, %r143, 2;
	mov.u32 	%r1306, _ZZN3cub18CUB_300001_SM_10006detail10radix_sort29DeviceRadixSortOnesweepKernelINS1_5radix10policy_hubIjNS0_8NullTypeEyE10Policy1000ELNS0_9SortOrderE0EjS6_yiiNS1_21identity_decomposer_tEEEvPT5_SC_PT3_PKSD_PT1_PKSH_PT2_PKSL_T4_iiT6_E1s;
	add.s32 	%r1307, %r1306, %r1305;
	st.shared.u32 	[%r1307+-4], %r1653;
	shl.b32 	%r1308, %r148, 2;
	add.s32 	%r1309, %r1306, %r1308;
	st.shared.u32 	[%r1309+-4], %r1654;
	shl.b32 	%r1310, %r153, 2;
	add.s32 	%r1311, %r1306, %r1310;
	st.shared.u32 	[%r1311+-4], %r1655;
	shl.b32 	%r1312, %r158, 2;
	add.s32 	%r1313, %r1306, %r1312;
	st.shared.u32 	[%r1313+-4], %r1656;
	shl.b32 	%r1314, %r163, 2;
	add.s32 	%r1315, %r1306, %r1314;
	st.shared.u32 	[%r1315+-4], %r1657;
	shl.b32 	%r1316, %r168, 2;
	add.s32 	%r1317, %r1306, %r1316;
	st.shared.u32 	[%r1317+-4], %r1658;
	shl.b32 	%r1318, %r173, 2;
	add.s32 	%r1319, %r1306, %r1318;
	st.shared.u32 	[%r1319+-4], %r1659;
	shl.b32 	%r1320, %r178, 2;
	add.s32 	%r1321, %r1306, %r1320;
	st.shared.u32 	[%r1321+-4], %r1660;
	shl.b32 	%r1322, %r183, 2;
	add.s32 	%r1323, %r1306, %r1322;
	st.shared.u32 	[%r1323+-4], %r1661;
	shl.b32 	%r1324, %r188, 2;
	add.s32 	%r1325, %r1306, %r1324;
	st.shared.u32 	[%r1325+-4], %r1662;
	shl.b32 	%r1326, %r193, 2;
	add.s32 	%r1327, %r1306, %r1326;
	st.shared.u32 	[%r1327+-4], %r1663;
	shl.b32 	%r1328, %r198, 2;
	add.s32 	%r1329, %r1306, %r1328;
	st.shared.u32 	[%r1329+-4], %r1664;
	shl.b32 	%r1330, %r203, 2;
	add.s32 	%r1331, %r1306, %r1330;
	st.shared.u32 	[%r1331+-4], %r1665;
	shl.b32 	%r1332, %r208, 2;
	add.s32 	%r1333, %r1306, %r1332;
	st.shared.u32 	[%r1333+-4], %r1666;
	shl.b32 	%r1334, %r213, 2;
	add.s32 	%r1335, %r1306, %r1334;
	st.shared.u32 	[%r1335+-4], %r1667;
	shl.b32 	%r1336, %r218, 2;
	add.s32 	%r1337, %r1306, %r1336;
	st.shared.u32 	[%r1337+-4], %r1668;
	shl.b32 	%r1338, %r223, 2;
	add.s32 	%r1339, %r1306, %r1338;
	st.shared.u32 	[%r1339+-4], %r1669;
	shl.b32 	%r1340, %r228, 2;
	add.s32 	%r1341, %r1306, %r1340;
	st.shared.u32 	[%r1341+-4], %r1670;
	shl.b32 	%r1342, %r1304, 2;
	add.s32 	%r1343, %r1306, %r1342;
	st.shared.u32 	[%r1343+-4], %r1671;
	shl.b32 	%r1344, %r1, 3;
	add.s32 	%r1345, %r1306, %r1344;
	add.s32 	%r233, %r1345, 29184;
	@%p72 bra 	$L__BB9_161;
	ld.param.u64 	%rd238, [_ZN3cub18CUB_300001_SM_10006detail10radix_sort29DeviceRadixSortOnesweepKernelINS1_5radix10policy_hubIjNS0_8NullTypeEyE10Policy1000ELNS0_9SortOrderE0EjS6_yiiNS1_21identity_decomposer_tEEEvPT5_SC_PT3_PKSD_PT1_PKSH_PT2_PKSL_T4_iiT6__param_3];
	cvta.to.global.u64 	%rd59, %rd238;
	shl.b64 	%rd60, %rd6, 3;
	add.s64 	%rd61, %rd59, %rd60;
	ld.global.u64 	%rd62, [%rd61];
	cvt.s64.s32 	%rd63, %r137;
	sub.s64 	%rd241, %rd62, %rd63;
	st.shared.u64 	[%r233], %rd241;
	setp.lt.s32 	%p112, %r4, 1;
	mov.u32 	%r1707, %r1680;
	@%p112 bra 	$L__BB9_160;
	mov.b32 	%r1705, -1;
	mov.u32 	%r1704, %r4;
	mov.u32 	%r1707, %r1680;
$L__BB9_156:
	ld.param.u64 	%rd231, [_ZN3cub18CUB_300001_SM_10006detail10radix_sort29DeviceRadixSortOnesweepKernelINS1_5radix10policy_hubIjNS0_8NullTypeEyE10Policy1000ELNS0_9SortOrderE0EjS6_yiiNS1_21identity_decomposer_tEEEvPT5_SC_PT3_PKSD_PT1_PKSH_PT2_PKSL_T4_iiT6__param_0];
	add.s32 	%r237, %r1704, -1;
	shl.b32 	%r1347, %r237, 8;
	add.s32 	%r1348, %r1347, %r1;
	cvta.to.global.u64 	%rd64, %rd231;
	mul.wide.s32 	%rd65, %r1348, 4;
	add.s64 	%rd13, %rd64, %rd65;
$L__BB9_157:
	membar.cta;
	ld.volatile.global.u32 	%r238, [%rd13];
	setp.eq.s32 	%p113, %r238, 0;
	@%p113 bra 	$L__BB9_157;
	and.b32  	%r1349, %r238, 1073741823;
	add.s32 	%r1707, %r1349, %r1707;
	setp.gt.s32 	%p114, %r238, -1;
	vote.sync.ballot.b32 	%r1705, %p114, %r1705;
	setp.gt.u32 	%p116, %r1704, 1;
	and.pred  	%p117, %p114, %p116;
	mov.u32 	%r1704, %r237;
	@%p117 bra 	$L__BB9_156;
	ld.shared.u64 	%rd241, [%r233];
$L__BB9_160:
	ld.param.u64 	%rd232, [_ZN3cub18CUB_300001_SM_10006detail10radix_sort29DeviceRadixSortOnesweepKernelINS1_5radix10policy_hubIjNS0_8NullTypeEyE10Policy1000ELNS0_9SortOrderE0EjS6_yiiNS1_21identity_decomposer_tEEEvPT5_SC_PT3_PKSD_PT1_PKSH_PT2_PKSL_T4_iiT6__param_0];
	or.b32  	%r1350, %r1707, -2147483648;
	cvta.to.global.u64 	%rd66, %rd232;
	shl.b32 	%r1351, %r4, 8;
	add.s32 	%r1352, %r1351, %r1;
	mul.wide.s32 	%rd67, %r1352, 4;
	add.s64 	%rd68, %rd66, %rd67;
	st.volatile.global.u32 	[%rd68], %r1350;
	sub.s32 	%r1353, %r1707, %r1680;
	cvt.s64.s32 	%rd69, %r1353;
	add.s64 	%rd70, %rd241, %rd69;
	st.shared.u64 	[%r233], %rd70;
$L__BB9_161:
	ld.param.u32 	%r1587, [_ZN3cub18CUB_300001_SM_10006detail10radix_sort29DeviceRadixSortOnesweepKernelINS1_5radix10policy_hubIjNS0_8NullTypeEyE10Policy1000ELNS0_9SortOrderE0EjS6_yiiNS1_21identity_decomposer_tEEEvPT5_SC_PT3_PKSD_PT1_PKSH_PT2_PKSL_T4_iiT6__param_8];
	ld.param.u64 	%rd235, [_ZN3cub18CUB_300001_SM_10006detail10radix_sort29DeviceRadixSortOnesweepKernelINS1_5radix10policy_hubIjNS0_8NullTypeEyE10Policy1000ELNS0_9SortOrderE0EjS6_yiiNS1_21identity_decomposer_tEEEvPT5_SC_PT3_PKSD_PT1_PKSH_PT2_PKSL_T4_iiT6__param_2];
	setp.gt.u32 	%p118, %r1, 255;
	mad.lo.s32 	%r242, %r4, 7296, 7296;
	setp.lt.s32 	%p119, %r242, %r1587;
	setp.eq.s64 	%p120, %rd235, 0;
	or.pred  	%p121, %p120, %p119;
	or.pred  	%p122, %p118, %p121;
	@%p122 bra 	$L__BB9_163;
	ld.param.u64 	%rd236, [_ZN3cub18CUB_300001_SM_10006detail10radix_sort29DeviceRadixSortOnesweepKernelINS1_5radix10policy_hubIjNS0_8NullTypeEyE10Policy1000ELNS0_9SortOrderE0EjS6_yiiNS1_21identity_decomposer_tEEEvPT5_SC_PT3_PKSD_PT1_PKSH_PT2_PKSL_T4_iiT6__param_2];
	ld.shared.u64 	%rd71, [%r233];
	cvt.s64.s32 	%rd72, %r1680;
	cvt.s64.s32 	%rd73, %r137;
	add.s64 	%rd74, %rd73, %rd72;
	add.s64 	%rd75, %rd74, %rd71;
	cvta.to.global.u64 	%rd76, %rd236;
	shl.b64 	%rd77, %rd6, 3;
	add.s64 	%rd78, %rd76, %rd77;
	st.global.u64 	[%rd78], %rd75;
$L__BB9_163:
	ld.param.u32 	%r1588, [_ZN3cub18CUB_300001_SM_10006detail10radix_sort29DeviceRadixSortOnesweepKernelINS1_5radix10policy_hubIjNS0_8NullTypeEyE10Policy1000ELNS0_9SortOrderE0EjS6_yiiNS1_21identity_decomposer_tEEEvPT5_SC_PT3_PKSD_PT1_PKSH_PT2_PKSL_T4_iiT6__param_8];
	setp.gt.s32 	%p123, %r242, %r1588;
	bar.sync 	0;
	@%p123 bra 	$L__BB9_165;
	ld.param.u32 	%r1615, [_ZN3cub18CUB_300001_SM_10006detail10radix_sort29DeviceRadixSortOnesweepKernelINS1_5radix10policy_hubIjNS0_8NullTypeEyE10Policy1000ELNS0_9SortOrderE0EjS6_yiiNS1_21identity_decomposer_tEEEvPT5_SC_PT3_PKSD_PT1_PKSH_PT2_PKSL_T4_iiT6__param_9];
	ld.shared.u32 	%r1354, [%r121];
	shr.u32 	%r1355, %r1354, %r1615;
	and.b32  	%r1356, %r1355, %r82;
	shl.b32 	%r1357, %r1356, 3;
	add.s32 	%r1359, %r1306, 29184;
	add.s32 	%r1360, %r1359, %r1357;
	ld.shared.u64 	%rd79, [%r1360];
	add.s64 	%rd80, %rd79, %rd6;
	shl.b64 	%rd81, %rd80, 2;
	add.s64 	%rd82, %rd5, %rd81;
	st.global.u32 	[%rd82], %r1354;
	bar.warp.sync 	-1;
	ld.shared.u32 	%r1361, [%r121+1536];
	shr.u32 	%r1362, %r1361, %r1615;
	and.b32  	%r1363, %r1362, %r82;
	shl.b32 	%r1364, %r1363, 3;
	add.s32 	%r1365, %r1359, %r1364;
	ld.shared.u64 	%rd83, [%r1365];
	add.s64 	%rd84, %rd83, %rd6;
	shl.b64 	%rd85, %rd84, 2;
	add.s64 	%rd86, %rd5, %rd85;
	st.global.u32 	[%rd86+1536], %r1361;
	bar.warp.sync 	-1;
	ld.shared.u32 	%r1366, [%r121+3072];
	shr.u32 	%r1367, %r1366, %r1615;
	and.b32  	%r1368, %r1367, %r82;
	shl.b32 	%r1369, %r1368, 3;
	add.s32 	%r1370, %r1359, %r1369;
	ld.shared.u64 	%rd87, [%r1370];
	add.s64 	%rd88, %rd87, %rd6;
	shl.b64 	%rd89, %rd88, 2;
	add.s64 	%rd90, %rd5, %rd89;
	st.global.u32 	[%rd90+3072], %r1366;
	bar.warp.sync 	-1;
	ld.shared.u32 	%r1371, [%r121+4608];
	shr.u32 	%r1372, %r1371, %r1615;
	and.b32  	%r1373, %r1372, %r82;
	shl.b32 	%r1374, %r1373, 3;
	add.s32 	%r1375, %r1359, %r1374;
	ld.shared.u64 	%rd91, [%r1375];
	add.s64 	%rd92, %rd91, %rd6;
	shl.b64 	%rd93, %rd92, 2;
	add.s64 	%rd94, %rd5, %rd93;
	st.global.u32 	[%rd94+4608], %r1371;
	bar.warp.sync 	-1;
	ld.shared.u32 	%r1376, [%r121+6144];
	shr.u32 	%r1377, %r1376, %r1615;
	and.b32  	%r1378, %r1377, %r82;
	shl.b32 	%r1379, %r1378, 3;
	add.s32 	%r1380, %r1359, %r1379;
	ld.shared.u64 	%rd95, [%r1380];
	add.s64 	%rd96, %rd95, %rd6;
	shl.b64 	%rd97, %rd96, 2;
	add.s64 	%rd98, %rd5, %rd97;
	st.global.u32 	[%rd98+6144], %r1376;
	bar.warp.sync 	-1;
	ld.shared.u32 	%r1381, [%r121+7680];
	shr.u32 	%r1382, %r1381, %r1615;
	and.b32  	%r1383, %r1382, %r82;
	shl.b32 	%r1384, %r1383, 3;
	add.s32 	%r1385, %r1359, %r1384;
	ld.shared.u64 	%rd99, [%r1385];
	add.s64 	%rd100, %rd99, %rd6;
	shl.b64 	%rd101, %rd100, 2;
	add.s64 	%rd102, %rd5, %rd101;
	st.global.u32 	[%rd102+7680], %r1381;
	bar.warp.sync 	-1;
	ld.shared.u32 	%r1386, [%r121+9216];
	shr.u32 	%r1387, %r1386, %r1615;
	and.b32  	%r1388, %r1387, %r82;
	shl.b32 	%r1389, %r1388, 3;
	add.s32 	%r1390, %r1359, %r1389;
	ld.shared.u64 	%rd103, [%r1390];
	add.s64 	%rd104, %rd103, %rd6;
	shl.b64 	%rd105, %rd104, 2;
	add.s64 	%rd106, %rd5, %rd105;
	st.global.u32 	[%rd106+9216], %r1386;
	bar.warp.sync 	-1;
	ld.shared.u32 	%r1391, [%r121+10752];
	shr.u32 	%r1392, %r1391, %r1615;
	and.b32  	%r1393, %r1392, %r82;
	shl.b32 	%r1394, %r1393, 3;
	add.s32 	%r1395, %r1359, %r1394;
	ld.shared.u64 	%rd107, [%r1395];
	add.s64 	%rd108, %rd107, %rd6;
	shl.b64 	%rd109, %rd108, 2;
	add.s64 	%rd110, %rd5, %rd109;
	st.global.u32 	[%rd110+10752], %r1391;
	bar.warp.sync 	-1;
	ld.shared.u32 	%r1396, [%r121+12288];
	shr.u32 	%r1397, %r1396, %r1615;
	and.b32  	%r1398, %r1397, %r82;
	shl.b32 	%r1399, %r1398, 3;
	add.s32 	%r1400, %r1359, %r1399;
	ld.shared.u64 	%rd111, [%r1400];
	add.s64 	%rd112, %rd111, %rd6;
	shl.b64 	%rd113, %rd112, 2;
	add.s64 	%rd114, %rd5, %rd113;
	st.global.u32 	[%rd114+12288], %r1396;
	bar.warp.sync 	-1;
	ld.shared.u32 	%r1401, [%r121+13824];
	shr.u32 	%r1402, %r1401, %r1615;
	and.b32  	%r1403, %r1402, %r82;
	shl.b32 	%r1404, %r1403, 3;
	add.s32 	%r1405, %r1359, %r1404;
	ld.shared.u64 	%rd115, [%r1405];
	add.s64 	%rd116, %rd115, %rd6;
	shl.b64 	%rd117, %rd116, 2;
	add.s64 	%rd118, %rd5, %rd117;
	st.global.u32 	[%rd118+13824], %r1401;
	bar.warp.sync 	-1;
	ld.shared.u32 	%r1406, [%r121+15360];
	shr.u32 	%r1407, %r1406, %r1615;
	and.b32  	%r1408, %r1407, %r82;
	shl.b32 	%r1409, %r1408, 3;
	add.s32 	%r1410, %r1359, %r1409;
	ld.shared.u64 	%rd119, [%r1410];
	add.s64 	%rd120, %rd119, %rd6;
	shl.b64 	%rd121, %rd120, 2;
	add.s64 	%rd122, %rd5, %rd121;
	st.global.u32 	[%rd122+15360], %r1406;
	bar.warp.sync 	-1;
	ld.shared.u32 	%r1411, [%r121+16896];
	shr.u32 	%r1412, %r1411, %r1615;
	and.b32  	%r1413, %r1412, %r82;
	shl.b32 	%r1414, %r1413, 3;
	add.s32 	%r1415, %r1359, %r1414;
	ld.shared.u64 	%rd123, [%r1415];
	add.s64 	%rd124, %rd123, %rd6;
	shl.b64 	%rd125, %rd124, 2;
	add.s64 	%rd126, %rd5, %rd125;
	st.global.u32 	[%rd126+16896], %r1411;
	bar.warp.sync 	-1;
	ld.shared.u32 	%r1416, [%r121+18432];
	shr.u32 	%r1417, %r1416, %r1615;
	and.b32  	%r1418, %r1417, %r82;
	shl.b32 	%r1419, %r1418, 3;
	add.s32 	%r1420, %r1359, %r1419;
	ld.shared.u64 	%rd127, [%r1420];
	add.s64 	%rd128, %rd127, %rd6;
	shl.b64 	%rd129, %rd128, 2;
	add.s64 	%rd130, %rd5, %rd129;
	st.global.u32 	[%rd130+18432], %r1416;
	bar.warp.sync 	-1;
	ld.shared.u32 	%r1421, [%r121+19968];
	shr.u32 	%r1422, %r1421, %r1615;
	and.b32  	%r1423, %r1422, %r82;
	shl.b32 	%r1424, %r1423, 3;
	add.s32 	%r1425, %r1359, %r1424;
	ld.shared.u64 	%rd131, [%r1425];
	add.s64 	%rd132, %rd131, %rd6;
	shl.b64 	%rd133, %rd132, 2;
	add.s64 	%rd134, %rd5, %rd133;
	st.global.u32 	[%rd134+19968], %r1421;
	bar.warp.sync 	-1;
	ld.shared.u32 	%r1426, [%r121+21504];
	shr.u32 	%r1427, %r1426, %r1615;
	and.b32  	%r1428, %r1427, %r82;
	shl.b32 	%r1429, %r1428, 3;
	add.s32 	%r1430, %r1359, %r1429;
	ld.shared.u64 	%rd135, [%r1430];
	add.s64 	%rd136, %rd135, %rd6;
	shl.b64 	%rd137, %rd136, 2;
	add.s64 	%rd138, %rd5, %rd137;
	st.global.u32 	[%rd138+21504], %r1426;
	bar.warp.sync 	-1;
	ld.shared.u32 	%r1431, [%r121+23040];
	shr.u32 	%r1432, %r1431, %r1615;
	and.b32  	%r1433, %r1432, %r82;
	shl.b32 	%r1434, %r1433, 3;
	add.s32 	%r1435, %r1359, %r1434;
	ld.shared.u64 	%rd139, [%r1435];
	add.s64 	%rd140, %rd139, %rd6;
	shl.b64 	%rd141, %rd140, 2;
	add.s64 	%rd142, %rd5, %rd141;
	st.global.u32 	[%rd142+23040], %r1431;
	bar.warp.sync 	-1;
	ld.shared.u32 	%r1436, [%r121+24576];
	shr.u32 	%r1437, %r1436, %r1615;
	and.b32  	%r1438, %r1437, %r82;
	shl.b32 	%r1439, %r1438, 3;
	add.s32 	%r1440, %r1359, %r1439;
	ld.shared.u64 	%rd143, [%r1440];
	add.s64 	%rd144, %rd143, %rd6;
	shl.b64 	%rd145, %rd144, 2;
	add.s64 	%rd146, %rd5, %rd145;
	st.global.u32 	[%rd146+24576], %r1436;
	bar.warp.sync 	-1;
	ld.shared.u32 	%r1441, [%r121+26112];
	shr.u32 	%r1442, %r1441, %r1615;
	and.b32  	%r1443, %r1442, %r82;
	shl.b32 	%r1444, %r1443, 3;
	add.s32 	%r1445, %r1359, %r1444;
	ld.shared.u64 	%rd147, [%r1445];
	add.s64 	%rd148, %rd147, %rd6;
	shl.b64 	%rd149, %rd148, 2;
	add.s64 	%rd150, %rd5, %rd149;
	st.global.u32 	[%rd150+26112], %r1441;
	bar.warp.sync 	-1;
	ld.shared.u32 	%r1446, [%r121+27648];
	shr.u32 	%r1447, %r1446, %r1615;
	and.b32  	%r1448, %r1447, %r82;
	shl.b32 	%r1449, %r1448, 3;
	add.s32 	%r1450, %r1359, %r1449;
	ld.shared.u64 	%rd151, [%r1450];
	add.s64 	%rd152, %rd151, %rd6;
	shl.b64 	%rd153, %rd152, 2;
	add.s64 	%rd154, %rd5, %rd153;
	st.global.u32 	[%rd154+27648], %r1446;
	bar.warp.sync 	-1;
	bra.uni 	$L__BB9_204;
$L__BB9_165:
	ld.param.u32 	%r1589, [_ZN3cub18CUB_300001_SM_10006detail10radix_sort29DeviceRadixSortOnesweepKernelINS1_5radix10policy_hubIjNS0_8NullTypeEyE10Policy1000ELNS0_9SortOrderE0EjS6_yiiNS1_21identity_decomposer_tEEEvPT5_SC_PT3_PKSD_PT1_PKSH_PT2_PKSL_T4_iiT6__param_8];
	mad.lo.s32 	%r243, %r4, -7296, %r1589;
	setp.ge.s32 	%p124, %r1, %r243;
	@%p124 bra 	$L__BB9_167;
	ld.param.u32 	%r1616, [_ZN3cub18CUB_300001_SM_10006detail10radix_sort29DeviceRadixSortOnesweepKernelINS1_5radix10policy_hubIjNS0_8NullTypeEyE10Policy1000ELNS0_9SortOrderE0EjS6_yiiNS1_21identity_decomposer_tEEEvPT5_SC_PT3_PKSD_PT1_PKSH_PT2_PKSL_T4_iiT6__param_9];
	ld.shared.u32 	%r1451, [%r121];
	shr.u32 	%r1452, %r1451, %r1616;
	and.b32  	%r1453, %r1452, %r82;
	shl.b32 	%r1454, %r1453, 3;
	add.s32 	%r1456, %r1306, %r1454;
	ld.shared.u64 	%rd155, [%r1456+29184];
	add.s64 	%rd156, %rd155, %rd6;
	shl.b64 	%rd157, %rd156, 2;
	add.s64 	%rd158, %rd5, %rd157;
	st.global.u32 	[%rd158], %r1451;
$L__BB9_167:
	bar.warp.sync 	-1;
	add.s32 	%r1457, %r1, 384;
	setp.ge.s32 	%p125, %r1457, %r243;
	@%p125 bra 	$L__BB9_169;
	ld.param.u32 	%r1617, [_ZN3cub18CUB_300001_SM_10006detail10radix_sort29DeviceRadixSortOnesweepKernelINS1_5radix10policy_hubIjNS0_8NullTypeEyE10Policy1000ELNS0_9SortOrderE0EjS6_yiiNS1_21identity_decomposer_tEEEvPT5_SC_PT3_PKSD_PT1_PKSH_PT2_PKSL_T4_iiT6__param_9];
	ld.shared.u32 	%r1458, [%r121+1536];
	shr.u32 	%r1459, %r1458, %r1617;
	and.b32  	%r1460, %r1459, %r82;
	shl.b32 	%r1461, %r1460, 3;
	add.s32 	%r1463, %r1306, %r1461;
	ld.shared.u64 	%rd159, [%r1463+29184];
	add.s64 	%rd160, %rd159, %rd6;
	shl.b64 	%rd161, %rd160, 2;
	add.s64 	%rd162, %rd5, %rd161;
	st.global.u32 	[%rd162+1536], %r1458;
$L__BB9_169:
	bar.warp.sync 	-1;
	add.s32 	%r1464, %r1, 768;
	setp.ge.s32 	%p126, %r1464, %r243;
	@%p126 bra 	$L__BB9_171;
	ld.param.u32 	%r1618, [_ZN3cub18CUB_300001_SM_10006detail10radix_sort29DeviceRadixSortOnesweepKernelINS1_5radix10policy_hubIjNS0_8NullTypeEyE10Policy1000ELNS0_9SortOrderE0EjS6_yiiNS1_21identity_decomposer_tEEEvPT5_SC_PT3_PKSD_PT1_PKSH_PT2_PKSL_T4_iiT6__param_9];
	ld.shared.u32 	%r1465, [%r121+3072];
	shr.u32 	%r1466, %r1465, %r1618;
	and.b32  	%r1467, %r1466, %r82;
	shl.b32 	%r1468, %r1467, 3;
	add.s32 	%r1470, %r1306, %r1468;
	ld.shared.u64 	%rd163, [%r1470+29184];
	add.s64 	%rd164, %rd163, %rd6;
	shl.b64 	%rd165, %rd164, 2;
	add.s64 	%rd166, %rd5, %rd165;
	st.global.u32 	[%rd166+3072], %r1465;
$L__BB9_171:
	bar.warp.sync 	-1;
	add.s32 	%r1471, %r1, 1152;
	setp.ge.s32 	%p127, %r1471, %r243;
	@%p127 bra 	$L__BB9_173;
	ld.param.u32 	%r1619, [_ZN3cub18CUB_300001_SM_10006detail10radix_sort29DeviceRadixSortOnesweepKernelINS1_5radix10policy_hubIjNS0_8NullTypeEyE10Policy1000ELNS0_9SortOrderE0EjS6_yiiNS1_21identity_decomposer_tEEEvPT5_SC_PT3_PKSD_PT1_PKSH_PT2_PKSL_T4_iiT6__param_9];
	ld.shared.u32 	%r1472, [%r121+4608];
	shr.u32 	%r1473, %r1472, %r1619;
	and.b32  	%r1474, %r1473, %r82;
	shl.b32 	%r1475, %r1474, 3;
	add.s32 	%r1477, %r1306, %r1475;
	ld.shared.u64 	%rd167, [%r1477+29184];
	add.s64 	%rd168, %rd167, %rd6;
	shl.b64 	%rd169, %rd168, 2;
	add.s64 	%rd170, %rd5, %rd169;
	st.global.u32 	[%rd170+4608], %r1472;
$L__BB9_173:
	bar.warp.sync 	-1;
	add.s32 	%r1478, %r1, 1536;
	setp.ge.s32 	%p128, %r1478, %r243;
	@%p128 bra 	$L__BB9_175;
	ld.param.u32 	%r1620, [_ZN3cub18CUB_300001_SM_10006detail10radix_sort29DeviceRadixSortOnesweepKernelINS1_5radix10policy_hubIjNS0_8NullTypeEyE10Policy1000ELNS0_9SortOrderE0EjS6_yiiNS1_21identity_decomposer_tEEEvPT5_SC_PT3_PKSD_PT1_PKSH_PT2_PKSL_T4_iiT6__param_9];
	ld.shared.u32 	%r1479, [%r121+6144];
	shr.u32 	%r1480, %r1479, %r1620;
	and.b32  	%r1481, %r1480, %r82;
	shl.b32 	%r1482, %r1481, 3;
	add.s32 	%r1484, %r1306, %r1482;
	ld.shared.u64 	%rd171, [%r1484+29184];
	add.s64 	%rd172, %rd171, %rd6;
	shl.b64 	%rd173, %rd172, 2;
	add.s64 	%rd174, %rd5, %rd173;
	st.global.u32 	[%rd174+6144], %r1479;
$L__BB9_175:
	bar.warp.sync 	-1;
	add.s32 	%r1485, %r1, 1920;
	setp.ge.s32 	%p129, %r1485, %r243;
	@%p129 bra 	$L__BB9_177;
	ld.param.u32 	%r1621, [_ZN3cub18CUB_300001_SM_10006detail10radix_sort29DeviceRadixSortOnesweepKernelINS1_5radix10policy_hubIjNS0_8NullTypeEyE10Policy1000ELNS0_9SortOrderE0EjS6_yiiNS1_21identity_decomposer_tEEEvPT5_SC_PT3_PKSD_PT1_PKSH_PT2_PKSL_T4_iiT6__param_9];
	ld.shared.u32 	%r1486, [%r121+7680];
	shr.u32 	%r1487, %r1486, %r1621;
	and.b32  	%r1488, %r1487, %r82;
	shl.b32 	%r1489, %r1488, 3;
	add.s32 	%r1491, %r1306, %r1489;
	ld.shared.u64 	%rd175, [%r1491+29184];
	add.s64 	%rd176, %rd175, %rd6;
	shl.b64 	%rd177, %rd176, 2;
	add.s64 	%rd178, %rd5, %rd177;
	st.global.u32 	[%rd178+7680], %r1486;
$L__BB9_177:
	bar.warp.sync 	-1;
	add.s32 	%r1492, %r1, 2304;
	setp.ge.s32 	%p130, %r1492, %r243;
	@%p130 bra 	$L__BB9_179;
	ld.param.u32 	%r1622, [_ZN3cub18CUB_300001_SM_10006detail10radix_sort29DeviceRadixSortOnesweepKernelINS1_5radix10policy_hubIjNS0_8NullTypeEyE10Policy1000ELNS0_9SortOrderE0EjS6_yiiNS1_21identity_decomposer_tEEEvPT5_SC_PT3_PKSD_PT1_PKSH_PT2_PKSL_T4_iiT6__param_9];
	ld.shared.u32 	%r1493, [%r121+9216];
	shr.u32 	%r1494, %r1493, %r1622;
	and.b32  	%r1495, %r1494, %r82;
	shl.b32 	%r1496, %r1495, 3;
	add.s32 	%r1498, %r1306, %r1496;
	ld.shared.u64 	%rd179, [%r1498+29184];
	add.s64 	%rd180, %rd179, %rd6;
	shl.b64 	%rd181, %rd180, 2;
	add.s64 	%rd182, %rd5, %rd181;
	st.global.u32 	[%rd182+9216], %r1493;
$L__BB9_179:
	bar.warp.sync 	-1;
	add.s32 	%r1499, %r1, 2688;
	setp.ge.s32 	%p131, %r1499, %r243;
	@%p131 bra 	$L__BB9_181;
	ld.param.u32 	%r1623, [_ZN3cub18CUB_300001_SM_10006detail10radix_sort29DeviceRadixSortOnesweepKernelINS1_5radix10policy_hubIjNS0_8NullTypeEyE10Policy1000ELNS0_9SortOrderE0EjS6_yiiNS1_21identity_decomposer_tEEEvPT5_SC_PT3_PKSD_PT1_PKSH_PT2_PKSL_T4_iiT6__param_9];
	ld.shared.u32 	%r1500, [%r121+10752];
	shr.u32 	%r1501, %r1500, %r1623;
	and.b32  	%r1502, %r1501, %r82;
	shl.b32 	%r1503, %r1502, 3;
	add.s32 	%r1505, %r1306, %r1503;
	ld.shared.u64 	%rd183, [%r1505+29184];
	add.s64 	%rd184, %rd183, %rd6;
	shl.b64 	%rd185, %rd184, 2;
	add.s64 	%rd186, %rd5, %rd185;
	st.global.u32 	[%rd186+10752], %r1500;
$L__BB9_181:
	bar.warp.sync 	-1;
	or.b32  	%r1506, %r1, 3072;
	setp.ge.s32 	%p132, %r1506, %r243;
	@%p132 bra 	$L__BB9_183;
	ld.param.u32 	%r1624, [_ZN3cub18CUB_300001_SM_10006detail10radix_sort29DeviceRadixSortOnesweepKernelINS1_5radix10policy_hubIjNS0_8NullTypeEyE10Policy1000ELNS0_9SortOrderE0EjS6_yiiNS1_21identity_decomposer_tEEEvPT5_SC_PT3_PKSD_PT1_PKSH_PT2_PKSL_T4_iiT6__param_9];
	ld.shared.u32 	%r1507, [%r121+12288];
	shr.u32 	%r1508, %r1507, %r1624;
	and.b32  	%r1509, %r1508, %r82;
	shl.b32 	%r1510, %r1509, 3;
	add.s32 	%r1512, %r1306, %r1510;
	ld.shared.u64 	%rd187, [%r1512+29184];
	add.s64 	%rd188, %rd187, %rd6;
	shl.b64 	%rd189, %rd188, 2;
	add.s64 	%rd190, %rd5, %rd189;
	st.global.u32 	[%rd190+12288], %r1507;
$L__BB9_183:
	bar.warp.sync 	-1;
	add.s32 	%r1513, %r1, 3456;
	setp.ge.s32 	%p133, %r1513, %r243;
	@%p133 bra 	$L__BB9_185;
	ld.param.u32 	%r1625, [_ZN3cub18CUB_300001_SM_10006detail10radix_sort29DeviceRadixSortOnesweepKernelINS1_5radix10policy_hubIjNS0_8NullTypeEyE10Policy1000ELNS0_9SortOrderE0EjS6_yiiNS1_21identity_decomposer_tEEEvPT5_SC_PT3_PKSD_PT1_PKSH_PT2_PKSL_T4_iiT6__param_9];
	ld.shared.u32 	%r1514, [%r121+13824];
	shr.u32 	%r1515, %r1514, %r1625;
	and.b32  	%r1516, %r1515, %r82;
	shl.b32 	%r1517, %r1516, 3;
	add.s32 	%r1519, %r1306, %r1517;
	ld.shared.u64 	%rd191, [%r1519+29184];
	add.s64 	%rd192, %rd191, %rd6;
	shl.b64 	%rd193, %rd192, 2;
	add.s64 	%rd194, %rd5, %rd193;
	st.global.u32 	[%rd194+13824], %r1514;
$L__BB9_185:
	bar.warp.sync 	-1;
	add.s32 	%r1520, %r1, 3840;
	setp.ge.s32 	%p134, %r1520, %r243;
	@%p134 bra 	$L__BB9_187;
	ld.param.u32 	%r1626, [_ZN3cub18CUB_300001_SM_10006detail10radix_sort29DeviceRadixSortOnesweepKernelINS1_5radix10policy_hubIjNS0_8NullTypeEyE10Policy1000ELNS0_9SortOrderE0EjS6_yiiNS1_21identity_decomposer_tEEEvPT5_SC_PT3_PKSD_PT1_PKSH_PT2_PKSL_T4_iiT6__param_9];
	ld.shared.u32 	%r1521, [%r121+15360];
	shr.u32 	%r1522, %r1521, %r1626;
	and.b32  	%r1523, %r1522, %r82;
	shl.b32 	%r1524, %r1523, 3;
	add.s32 	%r1526, %r1306, %r1524;
	ld.shared.u64 	%rd195, [%r1526+29184];
	add.s64 	%rd196, %rd195, %rd6;
	shl.b64 	%rd197, %rd196, 2;
	add.s64 	%rd198, %rd5, %rd197;
	st.global.u32 	[%rd198+15360], %r1521;
$L__BB9_187:
	bar.warp.sync 	-1;
	add.s32 	%r1527, %r1, 4224;
	setp.ge.s32 	%p135, %r1527, %r243;
	@%p135 bra 	$L__BB9_189;
	ld.param.u32 	%r1627, [_ZN3cub18CUB_300001_SM_10006detail10radix_sort29DeviceRadixSortOnesweepKernelINS1_5radix10policy_hubIjNS0_8NullTypeEyE10Policy1000ELNS0_9SortOrderE0EjS6_yiiNS1_21identity_decomposer_tEEEvPT5_SC_PT3_PKSD_PT1_PKSH_PT2_PKSL_T4_iiT6__param_9];
	ld.shared.u32 	%r1528, [%r121+16896];
	shr.u32 	%r1529, %r1528, %r1627;
	and.b32  	%r1530, %r1529, %r82;
	shl.b32 	%r1531, %r1530, 3;
	add.s32 	%r1533, %r1306, %r1531;
	ld.shared.u64 	%rd199, [%r1533+29184];
	add.s64 	%rd200, %rd199, %rd6;
	shl.b64 	%rd201, %rd200, 2;
	add.s64 	%rd202, %rd5, %rd201;
	st.global.u32 	[%rd202+16896], %r1528;
$L__BB9_189:
	bar.warp.sync 	-1;
	add.s32 	%r1534, %r1, 4608;
	setp.ge.s32 	%p136, %r1534, %r243;
	@%p136 bra 	$L__BB9_191;
	ld.param.u32 	%r1628, [_ZN3cub18CUB_300001_SM_10006detail10radix_sort29DeviceRadixSortOnesweepKernelINS1_5radix10policy_hubIjNS0_8NullTypeEyE10Policy1000ELNS0_9SortOrderE0EjS6_yiiNS1_21identity_decomposer_tEEEvPT5_SC_PT3_PKSD_PT1_PKSH_PT2_PKSL_T4_iiT6__param_9];
	ld.shared.u32 	%r1535, [%r121+18432];
	shr.u32 	%r1536, %r1535, %r1628;
	and.b32  	%r1537, %r1536, %r82;
	shl.b32 	%r1538, %r1537, 3;
	add.s32 	%r1540, %r1306, %r1538;
	ld.shared.u64 	%rd203, [%r1540+29184];
	add.s64 	%rd204, %rd203, %rd6;
	shl.b64 	%rd205, %rd204, 2;
	add.s64 	%rd206, %rd5, %rd205;
	st.global.u32 	[%rd206+18432], %r1535;
$L__BB9_191:
	bar.warp.sync 	-1;
	add.s32 	%r1541, %r1, 4992;
	setp.ge.s32 	%p137, %r1541, %r243;
	@%p137 bra 	$L__BB9_193;
	ld.param.u32 	%r1629, [_ZN3cub18CUB_300001_SM_10006detail10radix_sort29DeviceRadixSortOnesweepKernelINS1_5radix10policy_hubIjNS0_8NullTypeEyE10Policy1000ELNS0_9SortOrderE0EjS6_yiiNS1_21identity_decomposer_tEEEvPT5_SC_PT3_PKSD_PT1_PKSH_PT2_PKSL_T4_iiT6__param_9];
	ld.shared.u32 	%r1542, [%r121+19968];
	shr.u32 	%r1543, %r1542, %r1629;
	and.b32  	%r1544, %r1543, %r82;
	shl.b32 	%r1545, %r1544, 3;
	add.s32 	%r1547, %r1306, %r1545;
	ld.shared.u64 	%rd207, [%r1547+29184];
	add.s64 	%rd208, %rd207, %rd6;
	shl.b64 	%rd209, %rd208, 2;
	add.s64 	%rd210, %rd5, %rd209;
	st.global.u32 	[%rd210+19968], %r1542;
$L__BB9_193:
	bar.warp.sync 	-1;
	add.s32 	%r1548, %r1, 5376;
	setp.ge.s32 	%p138, %r1548, %r243;
	@%p138 bra 	$L__BB9_195;
	ld.param.u32 	%r1630, [_ZN3cub18CUB_300001_SM_10006detail10radix_sort29DeviceRadixSortOnesweepKernelINS1_5radix10policy_hubIjNS0_8NullTypeEyE10Policy1000ELNS0_9SortOrderE0EjS6_yiiNS1_21identity_decomposer_tEEEvPT5_SC_PT3_PKSD_PT1_PKSH_PT2_PKSL_T4_iiT6__param_9];
	ld.shared.u32 	%r1549, [%r121+21504];
	shr.u32 	%r1550, %r1549, %r1630;
	and.b32  	%r1551, %r1550, %r82;
	shl.b32 	%r1552, %r1551, 3;
	add.s32 	%r1554, %r1306, %r1552;
	ld.shared.u64 	%rd211, [%r1554+29184];
	add.s64 	%rd212, %rd211, %rd6;
	shl.b64 	%rd213, %rd212, 2;
	add.s64 	%rd214, %rd5, %rd213;
	st.global.u32 	[%rd214+21504], %r1549;
$L__BB9_195:
	bar.warp.sync 	-1;
	add.s32 	%r1555, %r1, 5760;
	setp.ge.s32 	%p139, %r1555, %r243;
	@%p139 bra 	$L__BB9_197;
	ld.param.u32 	%r1631, [_ZN3cub18CUB_300001_SM_10006detail10radix_sort29DeviceRadixSortOnesweepKernelINS1_5radix10policy_hubIjNS0_8NullTypeEyE10Policy1000ELNS0_9SortOrderE0EjS6_yiiNS1_21identity_decomposer_tEEEvPT5_SC_PT3_PKSD_PT1_PKSH_PT2_PKSL_T4_iiT6__param_9];
	ld.shared.u32 	%r1556, [%r121+23040];
	shr.u32 	%r1557, %r1556, %r1631;
	and.b32  	%r1558, %r1557, %r82;
	shl.b32 	%r1559, %r1558, 3;
	add.s32 	%r1561, %r1306, %r1559;
	ld.shared.u64 	%rd215, [%r1561+29184];
	add.s64 	%rd216, %rd215, %rd6;
	shl.b64 	%rd217, %rd216, 2;
	add.s64 	%rd218, %rd5, %rd217;
	st.global.u32 	[%rd218+23040], %r1556;
$L__BB9_197:
	bar.warp.sync 	-1;
	or.b32  	%r1562, %r1, 6144;
	setp.ge.s32 	%p140, %r1562, %r243;
	@%p140 bra 	$L__BB9_199;
	ld.param.u32 	%r1632, [_ZN3cub18CUB_300001_SM_10006detail10radix_sort29DeviceRadixSortOnesweepKernelINS1_5radix10policy_hubIjNS0_8NullTypeEyE10Policy1000ELNS0_9SortOrderE0EjS6_yiiNS1_21identity_decomposer_tEEEvPT5_SC_PT3_PKSD_PT1_PKSH_PT2_PKSL_T4_iiT6__param_9];
	ld.shared.u32 	%r1563, [%r121+24576];
	shr.u32 	%r1564, %r1563, %r1632;
	and.b32  	%r1565, %r1564, %r82;
	shl.b32 	%r1566, %r1565, 3;
	add.s32 	%r1568, %r1306, %r1566;
	ld.shared.u64 	%rd219, [%r1568+29184];
	add.s64 	%rd220, %rd219, %rd6;
	shl.b64 	%rd221, %rd220, 2;
	add.s64 	%rd222, %rd5, %rd221;
	st.global.u32 	[%rd222+24576], %r1563;
$L__BB9_199:
	bar.warp.sync 	-1;
	add.s32 	%r1569, %r1, 6528;
	setp.ge.s32 	%p141, %r1569, %r243;
	@%p141 bra 	$L__BB9_201;
	ld.param.u32 	%r1633, [_ZN3cub18CUB_300001_SM_10006detail10radix_sort29DeviceRadixSortOnesweepKernelINS1_5radix10policy_hubIjNS0_8NullTypeEyE10Policy1000ELNS0_9SortOrderE0EjS6_yiiNS1_21identity_decomposer_tEEEvPT5_SC_PT3_PKSD_PT1_PKSH_PT2_PKSL_T4_iiT6__param_9];
	ld.shared.u32 	%r1570, [%r121+26112];
	shr.u32 	%r1571, %r1570, %r1633;
	and.b32  	%r1572, %r1571, %r82;
	shl.b32 	%r1573, %r1572, 3;
	add.s32 	%r1575, %r1306, %r1573;
	ld.shared.u64 	%rd223, [%r1575+29184];
	add.s64 	%rd224, %rd223, %rd6;
	shl.b64 	%rd225, %rd224, 2;
	add.s64 	%rd226, %rd5, %rd225;
	st.global.u32 	[%rd226+26112], %r1570;
$L__BB9_201:
	ld.param.u32 	%r1634, [_ZN3cub18CUB_300001_SM_10006detail10radix_sort29DeviceRadixSortOnesweepKernelINS1_5radix10policy_hubIjNS0_8NullTypeEyE10Policy1000ELNS0_9SortOrderE0EjS6_yiiNS1_21identity_decomposer_tEEEvPT5_SC_PT3_PKSD_PT1_PKSH_PT2_PKSL_T4_iiT6__param_9];
	bar.warp.sync 	-1;
	add.s32 	%r1576, %r1, 6912;
	ld.shared.u32 	%r244, [%r121+27648];
	shr.u32 	%r1577, %r244, %r1634;
	and.b32  	%r1578, %r1577, %r82;
	shl.b32 	%r1579, %r1578, 3;
	add.s32 	%r1581, %r1306, %r1579;
	ld.shared.u64 	%rd227, [%r1581+29184];
	add.s64 	%rd16, %rd227, %rd6;
	setp.ge.s32 	%p142, %r1576, %r243;
	@%p142 bra 	$L__BB9_203;
	shl.b64 	%rd228, %rd16, 2;
	add.s64 	%rd229, %rd5, %rd228;
	st.global.u32 	[%rd229+27648], %r244;
$L__BB9_203:
	bar.warp.sync 	-1;
$L__BB9_204:
	ret;

}


// ===== COMPILED SASS (sm_100) =====

	.target	sm_100

	.elftype	@"ET_EXEC"


//--------------------- .note.nv.tkinfo           --------------------------
	.section	.note.nv.tkinfo,"",@"SHT_NOTE"
	.sectionflags	@"SHF_NOTE_NV_TKINFO"
	.tkinfo
        /*0018*/ 	.word	0x00000002
        /*0030*/ 	.string	""
        /*0030*/ 	.string	"ptxas"
        /*0030*/ 	.string	"Cuda compilation tools, release 13.0, V13.0.88"
        /*0030*/ 	.string	"Build cuda_13.0.r13.0/compiler.36424714_0"
        /*0030*/ 	.string	"-arch sm_100 -m 64 "



//--------------------- .note.nv.cuinfo           --------------------------
	.section	.note.nv.cuinfo,"",@"SHT_NOTE"
	.sectionflags	@"SHF_NOTE_NV_CUINFO"
        /*0018*/ 	.short	0x0002
        /*001a*/ 	.short	0x0064
        /*001c*/ 	.short	0x0082
	.zero		2


//--------------------- .nv.info                  --------------------------
	.section	.nv.info,"",@"SHT_CUDA_INFO"
	.align	4


	//----- nvinfo : EIATTR_REGCOUNT
	.align		4
        /*0000*/ 	.byte	0x04, 0x2f
        /*0002*/ 	.short	(.L_46 - .L_45)
	.align		4
.L_45:
        /*0004*/ 	.word	index@(_Z16histogram_atomicPKjiPj)
        /*0008*/ 	.word	0x00000011


	//----- nvinfo : EIATTR_FRAME_SIZE
	.align		4
.L_46:
        /*000c*/ 	.byte	0x04, 0x11
        /*000e*/ 	.short	(.L_48 - .L_47)
	.align		4
.L_47:
        /*0010*/ 	.word	index@(_Z16histogram_atomicPKjiPj)
        /*0014*/ 	.word	0x00000000


	//----- nvinfo : EIATTR_REGCOUNT
	.align		4
.L_48:
        /*0018*/ 	.byte	0x04, 0x2f
        /*001a*/ 	.short	(.L_50 - .L_49)
	.align		4
.L_49:
        /*001c*/ 	.word	index@(_Z15radix_histogramPKjiPjii)
        /*0020*/ 	.word	0x00000020


	//----- nvinfo : EIATTR_FRAME_SIZE
	.align		4
.L_50:
        /*0024*/ 	.byte	0x04, 0x11
        /*0026*/ 	.short	(.L_52 - .L_51)
	.align		4
.L_51:
        /*0028*/ 	.word	index@($__internal_0_$__cuda_sm20_div_u16)
        /*002c*/ 	.word	0x00000000


	//----- nvinfo : EIATTR_FRAME_SIZE
	.align		4
.L_52:
        /*0030*/ 	.byte	0x04, 0x11
        /*0032*/ 	.short	(.L_54 - .L_53)
	.align		4
.L_53:
        /*0034*/ 	.word	index@(_Z15radix_histogramPKjiPjii)
        /*0038*/ 	.word	0x00000000


	//----- nvinfo : EIATTR_REGCOUNT
	.align		4
.L_54:
        /*003c*/ 	.byte	0x04, 0x2f
        /*003e*/ 	.short	(.L_56 - .L_55)
	.align		4
.L_55:
        /*0040*/ 	.word	index@(_Z20histogram_prefix_sumPjS_i)
        /*0044*/ 	.word	0x00000020


	//----- nvinfo : EIATTR_FRAME_SIZE
	.align		4
.L_56:
        /*0048*/ 	.byte	0x04, 0x11
        /*004a*/ 	.short	(.L_58 - .L_57)
	.align		4
.L_57:
        /*004c*/ 	.word	index@(_Z20histogram_prefix_sumPjS_i)
        /*0050*/ 	.word	0x00000000


	//----- nvinfo : EIATTR_REGCOUNT
	.align		4
.L_58:
        /*0054*/ 	.byte	0x04, 0x2f
        /*0056*/ 	.short	(.L_60 - .L_59)
	.align		4
.L_59:
        /*0058*/ 	.word	index@(_Z21compute_digit_offsetsPjS_)
        /*005c*/ 	.word	0x00000010


	//----- nvinfo : EIATTR_FRAME_SIZE
	.align		4
.L_60:
        /*0060*/ 	.byte	0x04, 0x11
        /*0062*/ 	.short	(.L_62 - .L_61)
	.align		4
.L_61:
        /*0064*/ 	.word	index@(_Z21compute_digit_offsetsPjS_)
        /*0068*/ 	.word	0x00000000


	//----- nvinfo : EIATTR_REGCOUNT
	.align		4
.L_62:
        /*006c*/ 	.byte	0x04, 0x2f
        /*006e*/ 	.short	(.L_64 - .L_63)
	.align		4
.L_63:
        /*0070*/ 	.word	index@(_Z13radix_scatterPKjPjiS0_S0_iii)
        /*0074*/ 	.word	0x0000001f


	//----- nvinfo : EIATTR_FRAME_SIZE
	.align		4
.L_64:
        /*0078*/ 	.byte	0x04, 0x11
        /*007a*/ 	.short	(.L_66 - .L_65)
	.align		4
.L_65:
        /*007c*/ 	.word	index@(_Z13radix_scatterPKjPjiS0_S0_iii)
        /*0080*/ 	.word	0x00000000


	//----- nvinfo : EIATTR_REGCOUNT
	.align		4
.L_66:
        /*0084*/ 	.byte	0x04, 0x2f
        /*0086*/ 	.short	(.L_68 - .L_67)
	.align		4
.L_67:
        /*0088*/ 	.word	index@(_ZN3cub18CUB_300001_SM_10006detail11EmptyKernelIvEEvv)
        /*008c*/ 	.word	0x00000004


	//----- nvinfo : EIATTR_FRAME_SIZE
	.align		4
.L_68:
        /*0090*/ 	.byte	0x04, 0x11
        /*0092*/ 	.short	(.L_70 - .L_69)
	.align		4
.L_69:
        /*0094*/ 	.word	index@(_ZN3cub18CUB_300001_SM_10006detail11EmptyKernelIvEEvv)
        /*0098*/ 	.word	0x00000000


	//----- nvinfo : EIATTR_REGCOUNT
	.align		4
.L_70:
        /*009c*/ 	.byte	0x04, 0x2f
        /*009e*/ 	.short	(.L_72 - .L_71)
	.align		4
.L_71:
        /*00a0*/ 	.word	index@(_ZN3cub18CUB_300001_SM_10006detail10radix_sort31DeviceRadixSortSingleTileKernelINS1_5radix10policy_hubIjNS0_8NullTypeEyE10Policy1000ELNS0_9SortOrderE0EjS6_yNS1_21identity_decomposer_tEEEvPKT1_PSB_PKT2_PSF_T3_iiT4_)
        /*00a4*/ 	.word	0x0000007f


	//----- nvinfo : EIATTR_FRAME_SIZE
	.align		4
.L_72:
        /*00a8*/ 	.byte	0x04, 0x11
        /*00aa*/ 	.short	(.L_74 - .L_73)
	.align		4
.L_73:
        /*00ac*/ 	.word	index@(_ZN3cub18CUB_300001_SM_10006detail10radix_sort31DeviceRadixSortSingleTileKernelINS1_5radix10policy_hubIjNS0_8NullTypeEyE10Policy1000ELNS0_9SortOrderE0EjS6_yNS1_21identity_decomposer_tEEEvPKT1_PSB_PKT2_PSF_T3_iiT4_)
        /*00b0*/ 	.word	0x00000000


	//----- nvinfo : EIATTR_REGCOUNT
	.align		4
.L_74:
        /*00b4*/ 	.byte	0x04, 0x2f
        /*00b6*/ 	.short	(.L_76 - .L_75)
	.align		4
.L_75:
        /*00b8*/ 	.word	index@(_ZN3cub18CUB_300001_SM_10006detail10radix_sort30DeviceRadixSortHistogramKernelINS1_5radix10policy_hubIjNS0_8NullTypeEyE10Policy1000ELNS0_9SortOrderE0EjyNS1_21identity_decomposer_tEEEvPT2_PKT1_SB_iiT3_)
        /*00bc*/ 	.word	0x00000020


	//----- nvinfo : EIATTR_FRAME_SIZE
	.align		4
.L_76:
        /*00c0*/ 	.byte	0x04, 0x11
        /*00c2*/ 	.short	(.L_78 - .L_77)
	.align		4
.L_77:
        /*00c4*/ 	.word	index@(_ZN3cub18CUB_300001_SM_10006detail10radix_sort30DeviceRadixSortHistogramKernelINS1_5radix10policy_hubIjNS0_8NullTypeEyE10Policy1000ELNS0_9SortOrderE0EjyNS1_21identity_decomposer_tEEEvPT2_PKT1_SB_iiT3_)
        /*00c8*/ 	.word	0x00000000


	//----- nvinfo : EIATTR_REGCOUNT
	.align		4
.L_78:
        /*00cc*/ 	.byte	0x04, 0x2f
        /*00ce*/ 	.short	(.L_80 - .L_79)
	.align		4
.L_79:
        /*00d0*/ 	.word	index@(_ZN3cub18CUB_300001_SM_10006detail10radix_sort33DeviceRadixSortExclusiveSumKernelINS1_5radix10policy_hubIjNS0_8NullTypeEyE10Policy1000EyEEvPT0_)
        /*00d4*/ 	.word	0x00000020


	//----- nvinfo : EIATTR_FRAME_SIZE
	.align		4
.L_80:
        /*00d8*/ 	.byte	0x04, 0x11
        /*00da*/ 	.short	(.L_82 - .L_81)
	.align		4
.L_81:
        /*00dc*/ 	.word	index@(_ZN3cub18CUB_300001_SM_10006detail10radix_sort33DeviceRadixSortExclusiveSumKernelINS1_5radix10policy_hubIjNS0_8NullTypeEyE10Policy1000EyEEvPT0_)
        /*00e0*/ 	.word	0x00000000


	//----- nvinfo : EIATTR_REGCOUNT
	.align		4
.L_82:
        /*00e4*/ 	.byte	0x04, 0x2f
        /*00e6*/ 	.short	(.L_84 - .L_83)
	.align		4
.L_83:
        /*00e8*/ 	.word	index@(_ZN3cub18CUB_300001_SM_10006detail10radix_sort29DeviceRadixSortOnesweepKernelINS1_5radix10policy_hubIjNS0_8NullTypeEyE10Policy1000ELNS0_9SortOrderE0EjS6_yiiNS1_21identity_decomposer_tEEEvPT5_SC_PT3_PKSD_PT1_PKSH_PT2_PKSL_T4_iiT6_)
        /*00ec*/ 	.word	0x00000050


	//----- nvinfo : EIATTR_FRAME_SIZE
	.align		4
.L_84:
        /*00f0*/ 	.byte	0x04, 0x11
        /*00f2*/ 	.short	(.L_86 - .L_85)
	.align		4
.L_85:
        /*00f4*/ 	.word	index@(_ZN3cub18CUB_300001_SM_10006detail10radix_sort29DeviceRadixSortOnesweepKernelINS1_5radix10policy_hubIjNS0_8NullTypeEyE10Policy1000ELNS0_9SortOrderE0EjS6_yiiNS1_21identity_decomposer_tEEEvPT5_SC_PT3_PKSD_PT1_PKSH_PT2_PKSL_T4_iiT6_)
        /*00f8*/ 	.word	0x00000010


	//----- nvinfo : EIATTR_MIN_STACK_SIZE
	.align		4
.L_86:
        /*00fc*/ 	.byte	0x04, 0x12
        /*00fe*/ 	.short	(.L_88 - .L_87)
	.align		4
.L_87:
        /*0100*/ 	.word	index@(_ZN3cub18CUB_300001_SM_10006detail10radix_sort29DeviceRadixSortOnesweepKernelINS1_5radix10policy_hubIjNS0_8NullTypeEyE10Policy1000ELNS0_9SortOrderE0EjS6_yiiNS1_21identity_decomposer_tEEEvPT5_SC_PT3_PKSD_PT1_PKSH_PT2_PKSL_T4_iiT6_)
        /*0104*/ 	.word	0x00000010


	//----- nvinfo : EIATTR_MIN_STACK_SIZE
	.align		4
.L_88:
        /*0108*/ 	.byte	0x04, 0x12
        /*010a*/ 	.short	(.L_90 - .L_89)
	.align		4
.L_89:
        /*010c*/ 	.word	index@(_ZN3cub18CUB_300001_SM_10006detail10radix_sort33DeviceRadixSortExclusiveSumKernelINS1_5radix10policy_hubIjNS0_8NullTypeEyE10Policy1000EyEEvPT0_)
        /*0110*/ 	.word	0x00000000


	//----- nvinfo : EIATTR_MIN_STACK_SIZE
	.align		4
.L_90:
        /*0114*/ 	.byte	0x04, 0x12
        /*0116*/ 	.short	(.L_92 - .L_91)
	.align		4
.L_91:
        /*0118*/ 	.word	index@(_ZN3cub18CUB_300001_SM_10006detail10radix_sort30DeviceRadixSortHistogramKernelINS1_5radix10policy_hubIjNS0_8NullTypeEyE10Policy1000ELNS0_9SortOrderE0EjyNS1_21identity_decomposer_tEEEvPT2_PKT1_SB_iiT3_)
        /*011c*/ 	.word	0x00000000


	//----- nvinfo : EIATTR_MIN_STACK_SIZE
	.align		4
.L_92:
        /*0120*/ 	.byte	0x04, 0x12
        /*0122*/ 	.short	(.L_94 - .L_93)
	.align		4
.L_93:
        /*0124*/ 	.word	index@(_ZN3cub18CUB_300001_SM_10006detail10radix_sort31DeviceRadixSortSingleTileKernelINS1_5radix10policy_hubIjNS0_8NullTypeEyE10Policy1000ELNS0_9SortOrderE0EjS6_yNS1_21identity_decomposer_tEEEvPKT1_PSB_PKT2_PSF_T3_iiT4_)
        /*0128*/ 	.word	0x00000000


	//----- nvinfo : EIATTR_MIN_STACK_SIZE
	.align		4
.L_94:
        /*012c*/ 	.byte	0x04, 0x12
        /*012e*/ 	.short	(.L_96 - .L_95)
	.align		4
.L_95:
        /*0130*/ 	.word	index@(_ZN3cub18CUB_300001_SM_10006detail11EmptyKernelIvEEvv)
        /*0134*/ 	.word	0x00000000


	//----- nvinfo : EIATTR_MIN_STACK_SIZE
	.align		4
.L_96:
        /*0138*/ 	.byte	0x04, 0x12
        /*013a*/ 	.short	(.L_98 - .L_97)
	.align		4
.L_97:
        /*013c*/ 	.word	index@(_Z13radix_scatterPKjPjiS0_S0_iii)
        /*0140*/ 	.word	0x00000000


	//----- nvinfo : EIATTR_MIN_STACK_SIZE
	.align		4
.L_98:
        /*0144*/ 	.byte	0x04, 0x12
        /*0146*/ 	.short	(.L_100 - .L_99)
	.align		4
.L_99:
        /*0148*/ 	.word	index@(_Z21compute_digit_offsetsPjS_)
        /*014c*/ 	.word	0x00000000


	//----- nvinfo : EIATTR_MIN_STACK_SIZE
	.align		4
.L_100:
        /*0150*/ 	.byte	0x04, 0x12
        /*0152*/ 	.short	(.L_102 - .L_101)
	.align		4
.L_101:
        /*0154*/ 	.word	index@(_Z20histogram_prefix_sumPjS_i)
        /*0158*/ 	.word	0x00000000


	//----- nvinfo : EIATTR_MIN_STACK_SIZE
	.align		4
.L_102:
        /*015c*/ 	.byte	0x04, 0x12
        /*015e*/ 	.short	(.L_104 - .L_103)
	.align		4
.L_103:
        /*0160*/ 	.word	index@(_Z15radix_histogramPKjiPjii)
        /*0164*/ 	.word	0x00000000


	//----- nvinfo : EIATTR_MIN_STACK_SIZE
	.align		4
.L_104:
        /*0168*/ 	.byte	0x04, 0x12
        /*016a*/ 	.short	(.L_106 - .L_105)
	.align		4
.L_105:
        /*016c*/ 	.word	index@(_Z16histogram_atomicPKjiPj)
        /*0170*/ 	.word	0x00000000
.L_106:


//--------------------- .nv.compat                --------------------------
	.section	.nv.compat,"",@"SHT_CUDA_COMPAT_INFO"
	.align	4
        /*0000*/ 	.byte	0x02, 0x09, 0x00, 0x00, 0x02, 0x02, 0x01, 0x00, 0x02, 0x05, 0x05, 0x00, 0x03, 0x07, 0x01, 0x01
        /*0010*/ 	.byte	0x02, 0x03, 0x00, 0x00, 0x02, 0x06, 0x01, 0x00, 0x04, 0x0b, 0x08, 0x00, 0x01, 0x00, 0x00, 0x00
        /*0020*/ 	.byte	0x00, 0x00, 0x00, 0x00


//--------------------- .nv.info._ZN3cub18CUB_300001_SM_10006detail10radix_sort29DeviceRadixSortOnesweepKernelINS1_5radix10policy_hubIjNS0_8NullTypeEyE10Policy1000ELNS0_9SortOrderE0EjS6_yiiNS1_21identity_decomposer_tEEEvPT5_SC_PT3_PKSD_PT1_PKSH_PT2_PKSL_T4_iiT6_ --------------------------
	.section	.nv.info._ZN3cub18CUB_300001_SM_10006detail10radix_sort29DeviceRadixSortOnesweepKernelINS1_5radix10policy_hubIjNS0_8NullTypeEyE10Policy1000ELNS0_9SortOrderE0EjS6_yiiNS1_21identity_decomposer_tEEEvPT5_SC_PT3_PKSD_PT1_PKSH_PT2_PKSL_T4_iiT6_,"",@"SHT_CUDA_INFO"
	.sectionflags	@""
	.align	4


	//----- nvinfo : EIATTR_CUDA_API_VERSION
	.align		4
        /*0000*/ 	.byte	0x04, 0x37
        /*0002*/ 	.short	(.L_108 - .L_107)
.L_107:
        /*0004*/ 	.word	0x00000082


	//----- nvinfo : EIATTR_KPARAM_INFO
	.align		4
.L_108:
        /*0008*/ 	.byte	0x04, 0x17
        /*000a*/ 	.short	(.L_110 - .L_109)
.L_109:
        /*000c*/ 	.word	0x00000000
        /*0010*/ 	.short	0x000b
        /*0012*/ 	.short	0x004c
        /*0014*/ 	.byte	0x00, 0xf0, 0x05, 0x00


	//----- nvinfo : EIATTR_KPARAM_INFO
	.align		4
.L_110:
        /*0018*/ 	.byte	0x04, 0x17
        /*001a*/ 	.short	(.L_112 - .L_111)
.L_111:
        /*001c*/ 	.word	0x00000000
        /*0020*/ 	.short	0x000a
        /*0022*/ 	.short	0x0048
        /*0024*/ 	.byte	0x00, 0xf0, 0x11, 0x00


	//----- nvinfo : EIATTR_KPARAM_INFO
	.align		4
.L_112:
        /*0028*/ 	.byte	0x04, 0x17
        /*002a*/ 	.short	(.L_114 - .L_113)
.L_113:
        /*002c*/ 	.word	0x00000000
        /*0030*/ 	.short	0x0009
        /*0032*/ 	.short	0x0044
        /*0034*/ 	.byte	0x00, 0xf0, 0x11, 0x00


	//----- nvinfo : EIATTR_KPARAM_INFO
	.align		4
.L_114:
        /*0038*/ 	.byte	0x04, 0x17
        /*003a*/ 	.short	(.L_116 - .L_115)
.L_115:
        /*003c*/ 	.word	0x00000000
        /*0040*/ 	.short	0x0008
        /*0042*/ 	.short	0x0040
        /*0044*/ 	.byte	0x00, 0xf0, 0x11, 0x00


	//----- nvinfo : EIATTR_KPARAM_INFO
	.align		4
.L_116:
        /*0048*/ 	.byte	0x04, 0x17
        /*004a*/ 	.short	(.L_118 - .L_117)
.L_117:
        /*004c*/ 	.word	0x00000000
        /*0050*/ 	.short	0x0007
        /*0052*/ 	.short	0x0038
        /*0054*/ 	.byte	0x00, 0xf5, 0x21, 0x00


	//----- nvinfo : EIATTR_KPARAM_INFO
	.align		4
.L_118:
        /*0058*/ 	.byte	0x04, 0x17
        /*005a*/ 	.short	(.L_120 - .L_119)
.L_119:
        /*005c*/ 	.word	0x00000000
        /*0060*/ 	.short	0x0006
        /*0062*/ 	.short	0x0030
        /*0064*/ 	.byte	0x00, 0xf5, 0x21, 0x00


	//----- nvinfo : EIATTR_KPARAM_INFO
	.align		4
.L_120:
        /*0068*/ 	.byte	0x04, 0x17
        /*006a*/ 	.short	(.L_122 - .L_121)
.L_121:
        /*006c*/ 	.word	0x00000000
        /*0070*/ 	.short	0x0005
        /*0072*/ 	.short	0x0028
        /*0074*/ 	.byte	0x00, 0xf5, 0x21, 0x00


	//----- nvinfo : EIATTR_KPARAM_INFO
	.align		4
.L_122:
        /*0078*/ 	.byte	0x04, 0x17
        /*007a*/ 	.short	(.L_124 - .L_123)
.L_123:
        /*007c*/ 	.word	0x00000000
        /*0080*/ 	.short	0x0004
        /*0082*/ 	.short	0x0020
        /*0084*/ 	.byte	0x00, 0xf5, 0x21, 0x00


	//----- nvinfo : EIATTR_KPARAM_INFO
	.align		4
.L_124:
        /*0088*/ 	.byte	0x04, 0x17
        /*008a*/ 	.short	(.L_126 - .L_125)
.L_125:
        /*008c*/ 	.word	0x00000000
        /*0090*/ 	.short	0x0003
        /*0092*/ 	.short	0x0018
        /*0094*/ 	.byte	0x00, 0xf5, 0x21, 0x00


	//----- nvinfo : EIATTR_KPARAM_INFO
	.align		4
.L_126:
        /*0098*/ 	.byte	0x04, 0x17
        /*009a*/ 	.short	(.L_128 - .L_127)
.L_127:
        /*009c*/ 	.word	0x00000000
        /*00a0*/ 	.short	0x0002
        /*00a2*/ 	.short	0x0010
        /*00a4*/ 	.byte	0x00, 0xf5, 0x21, 0x00


	//----- nvinfo : EIATTR_KPARAM_INFO
	.align		4
.L_128:
        /*00a8*/ 	.byte	0x04, 0x17
        /*00aa*/ 	.short	(.L_130 - .L_129)
.L_129:
        /*00ac*/ 	.word	0x00000000
        /*00b0*/ 	.short	0x0001
        /*00b2*/ 	.short	0x0008
        /*00b4*/ 	.byte	0x00, 0xf5, 0x21, 0x00


	//----- nvinfo : EIATTR_KPARAM_INFO
	.align		4
.L_130:
        /*00b8*/ 	.byte	0x04, 0x17
        /*00ba*/ 	.short	(.L_132 - .L_131)
.L_131:
        /*00bc*/ 	.word	0x00000000
        /*00c0*/ 	.short	0x0000
        /*00c2*/ 	.short	0x0000
        /*00c4*/ 	.byte	0x00, 0xf5, 0x21, 0x00


	//----- nvinfo : EIATTR_SPARSE_MMA_MASK
	.align		4
.L_132:
        /*00c8*/ 	.byte	0x03, 0x50
        /*00ca*/ 	.short	0x0000


	//----- nvinfo : EIATTR_MAXREG_COUNT
	.align		4
        /*00cc*/ 	.byte	0x03, 0x1b
        /*00ce*/ 	.short	0x00a8


	//----- nvinfo : EIATTR_NUM_BARRIERS
	.align		4
        /*00d0*/ 	.byte	0x02, 0x4c
        /*00d2*/ 	.byte	0x01
	.zero		1


	//----- nvinfo : EIATTR_ANNOTATIONS
	.align		4
        /*00d4*/ 	.byte	0x04, 0x55
        /*00d6*/ 	.short	(.L_134 - .L_133)


	//   ....[0]....
.L_133:
        /*00d8*/ 	.word	0x00000001
        /*00dc*/ 	.byte	0x40, 0x0e, 0x00, 0x00, 0x01, 0x00, 0x00, 0x00, 0x20, 0x10, 0x00, 0x00, 0x01, 0x00, 0x00, 0x00
        /*00ec*/ 	.byte	0xa0, 0x10, 0x00, 0x00, 0x01, 0x00, 0x00, 0x00, 0x00, 0x25, 0x00, 0x00, 0x01, 0x00, 0x00, 0x00
        /*00fc*/ 	.byte	0xc0, 0x39, 0x00, 0x00, 0x01, 0x00, 0x00, 0x00, 0x00, 0x3c, 0x00, 0x00, 0x01, 0x00, 0x00, 0x00
        /*010c*/ 	.byte	0x20, 0x52, 0x00, 0x00


	//----- nvinfo : EIATTR_MERCURY_ISA_VERSION
	.align		4
.L_134:
        /*0110*/ 	.byte	0x03, 0x5f
        /*0112*/ 	.short	0x0101


	//----- nvinfo : EIATTR_COOP_GROUP_MASK_REGIDS
	.align		4
        /*0114*/ 	.byte	0x04, 0x29
        /*0116*/ 	.short	(.L_136 - .L_135)


	//   ....[0]....
.L_135:
        /*0118*/ 	.word	0xffffffff


	//   ....[1]....
        /*011c*/ 	.word	0x05000000


	//   ....[2]....
        /*0120*/ 	.word	0xffffffff


	//   ....[3]....
        /*0124*/ 	.word	0xffffffff


	//   ....[4]....
        /*0128*/ 	.word	0xffffffff


	//   ....[5]....
        /*012c*/ 	.word	0xffffffff


	//   ....[6]....
        /*0130*/ 	.word	0xffffffff


	//   ....[7]....
        /*0134*/ 	.word	0xffffffff


	//   ....[8]....
        /*0138*/ 	.word	0xffffffff


	//   ....[9]....
        /*013c*/ 	.word	0xffffffff


	//   ....[10]....
        /*0140*/ 	.word	0xffffffff


	//   ....[11]....
        /*0144*/ 	.word	0xffffffff


	//   ....[12]....
        /*0148*/ 	.word	0xffffffff


	//   ....[13]....
        /*014c*/ 	.word	0xffffffff


	//   ....[14]....
        /*0150*/ 	.word	0xffffffff


	//   ....[15]....
        /*0154*/ 	.word	0xffffffff


	//   ....[16]....
        /*0158*/ 	.word	0xffffffff


	//   ....[17]....
        /*015c*/ 	.word	0xffffffff


	//   ....[18]....
        /*0160*/ 	.word	0xffffffff


	//   ....[19]....
        /*0164*/ 	.word	0xffffffff


	//   ....[20]....
        /*0168*/ 	.word	0xffffffff


	//   ....[21]....
        /*016c*/ 	.word	0xffffffff


	//   ....[22]....
        /*0170*/ 	.word	0xffffffff


	//   ....[23]....
        /*0174*/ 	.word	0xffffffff


	//   ....[24]....
        /*0178*/ 	.word	0xffffffff


	//   ....[25]....
        /*017c*/ 	.word	0xffffffff


	//   ....[26]....
        /*0180*/ 	.word	0xffffffff


	//   ....[27]....
        /*0184*/ 	.word	0xffffffff


	//   ....[28]....
        /*0188*/ 	.word	0xffffffff


	//   ....[29]....
        /*018c*/ 	.word	0xffffffff


	//   ....[30]....
        /*0190*/ 	.word	0xffffffff


	//   ....[31]....
        /*0194*/ 	.word	0xffffffff


	//   ....[32]....
        /*0198*/ 	.word	0xffffffff


	//   ....[33]....
        /*019c*/ 	.word	0xffffffff


	//   ....[34]....
        /*01a0*/ 	.word	0xffffffff


	//   ....[35]....
        /*01a4*/ 	.word	0xffffffff


	//   ....[36]....
        /*01a8*/ 	.word	0xffffffff


	//   ....[37]....
        /*01ac*/ 	.word	0xffffffff


	//   ....[38]....
        /*01b0*/ 	.word	0xffffffff


	//   ....[39]....
        /*01b4*/ 	.word	0xffffffff


	//   ....[40]....
        /*01b8*/ 	.word	0xffffffff


	//   ....[41]....
        /*01bc*/ 	.word	0xffffffff


	//   ....[42]....
        /*01c0*/ 	.word	0xffffffff


	//   ....[43]....
        /*01c4*/ 	.word	0xffffffff


	//   ....[44]....
        /*01c8*/ 	.word	0xffffffff


	//   ....[45]....
        /*01cc*/ 	.word	0xffffffff


	//   ....[46]....
        /*01d0*/ 	.word	0xffffffff


	//   ....[47]....
        /*01d4*/ 	.word	0xffffffff


	//   ....[48]....
        /*01d8*/ 	.word	0xffffffff


	//   ....[49]....
        /*01dc*/ 	.word	0xffffffff


	//   ....[50]....
        /*01e0*/ 	.word	0xffffffff


	//   ....[51]....
        /*01e4*/ 	.word	0xffffffff


	//   ....[52]....
        /*01e8*/ 	.word	0xffffffff


	//   ....[53]....
        /*01ec*/ 	.word	0xffffffff


	//   ....[54]....
        /*01f0*/ 	.word	0xffffffff


	//   ....[55]....
        /*01f4*/ 	.word	0xffffffff


	//   ....[56]....
        /*01f8*/ 	.word	0xffffffff


	//   ....[57]....
        /*01fc*/ 	.word	0xffffffff


	//   ....[58]....
        /*0200*/ 	.word	0xffffffff


	//   ....[59]....
        /*0204*/ 	.word	0xffffffff


	//   ....[60]....
        /*0208*/ 	.word	0xffffffff


	//   ....[61]....
        /*020c*/ 	.word	0xffffffff


	//   ....[62]....
        /*0210*/ 	.word	0xffffffff


	//   ....[63]....
        /*0214*/ 	.word	0xffffffff


	//   ....[64]....
        /*0218*/ 	.word	0xffffffff


	//   ....[65]....
        /*021c*/ 	.word	0xffffffff


	//   ....[66]....
        /*0220*/ 	.word	0xffffffff


	//   ....[67]....
        /*0224*/ 	.word	0xffffffff


	//   ....[68]....
        /*0228*/ 	.word	0xffffffff


	//   ....[69]....
        /*022c*/ 	.word	0xffffffff


	//   ....[70]....
        /*0230*/ 	.word	0xffffffff


	//   ....[71]....
        /*0234*/ 	.word	0xffffffff


	//   ....[72]....
        /*0238*/ 	.word	0xffffffff


	//   ....[73]....
        /*023c*/ 	.word	0xffffffff


	//   ....[74]....
        /*0240*/ 	.word	0xffffffff


	//   ....[75]....
        /*0244*/ 	.word	0xffffffff


	//   ....[76]....
        /*0248*/ 	.word	0xffffffff


	//   ....[77]....
        /*024c*/ 	.word	0xffffffff


	//   ....[78]....
        /*0250*/ 	.word	0xffffffff


	//   ....[79]....
        /*0254*/ 	.word	0xffffffff


	//   ....[80]....
        /*0258*/ 	.word	0xffffffff


	//   ....[81]....
        /*025c*/ 	.word	0xffffffff


	//   ....[82]....
        /*0260*/ 	.word	0xffffffff


	//   ....[83]....
        /*0264*/ 	.word	0xffffffff


	//   ....[84]....
        /*0268*/ 	.word	0xffffffff


	//   ....[85]....
        /*026c*/ 	.word	0xffffffff


	//   ....[86]....
        /*0270*/ 	.word	0xffffffff


	//   ....[87]....
        /*0274*/ 	.word	0xffffffff


	//   ....[88]....
        /*0278*/ 	.word	0xffffffff


	//   ....[89]....
        /*027c*/ 	.word	0xffffffff


	//   ....[90]....
        /*0280*/ 	.word	0xffffffff


	//   ....[91]....
        /*0284*/ 	.word	0xffffffff


	//   ....[92]....
        /*0288*/ 	.word	0xffffffff


	//   ....[93]....
        /*028c*/ 	.word	0xffffffff


	//   ....[94]....
        /*0290*/ 	.word	0xffffffff


	//   ....[95]....
        /*0294*/ 	.word	0xffffffff


	//   ....[96]....
        /*0298*/ 	.word	0xffffffff


	//   ....[97]....
        /*029c*/ 	.word	0xffffffff


	//   ....[98]....
        /*02a0*/ 	.word	0xffffffff


	//   ....[99]....
        /*02a4*/ 	.word	0xffffffff


	//   ....[100]....
        /*02a8*/ 	.word	0xffffffff


	//   ....[101]....
        /*02ac*/ 	.word	0xffffffff


	//   ....[102]....
        /*02b0*/ 	.word	0xffffffff


	//   ....[103]....
        /*02b4*/ 	.word	0xffffffff


	//   ....[104]....
        /*02b8*/ 	.word	0xffffffff


	//   ....[105]....
        /*02bc*/ 	.word	0xffffffff


	//   ....[106]....
        /*02c0*/ 	.word	0xffffffff


	//   ....[107]....
        /*02c4*/ 	.word	0xffffffff


	//   ....[108]....
        /*02c8*/ 	.word	0xffffffff


	//   ....[109]....
        /*02cc*/ 	.word	0xffffffff


	//   ....[110]....
        /*02d0*/ 	.word	0xffffffff


	//   ....[111]....
        /*02d4*/ 	.word	0xffffffff


	//   ....[112]....
        /*02d8*/ 	.word	0xffffffff


	//   ....[113]....
        /*02dc*/ 	.word	0xffffffff


	//   ....[114]....
        /*02e0*/ 	.word	0xffffffff


	//   ....[115]....
        /*02e4*/ 	.word	0xffffffff


	//   ....[116]....
        /*02e8*/ 	.word	0xffffffff


	//   ....[117]....
        /*02ec*/ 	.word	0xffffffff


	//   ....[118]....
        /*02f0*/ 	.word	0xffffffff


	//   ....[119]....
        /*02f4*/ 	.word	0xffffffff


	//   ....[120]....
        /*02f8*/ 	.word	0xffffffff


	//   ....[121]....
        /*02fc*/ 	.word	0xffffffff


	//   ....[122]....
        /*0300*/ 	.word	0xffffffff


	//   ....[123]....
        /*0304*/ 	.word	0xffffffff


	//   ....[124]....
        /*0308*/ 	.word	0xffffffff


	//   ....[125]....
        /*030c*/ 	.word	0xffffffff


	//   ....[126]....
        /*0310*/ 	.word	0xffffffff


	//   ....[127]....
        /*0314*/ 	.word	0xffffffff


	//   ....[128]....
        /*0318*/ 	.word	0xffffffff


	//   ....[129]....
        /*031c*/ 	.word	0xffffffff


	//   ....[130]....
        /*0320*/ 	.word	0xffffffff


	//   ....[131]....
        /*0324*/ 	.word	0xffffffff


	//   ....[132]....
        /*0328*/ 	.word	0xffffffff


	//   ....[133]....
        /*032c*/ 	.word	0xffffffff


	//   ....[134]....
        /*0330*/ 	.word	0xffffffff


	//   ....[135]....
        /*0334*/ 	.word	0xffffffff


	//   ....[136]....
        /*0338*/ 	.word	0xffffffff


	//   ....[137]....
        /*033c*/ 	.word	0xffffffff


	//   ....[138]....
        /*0340*/ 	.word	0xffffffff


	//   ....[139]....
        /*0344*/ 	.word	0xffffffff


	//   ....[140]....
        /*0348*/ 	.word	0xffffffff


	//   ....[141]....
        /*034c*/ 	.word	0xffffffff


	//   ....[142]....
        /*0350*/ 	.word	0xffffffff


	//   ....[143]....
        /*0354*/ 	.word	0xffffffff


	//   ....[144]....
        /*0358*/ 	.word	0xffffffff


	//   ....[145]....
        /*035c*/ 	.word	0xffffffff


	//   ....[146]....
        /*0360*/ 	.word	0xffffffff


	//   ....[147]....
        /*0364*/ 	.word	0xffffffff


	//   ....[148]....
        /*0368*/ 	.word	0xffffffff


	//   ....[149]....
        /*036c*/ 	.word	0xffffffff


	//   ....[150]....
        /*0370*/ 	.word	0xffffffff


	//   ....[151]....
        /*0374*/ 	.word	0xffffffff


	//   ....[152]....
        /*0378*/ 	.word	0xffffffff


	//   ....[153]....
        /*037c*/ 	.word	0xffffffff


	//   ....[154]....
        /*0380*/ 	.word	0xffffffff


	//   ....[155]....
        /*0384*/ 	.word	0xffffffff


	//   ....[156]....
        /*0388*/ 	.word	0xffffffff


	//   ....[157]....
        /*038c*/ 	.word	0xffffffff


	//   ....[158]....
        /*0390*/ 	.word	0xffffffff


	//   ....[159]....
        /*0394*/ 	.word	0xffffffff


	//   ....[160]....
        /*0398*/ 	.word	0xffffffff


	//   ....[161]....
        /*039c*/ 	.word	0xffffffff


	//   ....[162]....
        /*03a0*/ 	.word	0xffffffff


	//   ....[163]....
        /*03a4*/ 	.word	0xffffffff


	//   ....[164]....
        /*03a8*/ 	.word	0xffffffff


	//   ....[165]....
        /*03ac*/ 	.word	0xffffffff


	//   ....[166]....
        /*03b0*/ 	.word	0xffffffff


	//   ....[167]....
        /*03b4*/ 	.word	0xffffffff


	//   ....[168]....
        /*03b8*/ 	.word	0xffffffff


	//   ....[169]....
        /*03bc*/ 	.word	0xffffffff


	//   ....[170]....
        /*03c0*/ 	.word	0xffffffff


	//   ....[171]....
        /*03c4*/ 	.word	0xffffffff


	//   ....[172]....
        /*03c8*/ 	.word	0xffffffff


	//   ....[173]....
        /*03cc*/ 	.word	0xffffffff


	//   ....[174]....
        /*03d0*/ 	.word	0xffffffff


	//   ....[175]....
        /*03d4*/ 	.word	0xffffffff


	//   ....[176]....
        /*03d8*/ 	.word	0xffffffff


	//   ....[177]....
        /*03dc*/ 	.word	0xffffffff


	//   ....[178]....
        /*03e0*/ 	.word	0x05000002


	//   ....[179]....
        /*03e4*/ 	.word	0xffffffff


	//   ....[180]....
        /*03e8*/ 	.word	0xffffffff


	//   ....[181]....
        /*03ec*/ 	.word	0xffffffff


	//   ....[182]....
        /*03f0*/ 	.word	0xffffffff


	//   ....[183]....
        /*03f4*/ 	.word	0xffffffff


	//   ....[184]....
        /*03f8*/ 	.word	0xffffffff


	//   ....[185]....
        /*03fc*/ 	.word	0xffffffff


	//   ....[186]....
        /*0400*/ 	.word	0xffffffff


	//   ....[187]....
        /*0404*/ 	.word	0xffffffff


	//   ....[188]....
        /*0408*/ 	.word	0xffffffff


	//   ....[189]....
        /*040c*/ 	.word	0xffffffff


	//   ....[190]....
        /*0410*/ 	.word	0xffffffff


	//   ....[191]....
        /*0414*/ 	.word	0xffffffff


	//   ....[192]....
        /*0418*/ 	.word	0xffffffff


	//   ....[193]....
        /*041c*/ 	.word	0xffffffff


	//   ....[194]....
        /*0420*/ 	.word	0xffffffff


	//   ....[195]....
        /*0424*/ 	.word	0xffffffff


	//   ....[196]....
        /*0428*/ 	.word	0xffffffff


	//   ....[197]....
        /*042c*/ 	.word	0xffffffff


	//   ....[198]....
        /*0430*/ 	.word	0xffffffff


	//   ....[199]....
        /*0434*/ 	.word	0xffffffff


	//   ....[200]....
        /*0438*/ 	.word	0xffffffff


	//   ....[201]....
        /*043c*/ 	.word	0xffffffff


	//   ....[202]....
        /*0440*/ 	.word	0xffffffff


	//   ....[203]....
        /*0444*/ 	.word	0xffffffff


	//   ....[204]....
        /*0448*/ 	.word	0xffffffff


	//   ....[205]....
        /*044c*/ 	.word	0xffffffff


	//   ....[206]....
        /*0450*/ 	.word	0xffffffff


	//   ....[207]....
        /*0454*/ 	.word	0xffffffff


	//   ....[208]....
        /*0458*/ 	.word	0xffffffff


	//   ....[209]....
        /*045c*/ 	.word	0xffffffff


	//   ....[210]....
        /*0460*/ 	.word	0xffffffff


	//   ....[211]....
        /*0464*/ 	.word	0xffffffff


	//   ....[212]....
        /*0468*/ 	.word	0xffffffff


	//   ....[213]....
        /*046c*/ 	.word	0xffffffff


	//   ....[214]....
        /*0470*/ 	.word	0xffffffff


	//   ....[215]....
        /*0474*/ 	.word	0xffffffff


	//   ....[216]....
        /*0478*/ 	.word	0xffffffff


	//   ....[217]....
        /*047c*/ 	.word	0x0500004c


	//   ....[218]....
        /*0480*/ 	.word	0x0500004c


	//   ....[219]....
        /*0484*/ 	.word	0x0500004c


	//   ....[220]....
        /*0488*/ 	.word	0x0500004c


	//   ....[221]....
        /*048c*/ 	.word	0x0500004c


	//----- nvinfo : EIATTR_COOP_GROUP_INSTR_OFFSETS
	.align		4
.L_136:
        /*0490*/ 	.byte	0x04, 0x28
        /*0492*/ 	.short	(.L_138 - .L_137)


	//   ....[0]....
.L_137:
        /*0494*/ 	.word	0x00000f20


	//   ....[1]....
        /*0498*/ 	.word	0x00001870


	//   ....[2]....
        /*049c*/ 	.word	0x000022e0


	//   ....[3]....
        /*04a0*/ 	.word	0x00002300


	//   ....[4]....
        /*04a4*/ 	.word	0x00002320


	//   ....[5]....
        /*04a8*/ 	.word	0x00002340


	//   ....[6]....
        /*04ac*/ 	.word	0x00002360


	//   ....[7]....
        /*04b0*/ 	.word	0x00002850


	//   ....[8]....
        /*04b4*/ 	.word	0x00002860


	//   ....[9]....
        /*04b8*/ 	.word	0x00002880


	//   ....[10]....
        /*04bc*/ 	.word	0x000028a0


	//   ....[11]....
        /*04c0*/ 	.word	0x000028f0


	//   ....[12]....
        /*04c4*/ 	.word	0x00002920


	//   ....[13]....
        /*04c8*/ 	.word	0x00002960


	//   ....[14]....
        /*04cc*/ 	.word	0x000029a0


	//   ....[15]....
        /*04d0*/ 	.word	0x00002a70


	//   ....[16]....
        /*04d4*/ 	.word	0x00002ad0


	//   ....[17]....
        /*04d8*/ 	.word	0x00002ae0


	//   ....[18]....
        /*04dc*/ 	.word	0x00002b10


	//   ....[19]....
        /*04e0*/ 	.word	0x00002b40


	//   ....[20]....
        /*04e4*/ 	.word	0x00002b80


	//   ....[21]....
        /*04e8*/ 	.word	0x00002ba0


	//   ....[22]....
        /*04ec*/ 	.word	0x00002be0


	//   ....[23]....
        /*04f0*/ 	.word	0x00002c00


	//   ....[24]....
        /*04f4*/ 	.word	0x00002ce0


	//   ....[25]....
        /*04f8*/ 	.word	0x00002cf0


	//   ....[26]....
        /*04fc*/ 	.word	0x00002d20


	//   ....[27]....
        /*0500*/ 	.word	0x00002d50


	//   ....[28]....
        /*0504*/ 	.word	0x00002d90


	//   ....[29]....
        /*0508*/ 	.word	0x00002db0


	//   ....[30]....
        /*050c*/ 	.word	0x00002df0


	//   ....[31]....
        /*0510*/ 	.word	0x00002e10


	//   ....[32]....
        /*0514*/ 	.word	0x00002e70


	//   ....[33]....
        /*0518*/ 	.word	0x00002f00


	//   ....[34]....
        /*051c*/ 	.word	0x00002f20


	//   ....[35]....
        /*0520*/ 	.word	0x00002f30


	//   ....[36]....
        /*0524*/ 	.word	0x00002f60


	//   ....[37]....
        /*0528*/ 	.word	0x00002f90


	//   ....[38]....
        /*052c*/ 	.word	0x00002fd0


	//   ....[39]....
        /*0530*/ 	.word	0x00002ff0


	//   ....[40]....
        /*0534*/ 	.word	0x00003030


	//   ....[41]....
        /*0538*/ 	.word	0x00003050


	//   ....[42]....
        /*053c*/ 	.word	0x00003130


	//   ....[43]....
        /*0540*/ 	.word	0x00003160


	//   ....[44]....
        /*0544*/ 	.word	0x00003170


	//   ....[45]....
        /*0548*/ 	.word	0x000031a0


	//   ....[46]....
        /*054c*/ 	.word	0x000031d0


	//   ....[47]....
        /*0550*/ 	.word	0x00003210


	//   ....[48]....
        /*0554*/ 	.word	0x00003230


	//   ....[49]....
        /*0558*/ 	.word	0x00003270


	//   ....[50]....
        /*055c*/ 	.word	0x00003290


	//   ....[51]....
        /*0560*/ 	.word	0x00003360


	//   ....[52]....
        /*0564*/ 	.word	0x00003380


	//   ....[53]....
        /*0568*/ 	.word	0x00003390


	//   ....[54]....
        /*056c*/ 	.word	0x000033c0


	//   ....[55]....
        /*0570*/ 	.word	0x000033f0


	//   ....[56]....
        /*0574*/ 	.word	0x00003430


	//   ....[57]....
        /*0578*/ 	.word	0x00003450


	//   ....[58]....
        /*057c*/ 	.word	0x00003490


	//   ....[59]....
        /*0580*/ 	.word	0x000034b0


	//   ....[60]....
        /*0584*/ 	.word	0x00003590


	//   ....[61]....
        /*0588*/ 	.word	0x000035b0


	//   ....[62]....
        /*058c*/ 	.word	0x000035c0


	//   ....[63]....
        /*0590*/ 	.word	0x000035f0


	//   ....[64]....
        /*0594*/ 	.word	0x00003620


	//   ....[65]....
        /*0598*/ 	.word	0x00003670


	//   ....[66]....
        /*059c*/ 	.word	0x00003690


	//   ....[67]....
        /*05a0*/ 	.word	0x000036d0


	//   ....[68]....
        /*05a4*/ 	.word	0x000036f0


	//   ....[69]....
        /*05a8*/ 	.word	0x000037c0


	//   ....[70]....
        /*05ac*/ 	.word	0x000037e0


	//   ....[71]....
        /*05b0*/ 	.word	0x000037f0


	//   ....[72]....
        /*05b4*/ 	.word	0x00003820


	//   ....[73]....
        /*05b8*/ 	.word	0x00003850


	//   ....[74]....
        /*05bc*/ 	.word	0x00003890


	//   ....[75]....
        /*05c0*/ 	.word	0x000038b0


	//   ....[76]....
        /*05c4*/ 	.word	0x000038f0


	//   ....[77]....
        /*05c8*/ 	.word	0x00003910


	//   ....[78]....
        /*05cc*/ 	.word	0x00003a20


	//   ....[79]....
        /*05d0*/ 	.word	0x00003a30


	//   ....[80]....
        /*05d4*/ 	.word	0x00003a60


	//   ....[81]....
        /*05d8*/ 	.word	0x00003a90


	//   ....[82]....
        /*05dc*/ 	.word	0x00003ad0


	//   ....[83]....
        /*05e0*/ 	.word	0x00003ae0


	//   ....[84]....
        /*05e4*/ 	.word	0x00003b00


	//   ....[85]....
        /*05e8*/ 	.word	0x00003b40


	//   ....[86]....
        /*05ec*/ 	.word	0x00003b60


	//   ....[87]....
        /*05f0*/ 	.word	0x00003c50


	//   ....[88]....
        /*05f4*/ 	.word	0x00003c60


	//   ....[89]....
        /*05f8*/ 	.word	0x00003c90


	//   ....[90]....
        /*05fc*/ 	.word	0x00003cc0


	//   ....[91]....
        /*0600*/ 	.word	0x00003d00


	//   ....[92]....
        /*0604*/ 	.word	0x00003d10


	//   ....[93]....
        /*0608*/ 	.word	0x00003d30


	//   ....[94]....
        /*060c*/ 	.word	0x00003d70


	//   ....[95]....
        /*0610*/ 	.word	0x00003d90


	//   ....[96]....
        /*0614*/ 	.word	0x00003e90


	//   ....[97]....
        /*0618*/ 	.word	0x00003ea0


	//   ....[98]....
        /*061c*/ 	.word	0x00003ed0


	//   ....[99]....
        /*0620*/ 	.word	0x00003f00


	//   ....[100]....
        /*0624*/ 	.word	0x00003f40


	//   ....[101]....
        /*0628*/ 	.word	0x00003f50


	//   ....[102]....
        /*062c*/ 	.word	0x00003f70


	//   ....[103]....
        /*0630*/ 	.word	0x00003fb0


	//   ....[104]....
        /*0634*/ 	.word	0x00003fd0


	//   ....[105]....
        /*0638*/ 	.word	0x000040b0


	//   ....[106]....
        /*063c*/ 	.word	0x000040c0


	//   ....[107]....
        /*0640*/ 	.word	0x000040f0


	//   ....[108]....
        /*0644*/ 	.word	0x00004120


	//   ....[109]....
        /*0648*/ 	.word	0x00004160


	//   ....[110]....
        /*064c*/ 	.word	0x00004180


	//   ....[111]....
        /*0650*/ 	.word	0x000041c0


	//   ....[112]....
        /*0654*/ 	.word	0x000041e0


	//   ....[113]....
        /*0658*/ 	.word	0x00004240


	//   ....[114]....
        /*065c*/ 	.word	0x000042f0


	//   ....[115]....
        /*0660*/ 	.word	0x00004300


	//   ....[116]....
        /*0664*/ 	.word	0x00004330


	//   ....[117]....
        /*0668*/ 	.word	0x00004360


	//   ....[118]....
        /*066c*/ 	.word	0x000043a0


	//   ....[119]....
        /*0670*/ 	.word	0x000043b0


	//   ....[120]....
        /*0674*/ 	.word	0x000043d0


	//   ....[121]....
        /*0678*/ 	.word	0x00004410


	//   ....[122]....
        /*067c*/ 	.word	0x00004430


	//   ....[123]....
        /*0680*/ 	.word	0x00004510


	//   ....[124]....
        /*0684*/ 	.word	0x00004520


	//   ....[125]....
        /*0688*/ 	.word	0x00004550


	//   ....[126]....
        /*068c*/ 	.word	0x00004580


	//   ....[127]....
        /*0690*/ 	.word	0x000045c0


	//   ....[128]....
        /*0694*/ 	.word	0x000045d0


	//   ....[129]....
        /*0698*/ 	.word	0x000045f0


	//   ....[130]....
        /*069c*/ 	.word	0x00004630


	//   ....[131]....
        /*06a0*/ 	.word	0x00004650


	//   ....[132]....
        /*06a4*/ 	.word	0x00004750


	//   ....[133]....
        /*06a8*/ 	.word	0x00004760


	//   ....[134]....
        /*06ac*/ 	.word	0x00004790


	//   ....[135]....
        /*06b0*/ 	.word	0x000047c0


	//   ....[136]....
        /*06b4*/ 	.word	0x00004800


	//   ....[137]....
        /*06b8*/ 	.word	0x00004810


	//   ....[138]....
        /*06bc*/ 	.word	0x00004830


	//   ....[139]....
        /*06c0*/ 	.word	0x00004870


	//   ....[140]....
        /*06c4*/ 	.word	0x00004890


	//   ....[141]....
        /*06c8*/ 	.word	0x00004970


	//   ....[142]....
        /*06cc*/ 	.word	0x00004980


	//   ....[143]....
        /*06d0*/ 	.word	0x000049b0


	//   ....[144]....
        /*06d4*/ 	.word	0x000049e0


	//   ....[145]....
        /*06d8*/ 	.word	0x00004a20


	//   ....[146]....
        /*06dc*/ 	.word	0x00004a30


	//   ....[147]....
        /*06e0*/ 	.word	0x00004a50


	//   ....[148]....
        /*06e4*/ 	.word	0x00004a90


	//   ....[149]....
        /*06e8*/ 	.word	0x00004ab0


	//   ....[150]....
        /*06ec*/ 	.word	0x00004bb0


	//   ....[151]....
        /*06f0*/ 	.word	0x00004bc0


	//   ....[152]....
        /*06f4*/ 	.word	0x00004bf0


	//   ....[153]....
        /*06f8*/ 	.word	0x00004c20


	//   ....[154]....
        /*06fc*/ 	.word	0x00004c60


	//   ....[155]....
        /*0700*/ 	.word	0x00004c80


	//   ....[156]....
        /*0704*/ 	.word	0x00004cc0


	//   ....[157]....
        /*0708*/ 	.word	0x00004ce0


	//   ....[158]....
        /*070c*/ 	.word	0x00004d30


	//   ....[159]....
        /*0710*/ 	.word	0x00004dc0


	//   ....[160]....
        /*0714*/ 	.word	0x00004de0


	//   ....[161]....
        /*0718*/ 	.word	0x00004df0


	//   ....[162]....
        /*071c*/ 	.word	0x00004e20


	//   ....[163]....
        /*0720*/ 	.word	0x00004e50


	//   ....[164]....
        /*0724*/ 	.word	0x00004e90


	//   ....[165]....
        /*0728*/ 	.word	0x00004eb0


	//   ....[166]....
        /*072c*/ 	.word	0x00004ef0


	//   ....[167]....
        /*0730*/ 	.word	0x00004f10


	//   ....[168]....
        /*0734*/ 	.word	0x00004ff0


	//   ....[169]....
        /*0738*/ 	.word	0x00005030


	//   ....[170]....
        /*073c*/ 	.word	0x00005040


	//   ....[171]....
        /*0740*/ 	.word	0x00005070


	//   ....[172]....
        /*0744*/ 	.word	0x000050a0


	//   ....[173]....
        /*0748*/ 	.word	0x000050e0


	//   ....[174]....
        /*074c*/ 	.word	0x00005100


	//   ....[175]....
        /*0750*/ 	.word	0x00005140


	//   ....[176]....
        /*0754*/ 	.word	0x00005160


	//   ....[177]....
        /*0758*/ 	.word	0x00005260


	//   ....[178]....
        /*075c*/ 	.word	0x00005800


	//   ....[179]....
        /*0760*/ 	.word	0x00005b20


	//   ....[180]....
        /*0764*/ 	.word	0x00005bd0


	//   ....[181]....
        /*0768*/ 	.word	0x00005c80


	//   ....[182]....
        /*076c*/ 	.word	0x00005d30


	//   ....[183]....
        /*0770*/ 	.word	0x00005de0


	//   ....[184]....
        /*0774*/ 	.word	0x00005e90


	//   ....[185]....
        /*0778*/ 	.word	0x00005f40


	//   ....[186]....
        /*077c*/ 	.word	0x00005ff0


	//   ....[187]....
        /*0780*/ 	.word	0x000060a0


	//   ....[188]....
        /*0784*/ 	.word	0x00006150


	//   ....[189]....
        /*0788*/ 	.word	0x00006200


	//   ....[190]....
        /*078c*/ 	.word	0x000062b0


	//   ....[191]....
        /*0790*/ 	.word	0x00006360


	//   ....[192]....
        /*0794*/ 	.word	0x00006410


	//   ....[193]....
        /*0798*/ 	.word	0x000064c0


	//   ....[194]....
        /*079c*/ 	.word	0x00006570


	//   ....[195]....
        /*07a0*/ 	.word	0x00006620


	//   ....[196]....
        /*07a4*/ 	.word	0x000066d0


	//   ....[197]....
        /*07a8*/ 	.word	0x00006780


	//   ....[198]....
        /*07ac*/ 	.word	0x00006980


	//   ....[199]....
        /*07b0*/ 	.word	0x00006aa0


	//   ....[200]....
        /*07b4*/ 	.word	0x00006bc0


	//   ....[201]....
        /*07b8*/ 	.word	0x00006ce0


	//   ....[202]....
        /*07bc*/ 	.word	0x00006e00


	//   ....[203]....
        /*07c0*/ 	.word	0x00006f20


	//   ....[204]....
        /*07c4*/ 	.word	0x00007040


	//   ....[205]....
        /*07c8*/ 	.word	0x00007160


	//   ....[206]....
        /*07cc*/ 	.word	0x00007280


	//   ....[207]....
        /*07d0*/ 	.word	0x000073a0


	//   ....[208]....
        /*07d4*/ 	.word	0x000074c0


	//   ....[209]....
        /*07d8*/ 	.word	0x000075d0


	//   ....[210]....
        /*07dc*/ 	.word	0x000076d0


	//   ....[211]....
        /*07e0*/ 	.word	0x000077d0


	//   ....[212]....
        /*07e4*/ 	.word	0x000078d0


	//   ....[213]....
        /*07e8*/ 	.word	0x000079d0


	//   ....[214]....
        /*07ec*/ 	.word	0x00007ad0


	//   ....[215]....
        /*07f0*/ 	.word	0x00007bd0


	//   ....[216]....
        /*07f4*/ 	.word	0x00007cc0


	//   ....[217]....
        /*07f8*/ 	.word	0x00007d30


	//   ....[218]....
        /*07fc*/ 	.word	0x00007d90


	//   ....[219]....
        /*0800*/ 	.word	0x00007e00


	//   ....[220]....
        /*0804*/ 	.word	0x00007e60


	//   ....[221]....
        /*0808*/ 	.word	0x00007ed0


	//----- nvinfo : EIATTR_VRC_CTA_INIT_COUNT
	.align		4
.L_138:
        /*080c*/ 	.byte	0x02, 0x4a
	.zero		1
	.zero		1


	//----- nvinfo : EIATTR_EXIT_INSTR_OFFSETS
	.align		4
        /*0810*/ 	.byte	0x04, 0x1c
        /*0812*/ 	.short	(.L_140 - .L_139)


	//   ....[0]....
.L_139:
        /*0814*/ 	.word	0x00001cb0


	//   ....[1]....
        /*0818*/ 	.word	0x000020c0


	//   ....[2]....
        /*081c*/ 	.word	0x000020e0


	//   ....[3]....
        /*0820*/ 	.word	0x00006790


	//   ....[4]....
        /*0824*/ 	.word	0x00007cd0


	//----- nvinfo : EIATTR_MAX_THREADS
	.align		4
.L_140:
        /*0828*/ 	.byte	0x04, 0x05
        /*082a*/ 	.short	(.L_142 - .L_141)
.L_141:
        /*082c*/ 	.word	0x00000180
        /*0830*/ 	.word	0x00000001
        /*0834*/ 	.word	0x00000001


	//----- nvinfo : EIATTR_CRS_STACK_SIZE
	.align		4
.L_142:
        /*0838*/ 	.byte	0x04, 0x1e
        /*083a*/ 	.short	(.L_144 - .L_143)
.L_143:
        /*083c*/ 	.word	0x00000000


	//----- nvinfo : EIATTR_CBANK_PARAM_SIZE
	.align		4
.L_144:
        /*0840*/ 	.byte	0x03, 0x19
        /*0842*/ 	.short	0x004d


	//----- nvinfo : EIATTR_PARAM_CBANK
	.align		4
        /*0844*/ 	.byte	0x04, 0x0a
        /*0846*/ 	.short	(.L_146 - .L_145)
	.align		4
.L_145:
        /*0848*/ 	.word	index@(.nv.constant0._ZN3cub18CUB_300001_SM_10006detail10radix_sort29DeviceRadixSortOnesweepKernelINS1_5radix10policy_hubIjNS0_8NullTypeEyE10Policy1000ELNS0_9SortOrderE0EjS6_yiiNS1_21identity_decomposer_tEEEvPT5_SC_PT3_PKSD_PT1_PKSH_PT2_PKSL_T4_iiT6_)
        /*084c*/ 	.short	0x0380
        /*084e*/ 	.short	0x004d


	//----- nvinfo : EIATTR_SW_WAR
	.align		4
.L_146:
        /*0850*/ 	.byte	0x04, 0x36
        /*0852*/ 	.short	(.L_148 - .L_147)
.L_147:
        /*0854*/ 	.word	0x00000008
.L_148:


//--------------------- .nv.info._ZN3cub18CUB_300001_SM_10006detail10radix_sort33DeviceRadixSortExclusiveSumKernelINS1_5radix10policy_hubIjNS0_8NullTypeEyE10Policy1000EyEEvPT0_ --------------------------
	.section	.nv.info._ZN3cub18CUB_300001_SM_10006detail10radix_sort33DeviceRadixSortExclusiveSumKernelINS1_5radix10policy_hubIjNS0_8NullTypeEyE10Policy1000EyEEvPT0_,"",@"SHT_CUDA_INFO"
	.sectionflags	@""
	.align	4


	//----- nvinfo : EIATTR_CUDA_API_VERSION
	.align		4
        /*0000*/ 	.byte	0x04, 0x37
        /*0002*/ 	.short	(.L_150 - .L_149)
.L_149:
        /*0004*/ 	.word	0x00000082


	//----- nvinfo : EIATTR_KPARAM_INFO
	.align		4
.L_150:
        /*0008*/ 	.byte	0x04, 0x17
        /*000a*/ 	.short	(.L_152 - .L_151)
.L_151:
        /*000c*/ 	.word	0x00000000
        /*0010*/ 	.short	0x0000
        /*0012*/ 	.short	0x0000
        /*0014*/ 	.byte	0x00, 0xf5, 0x21, 0x00


	//----- nvinfo : EIATTR_SPARSE_MMA_MASK
	.align		4
.L_152:
        /*0018*/ 	.byte	0x03, 0x50
        /*001a*/ 	.short	0x0000


	//----- nvinfo : EIATTR_MAXREG_COUNT
	.align		4
        /*001c*/ 	.byte	0x03, 0x1b
        /*001e*/ 	.short	0x00ff


	//----- nvinfo : EIATTR_NUM_BARRIERS
	.align		4
        /*0020*/ 	.byte	0x02, 0x4c
        /*0022*/ 	.byte	0x01
	.zero		1


	//----- nvinfo : EIATTR_MERCURY_ISA_VERSION
	.align		4
        /*0024*/ 	.byte	0x03, 0x5f
        /*0026*/ 	.short	0x0101


	//----- nvinfo : EIATTR_COOP_GROUP_MASK_REGIDS
	.align		4
        /*0028*/ 	.byte	0x04, 0x29
        /*002a*/ 	.short	(.L_154 - .L_153)


	//   ....[0]....
.L_153:
        /*002c*/ 	.word	0xffffffff


	//   ....[1]....
        /*0030*/ 	.word	0xffffffff


	//   ....[2]....
        /*0034*/ 	.word	0xffffffff


	//   ....[3]....
        /*0038*/ 	.word	0xffffffff


	//   ....[4]....
        /*003c*/ 	.word	0xffffffff


	//   ....[5]....
        /*0040*/ 	.word	0xffffffff


	//   ....[6]....
        /*0044*/ 	.word	0xffffffff


	//   ....[7]....
        /*0048*/ 	.word	0xffffffff


	//   ....[8]....
        /*004c*/ 	.word	0xffffffff


	//   ....[9]....
        /*0050*/ 	.word	0xffffffff


	//   ....[10]....
        /*0054*/ 	.word	0x05000015


	//   ....[11]....
        /*0058*/ 	.word	0x05000015


	//   ....[12]....
        /*005c*/ 	.word	0x05000015


	//   ....[13]....
        /*0060*/ 	.word	0x05000015


	//   ....[14]....
        /*0064*/ 	.word	0x05000015


	//   ....[15]....
        /*0068*/ 	.word	0x05000015


	//   ....[16]....
        /*006c*/ 	.word	0x05000015


	//   ....[17]....
        /*0070*/ 	.word	0x05000015


	//   ....[18]....
        /*0074*/ 	.word	0x05000015


	//   ....[19]....
        /*0078*/ 	.word	0x05000015


	//----- nvinfo : EIATTR_COOP_GROUP_INSTR_OFFSETS
	.align		4
.L_154:
        /*007c*/ 	.byte	0x04, 0x28
        /*007e*/ 	.short	(.L_156 - .L_155)


	//   ....[0]....
.L_155:
        /*0080*/ 	.word	0x00000250


	//   ....[1]....
        /*0084*/ 	.word	0x00000260


	//   ....[2]....
        /*0088*/ 	.word	0x000002a0


	//   ....[3]....
        /*008c*/ 	.word	0x000002c0


	//   ....[4]....
        /*0090*/ 	.word	0x00000310


	//   ....[5]....
        /*0094*/ 	.word	0x00000320


	//   ....[6]....
        /*0098*/ 	.word	0x00000360


	//   ....[7]....
        /*009c*/ 	.word	0x00000380


	//   ....[8]....
        /*00a0*/ 	.word	0x000003d0


	//   ....[9]....
        /*00a4*/ 	.word	0x000003e0


	//   ....[10]....
        /*00a8*/ 	.word	0x00000660


	//   ....[11]....
        /*00ac*/ 	.word	0x000006b0


	//   ....[12]....
        /*00b0*/ 	.word	0x00000740


	//   ....[13]....
        /*00b4*/ 	.word	0x00000790


	//   ....[14]....
        /*00b8*/ 	.word	0x00000820


	//   ....[15]....
        /*00bc*/ 	.word	0x00000870


	//   ....[16]....
        /*00c0*/ 	.word	0x00000900


	//   ....[17]....
        /*00c4*/ 	.word	0x00000950


	//   ....[18]....
        /*00c8*/ 	.word	0x000009e0


	//   ....[19]....
        /*00cc*/ 	.word	0x00000a30


	//----- nvinfo : EIATTR_VRC_CTA_INIT_COUNT
	.align		4
.L_156:
        /*00d0*/ 	.byte	0x02, 0x4a
	.zero		1
	.zero		1


	//----- nvinfo : EIATTR_EXIT_INSTR_OFFSETS
	.align		4
        /*00d4*/ 	.byte	0x04, 0x1c
        /*00d6*/ 	.short	(.L_158 - .L_157)


	//   ....[0]....
.L_157:
        /*00d8*/ 	.word	0x000005d0


	//   ....[1]....
        /*00dc*/ 	.word	0x00000600


	//----- nvinfo : EIATTR_CRS_STACK_SIZE
	.align		4
.L_158:
        /*00e0*/ 	.byte	0x04, 0x1e
        /*00e2*/ 	.short	(.L_160 - .L_159)
.L_159:
        /*00e4*/ 	.word	0x00000000


	//----- nvinfo : EIATTR_CBANK_PARAM_SIZE
	.align		4
.L_160:
        /*00e8*/ 	.byte	0x03, 0x19
        /*00ea*/ 	.short	0x0008


	//----- nvinfo : EIATTR_PARAM_CBANK
	.align		4
        /*00ec*/ 	.byte	0x04, 0x0a
        /*00ee*/ 	.short	(.L_162 - .L_161)
	.align		4
.L_161:
        /*00f0*/ 	.word	index@(.nv.constant0._ZN3cub18CUB_300001_SM_10006detail10radix_sort33DeviceRadixSortExclusiveSumKernelINS1_5radix10policy_hubIjNS0_8NullTypeEyE10Policy1000EyEEvPT0_)
        /*00f4*/ 	.short	0x0380
        /*00f6*/ 	.short	0x0008


	//----- nvinfo : EIATTR_SW_WAR
	.align		4
.L_162:
        /*00f8*/ 	.byte	0x04, 0x36
        /*00fa*/ 	.short	(.L_164 - .L_163)
.L_163:
        /*00fc*/ 	.word	0x00000008
.L_164:


//--------------------- .nv.info._ZN3cub18CUB_300001_SM_10006detail10radix_sort30DeviceRadixSortHistogramKernelINS1_5radix10policy_hubIjNS0_8NullTypeEyE10Policy1000ELNS0_9SortOrderE0EjyNS1_21identity_decomposer_tEEEvPT2_PKT1_SB_iiT3_ --------------------------
	.section	.nv.info._ZN3cub18CUB_300001_SM_10006detail10radix_sort30DeviceRadixSortHistogramKernelINS1_5radix10policy_hubIjNS0_8NullTypeEyE10Policy1000ELNS0_9SortOrderE0EjyNS1_21identity_decomposer_tEEEvPT2_PKT1_SB_iiT3_,"",@"SHT_CUDA_INFO"
	.sectionflags	@""
	.align	4


	//----- nvinfo : EIATTR_CUDA_API_VERSION
	.align		4
        /*0000*/ 	.byte	0x04, 0x37
        /*0002*/ 	.short	(.L_166 - .L_165)
.L_165:
        /*0004*/ 	.word	0x00000082


	//----- nvinfo : EIATTR_KPARAM_INFO
	.align		4
.L_166:
        /*0008*/ 	.byte	0x04, 0x17
        /*000a*/ 	.short	(.L_168 - .L_167)
.L_167:
        /*000c*/ 	.word	0x00000000
        /*0010*/ 	.short	0x0005
        /*0012*/ 	.short	0x0020
        /*0014*/ 	.byte	0x00, 0xf0, 0x05, 0x00


	//----- nvinfo : EIATTR_KPARAM_INFO
	.align		4
.L_168:
        /*0018*/ 	.byte	0x04, 0x17
        /*001a*/ 	.short	(.L_170 - .L_169)
.L_169:
        /*001c*/ 	.word	0x00000000
        /*0020*/ 	.short	0x0004
        /*0022*/ 	.short	0x001c
        /*0024*/ 	.byte	0x00, 0xf0, 0x11, 0x00


	//----- nvinfo : EIATTR_KPARAM_INFO
	.align		4
.L_170:
        /*0028*/ 	.byte	0x04, 0x17
        /*002a*/ 	.short	(.L_172 - .L_171)
.L_171:
        /*002c*/ 	.word	0x00000000
        /*0030*/ 	.short	0x0003
        /*0032*/ 	.short	0x0018
        /*0034*/ 	.byte	0x00, 0xf0, 0x11, 0x00


	//----- nvinfo : EIATTR_KPARAM_INFO
	.align		4
.L_172:
        /*0038*/ 	.byte	0x04, 0x17
        /*003a*/ 	.short	(.L_174 - .L_173)
.L_173:
        /*003c*/ 	.word	0x00000000
        /*0040*/ 	.short	0x0002
        /*0042*/ 	.short	0x0010
        /*0044*/ 	.byte	0x00, 0xf0, 0x21, 0x00


	//----- nvinfo : EIATTR_KPARAM_INFO
	.align		4
.L_174:
        /*0048*/ 	.byte	0x04, 0x17
        /*004a*/ 	.short	(.L_176 - .L_175)
.L_175:
        /*004c*/ 	.word	0x00000000
        /*0050*/ 	.short	0x0001
        /*0052*/ 	.short	0x0008
        /*0054*/ 	.byte	0x00, 0xf5, 0x21, 0x00


	//----- nvinfo : EIATTR_KPARAM_INFO
	.align		4
.L_176:
        /*0058*/ 	.byte	0x04, 0x17
        /*005a*/ 	.short	(.L_178 - .L_177)
.L_177:
        /*005c*/ 	.word	0x00000000
        /*0060*/ 	.short	0x0000
        /*0062*/ 	.short	0x0000
        /*0064*/ 	.byte	0x00, 0xf5, 0x21, 0x00


	//----- nvinfo : EIATTR_SPARSE_MMA_MASK
	.align		4
.L_178:
        /*0068*/ 	.byte	0x03, 0x50
        /*006a*/ 	.short	0x0000


	//----- nvinfo : EIATTR_MAXREG_COUNT
	.align		4
        /*006c*/ 	.byte	0x03, 0x1b
        /*006e*/ 	.short	0x00ff


	//----- nvinfo : EIATTR_NUM_BARRIERS
	.align		4
        /*0070*/ 	.byte	0x02, 0x4c
        /*0072*/ 	.byte	0x01
	.zero		1


	//----- nvinfo : EIATTR_MERCURY_ISA_VERSION
	.align		4
        /*0074*/ 	.byte	0x03, 0x5f
        /*0076*/ 	.short	0x0101


	//----- nvinfo : EIATTR_VRC_CTA_INIT_COUNT
	.align		4
        /*0078*/ 	.byte	0x02, 0x4a
	.zero		1
	.zero		1


	//----- nvinfo : EIATTR_EXIT_INSTR_OFFSETS
	.align		4
        /*007c*/ 	.byte	0x04, 0x1c
        /*007e*/ 	.short	(.L_180 - .L_179)


	//   ....[0]....
.L_179:
        /*0080*/ 	.word	0x00000040


	//   ....[1]....
        /*0084*/ 	.word	0x00002ec0


	//----- nvinfo : EIATTR_MAX_THREADS
	.align		4
.L_180:
        /*0088*/ 	.byte	0x04, 0x05
        /*008a*/ 	.short	(.L_182 - .L_181)
.L_181:
        /*008c*/ 	.word	0x00000080
        /*0090*/ 	.word	0x00000001
        /*0094*/ 	.word	0x00000001


	//----- nvinfo : EIATTR_CRS_STACK_SIZE
	.align		4
.L_182:
        /*0098*/ 	.byte	0x04, 0x1e
        /*009a*/ 	.short	(.L_184 - .L_183)
.L_183:
        /*009c*/ 	.word	0x00000000


	//----- nvinfo : EIATTR_CBANK_PARAM_SIZE
	.align		4
.L_184:
        /*00a0*/ 	.byte	0x03, 0x19
        /*00a2*/ 	.short	0x0021


	//----- nvinfo : EIATTR_PARAM_CBANK
	.align		4
        /*00a4*/ 	.byte	0x04, 0x0a
        /*00a6*/ 	.short	(.L_186 - .L_185)
	.align		4
.L_185:
        /*00a8*/ 	.word	index@(.nv.constant0._ZN3cub18CUB_300001_SM_10006detail10radix_sort30DeviceRadixSortHistogramKernelINS1_5radix10policy_hubIjNS0_8NullTypeEyE10Policy1000ELNS0_9SortOrderE0EjyNS1_21identity_decomposer_tEEEvPT2_PKT1_SB_iiT3_)
        /*00ac*/ 	.short	0x0380
        /*00ae*/ 	.short	0x0021


	//----- nvinfo : EIATTR_SW_WAR
	.align		4
.L_186:
        /*00b0*/ 	.byte	0x04, 0x36
        /*00b2*/ 	.short	(.L_188 - .L_187)
.L_187:
        /*00b4*/ 	.word	0x00000008
.L_188:


//--------------------- .nv.info._ZN3cub18CUB_300001_SM_10006detail10radix_sort31DeviceRadixSortSingleTileKernelINS1_5radix10policy_hubIjNS0_8NullTypeEyE10Policy1000ELNS0_9SortOrderE0EjS6_yNS1_21identity_decomposer_tEEEvPKT1_PSB_PKT2_PSF_T3_iiT4_ --------------------------
	.section	.nv.info._ZN3cub18CUB_300001_SM_10006detail10radix_sort31DeviceRadixSortSingleTileKernelINS1_5radix10policy_hubIjNS0_8NullTypeEyE10Policy1000ELNS0_9SortOrderE0EjS6_yNS1_21identity_decomposer_tEEEvPKT1_PSB_PKT2_PSF_T3_iiT4_,"",@"SHT_CUDA_INFO"
	.sectionflags	@""
	.align	4


	//----- nvinfo : EIATTR_CUDA_API_VERSION
	.align		4
        /*0000*/ 	.byte	0x04, 0x37
        /*0002*/ 	.short	(.L_190 - .L_189)
.L_189:
        /*0004*/ 	.word	0x00000082


	//----- nvinfo : EIATTR_KPARAM_INFO
	.align		4
.L_190:
        /*0008*/ 	.byte	0x04, 0x17
        /*000a*/ 	.short	(.L_192 - .L_191)
.L_191:
        /*000c*/ 	.word	0x00000000
        /*0010*/ 	.short	0x0007
        /*0012*/ 	.short	0x0030
        /*0014*/ 	.byte	0x00, 0xf0, 0x05, 0x00


	//----- nvinfo : EIATTR_KPARAM_INFO
	.align		4
.L_192:
        /*0018*/ 	.byte	0x04, 0x17
        /*001a*/ 	.short	(.L_194 - .L_193)
.L_193:
        /*001c*/ 	.word	0x00000000
        /*0020*/ 	.short	0x0006
        /*0022*/ 	.short	0x002c
        /*0024*/ 	.byte	0x00, 0xf0, 0x11, 0x00


	//----- nvinfo : EIATTR_KPARAM_INFO
	.align		4
.L_194:
        /*0028*/ 	.byte	0x04, 0x17
        /*002a*/ 	.short	(.L_196 - .L_195)
.L_195:
        /*002c*/ 	.word	0x00000000
        /*0030*/ 	.short	0x0005
        /*0032*/ 	.short	0x0028
        /*0034*/ 	.byte	0x00, 0xf0, 0x11, 0x00


	//----- nvinfo : EIATTR_KPARAM_INFO
	.align		4
.L_196:
        /*0038*/ 	.byte	0x04, 0x17
        /*003a*/ 	.short	(.L_198 - .L_197)
.L_197:
        /*003c*/ 	.word	0x00000000
        /*0040*/ 	.short	0x0004
        /*0042*/ 	.short	0x0020
        /*0044*/ 	.byte	0x00, 0xf0, 0x21, 0x00


	//----- nvinfo : EIATTR_KPARAM_INFO
	.align		4
.L_198:
        /*0048*/ 	.byte	0x04, 0x17
        /*004a*/ 	.short	(.L_200 - .L_199)
.L_199:
        /*004c*/ 	.word	0x00000000
        /*0050*/ 	.short	0x0003
        /*0052*/ 	.short	0x0018
        /*0054*/ 	.byte	0x00, 0xf5, 0x21, 0x00


	//----- nvinfo : EIATTR_KPARAM_INFO
	.align		4
.L_200:
        /*0058*/ 	.byte	0x04, 0x17
        /*005a*/ 	.short	(.L_202 - .L_201)
.L_201:
        /*005c*/ 	.word	0x00000000
        /*0060*/ 	.short	0x0002
        /*0062*/ 	.short	0x0010
        /*0064*/ 	.byte	0x00, 0xf5, 0x21, 0x00


	//----- nvinfo : EIATTR_KPARAM_INFO
	.align		4
.L_202:
        /*0068*/ 	.byte	0x04, 0x17
        /*006a*/ 	.short	(.L_204 - .L_203)
.L_203:
        /*006c*/ 	.word	0x00000000
        /*0070*/ 	.short	0x0001
        /*0072*/ 	.short	0x0008
        /*0074*/ 	.byte	0x00, 0xf5, 0x21, 0x00


	//----- nvinfo : EIATTR_KPARAM_INFO
	.align		4
.L_204:
        /*0078*/ 	.byte	0x04, 0x17
        /*007a*/ 	.short	(.L_206 - .L_205)
.L_205:
        /*007c*/ 	.word	0x00000000
        /*0080*/ 	.short	0x0000
        /*0082*/ 	.short	0x0000
        /*0084*/ 	.byte	0x00, 0xf5, 0x21, 0x00


	//----- nvinfo : EIATTR_SPARSE_MMA_MASK
	.align		4
.L_206:
        /*0088*/ 	.byte	0x03, 0x50
        /*008a*/ 	.short	0x0000


	//----- nvinfo : EIATTR_MAXREG_COUNT
	.align		4
        /*008c*/ 	.byte	0x03, 0x1b
        /*008e*/ 	.short	0x00ff


	//----- nvinfo : EIATTR_NUM_BARRIERS
	.align		4
        /*0090*/ 	.byte	0x02, 0x4c
        /*0092*/ 	.byte	0x01
	.zero		1


	//----- nvinfo : EIATTR_MERCURY_ISA_VERSION
	.align		4
        /*0094*/ 	.byte	0x03, 0x5f
        /*0096*/ 	.short	0x0101


	//----- nvinfo : EIATTR_COOP_GROUP_MASK_REGIDS
	.align		4
        /*0098*/ 	.byte	0x04, 0x29
        /*009a*/ 	.short	(.L_208 - .L_207)


	//   ....[0]....
.L_207:
        /*009c*/ 	.word	0xffffffff


	//   ....[1]....
        /*00a0*/ 	.word	0xffffffff


	//   ....[2]....
        /*00a4*/ 	.word	0xffffffff


	//   ....[3]....
        /*00a8*/ 	.word	0xffffffff


	//   ....[4]....
        /*00ac*/ 	.word	0xffffffff


	//----- nvinfo : EIATTR_COOP_GROUP_INSTR_OFFSETS
	.align		4
.L_208:
        /*00b0*/ 	.byte	0x04, 0x28
        /*00b2*/ 	.short	(.L_210 - .L_209)


	//   ....[0]....
.L_209:
        /*00b4*/ 	.word	0x000018c0


	//   ....[1]....
        /*00b8*/ 	.word	0x000018e0


	//   ....[2]....
        /*00bc*/ 	.word	0x00001900


	//   ....[3]....
        /*00c0*/ 	.word	0x00001920


	//   ....[4]....
        /*00c4*/ 	.word	0x00001940


	//----- nvinfo : EIATTR_VRC_CTA_INIT_COUNT
	.align		4
.L_210:
        /*00c8*/ 	.byte	0x02, 0x4a
	.zero		1
	.zero		1


	//----- nvinfo : EIATTR_EXIT_INSTR_OFFSETS
	.align		4
        /*00cc*/ 	.byte	0x04, 0x1c
        /*00ce*/ 	.short	(.L_212 - .L_211)


	//   ....[0]....
.L_211:
        /*00d0*/ 	.word	0x00002e90


	//   ....[1]....
        /*00d4*/ 	.word	0x00002ec0


	//----- nvinfo : EIATTR_MAX_THREADS
	.align		4
.L_212:
        /*00d8*/ 	.byte	0x04, 0x05
        /*00da*/ 	.short	(.L_214 - .L_213)
.L_213:
        /*00dc*/ 	.word	0x00000100
        /*00e0*/ 	.word	0x00000001
        /*00e4*/ 	.word	0x00000001


	//----- nvinfo : EIATTR_CBANK_PARAM_SIZE
	.align		4
.L_214:
        /*00e8*/ 	.byte	0x03, 0x19
        /*00ea*/ 	.short	0x0031


	//----- nvinfo : EIATTR_PARAM_CBANK
	.align		4
        /*00ec*/ 	.byte	0x04, 0x0a
        /*00ee*/ 	.short	(.L_216 - .L_215)
	.align		4
.L_215:
        /*00f0*/ 	.word	index@(.nv.constant0._ZN3cub18CUB_300001_SM_10006detail10radix_sort31DeviceRadixSortSingleTileKernelINS1_5radix10policy_hubIjNS0_8NullTypeEyE10Policy1000ELNS0_9SortOrderE0EjS6_yNS1_21identity_decomposer_tEEEvPKT1_PSB_PKT2_PSF_T3_iiT4_)
        /*00f4*/ 	.short	0x0380
        /*00f6*/ 	.short	0x0031


	//----- nvinfo : EIATTR_SW_WAR
	.align		4
.L_216:
        /*00f8*/ 	.byte	0x04, 0x36
        /*00fa*/ 	.short	(.L_218 - .L_217)
.L_217:
        /*00fc*/ 	.word	0x00000008
.L_218:


//--------------------- .nv.info._ZN3cub18CUB_300001_SM_10006detail11EmptyKernelIvEEvv --------------------------
	.section	.nv.info._ZN3cub18CUB_300001_SM_10006detail11EmptyKernelIvEEvv,"",@"SHT_CUDA_INFO"
	.sectionflags	@""
	.align	4


	//----- nvinfo : EIATTR_CUDA_API_VERSION
	.align		4
        /*0000*/ 	.byte	0x04, 0x37
        /*0002*/ 	.short	(.L_220 - .L_219)
.L_219:
        /*0004*/ 	.word	0x00000082


	//----- nvinfo : EIATTR_SPARSE_MMA_MASK
	.align		4
.L_220:
        /*0008*/ 	.byte	0x03, 0x50
        /*000a*/ 	.short	0x0000


	//----- nvinfo : EIATTR_MAXREG_COUNT
	.align		4
        /*000c*/ 	.byte	0x03, 0x1b
        /*000e*/ 	.short	0x00ff


	//----- nvinfo : EIATTR_MERCURY_ISA_VERSION
	.align		4
        /*0010*/ 	.byte	0x03, 0x5f
        /*0012*/ 	.short	0x0101


	//----- nvinfo : EIATTR_VRC_CTA_INIT_COUNT
	.align		4
        /*0014*/ 	.byte	0x02, 0x4a
	.zero		1
	.zero		1


	//----- nvinfo : EIATTR_EXIT_INSTR_OFFSETS
	.align		4
        /*0018*/ 	.byte	0x04, 0x1c
        /*001a*/ 	.short	(.L_222 - .L_221)


	//   ....[0]....
.L_221:
        /*001c*/ 	.word	0x00000010


	//----- nvinfo : EIATTR_SW_WAR
	.align		4
.L_222:
        /*0020*/ 	.byte	0x04, 0x36
        /*0022*/ 	.short	(.L_224 - .L_223)
.L_223:
        /*0024*/ 	.word	0x00000008
.L_224:


//--------------------- .nv.info._Z13radix_scatterPKjPjiS0_S0_iii --------------------------
	.section	.nv.info._Z13radix_scatterPKjPjiS0_S0_iii,"",@"SHT_CUDA_INFO"
	.sectionflags	@""
	.align	4


	//----- nvinfo : EIATTR_CUDA_API_VERSION
	.align		4
        /*0000*/ 	.byte	0x04, 0x37
        /*0002*/ 	.short	(.L_226 - .L_225)
.L_225:
        /*0004*/ 	.word	0x00000082


	//----- nvinfo : EIATTR_KPARAM_INFO
	.align		4
.L_226:
        /*0008*/ 	.byte	0x04, 0x17
        /*000a*/ 	.short	(.L_228 - .L_227)
.L_227:
        /*000c*/ 	.word	0x00000000
        /*0010*/ 	.short	0x0007
        /*0012*/ 	.short	0x0030
        /*0014*/ 	.byte	0x00, 0xf0, 0x11, 0x00


	//----- nvinfo : EIATTR_KPARAM_INFO
	.align		4
.L_228:
        /*0018*/ 	.byte	0x04, 0x17
        /*001a*/ 	.short	(.L_230 - .L_229)
.L_229:
        /*001c*/ 	.word	0x00000000
        /*0020*/ 	.short	0x0006
        /*0022*/ 	.short	0x002c
        /*0024*/ 	.byte	0x00, 0xf0, 0x11, 0x00


	//----- nvinfo : EIATTR_KPARAM_INFO
	.align		4
.L_230:
        /*0028*/ 	.byte	0x04, 0x17
        /*002a*/ 	.short	(.L_232 - .L_231)
.L_231:
        /*002c*/ 	.word	0x00000000
        /*0030*/ 	.short	0x0005
        /*0032*/ 	.short	0x0028
        /*0034*/ 	.byte	0x00, 0xf0, 0x11, 0x00


	//----- nvinfo : EIATTR_KPARAM_INFO
	.align		4
.L_232:
        /*0038*/ 	.byte	0x04, 0x17
        /*003a*/ 	.short	(.L_234 - .L_233)
.L_233:
        /*003c*/ 	.word	0x00000000
        /*0040*/ 	.short	0x0004
        /*0042*/ 	.short	0x0020
        /*0044*/ 	.byte	0x00, 0xf5, 0x21, 0x00


	//----- nvinfo : EIATTR_KPARAM_INFO
	.align		4
.L_234:
        /*0048*/ 	.byte	0x04, 0x17
        /*004a*/ 	.short	(.L_236 - .L_235)
.L_235:
        /*004c*/ 	.word	0x00000000
        /*0050*/ 	.short	0x0003
        /*0052*/ 	.short	0x0018
        /*0054*/ 	.byte	0x00, 0xf5, 0x21, 0x00


	//----- nvinfo : EIATTR_KPARAM_INFO
	.align		4
.L_236:
        /*0058*/ 	.byte	0x04, 0x17
        /*005a*/ 	.short	(.L_238 - .L_237)
.L_237:
        /*005c*/ 	.word	0x00000000
        /*0060*/ 	.short	0x0002
        /*0062*/ 	.short	0x0010
        /*0064*/ 	.byte	0x00, 0xf0, 0x11, 0x00


	//----- nvinfo : EIATTR_KPARAM_INFO
	.align		4
.L_238:
        /*0068*/ 	.byte	0x04, 0x17
        /*006a*/ 	.short	(.L_240 - .L_239)
.L_239:
        /*006c*/ 	.word	0x00000000
        /*0070*/ 	.short	0x0001
        /*0072*/ 	.short	0x0008
        /*0074*/ 	.byte	0x00, 0xf5, 0x21, 0x00


	//----- nvinfo : EIATTR_KPARAM_INFO
	.align		4
.L_240:
        /*0078*/ 	.byte	0x04, 0x17
        /*007a*/ 	.short	(.L_242 - .L_241)
.L_241:
        /*007c*/ 	.word	0x00000000
        /*0080*/ 	.short	0x0000
        /*0082*/ 	.short	0x0000
        /*0084*/ 	.byte	0x00, 0xf5, 0x21, 0x00


	//----- nvinfo : EIATTR_SPARSE_MMA_MASK
	.align		4
.L_242:
        /*0088*/ 	.byte	0x03, 0x50
        /*008a*/ 	.short	0x0000


	//----- nvinfo : EIATTR_MAXREG_COUNT
	.align		4
        /*008c*/ 	.byte	0x03, 0x1b
        /*008e*/ 	.short	0x00ff


	//----- nvinfo : EIATTR_NUM_BARRIERS
	.align		4
        /*0090*/ 	.byte	0x02, 0x4c
        /*0092*/ 	.byte	0x01
	.zero		1


	//----- nvinfo : EIATTR_MERCURY_ISA_VERSION
	.align		4
        /*0094*/ 	.byte	0x03, 0x5f
        /*0096*/ 	.short	0x0101


	//----- nvinfo : EIATTR_VRC_CTA_INIT_COUNT
	.align		4
        /*0098*/ 	.byte	0x02, 0x4a
	.zero		1
	.zero		1


	//----- nvinfo : EIATTR_EXIT_INSTR_OFFSETS
	.align		4
        /*009c*/ 	.byte	0x04, 0x1c
        /*009e*/ 	.short	(.L_244 - .L_243)


	//   ....[0]....
.L_243:
        /*00a0*/ 	.word	0x00000710


	//   ....[1]....
        /*00a4*/ 	.word	0x000017b0


	//----- nvinfo : EIATTR_CRS_STACK_SIZE
	.align		4
.L_244:
        /*00a8*/ 	.byte	0x04, 0x1e
        /*00aa*/ 	.short	(.L_246 - .L_245)
.L_245:
        /*00ac*/ 	.word	0x00000000


	//----- nvinfo : EIATTR_CBANK_PARAM_SIZE
	.align		4
.L_246:
        /*00b0*/ 	.byte	0x03, 0x19
        /*00b2*/ 	.short	0x0034


	//----- nvinfo : EIATTR_PARAM_CBANK
	.align		4
        /*00b4*/ 	.byte	0x04, 0x0a
        /*00b6*/ 	.short	(.L_248 - .L_247)
	.align		4
.L_247:
        /*00b8*/ 	.word	index@(.nv.constant0._Z13radix_scatterPKjPjiS0_S0_iii)
        /*00bc*/ 	.short	0x0380
        /*00be*/ 	.short	0x0034


	//----- nvinfo : EIATTR_SW_WAR
	.align		4
.L_248:
        /*00c0*/ 	.byte	0x04, 0x36
        /*00c2*/ 	.short	(.L_250 - .L_249)
.L_249:
        /*00c4*/ 	.word	0x00000008
.L_250:


//--------------------- .nv.info._Z21compute_digit_offsetsPjS_ --------------------------
	.section	.nv.info._Z21compute_digit_offsetsPjS_,"",@"SHT_CUDA_INFO"
	.sectionflags	@""
	.align	4


	//----- nvinfo : EIATTR_CUDA_API_VERSION
	.align		4
        /*0000*/ 	.byte	0x04, 0x37
        /*0002*/ 	.short	(.L_252 - .L_251)
.L_251:
        /*0004*/ 	.word	0x00000082


	//----- nvinfo : EIATTR_KPARAM_INFO
	.align		4
.L_252:
        /*0008*/ 	.byte	0x04, 0x17
        /*000a*/ 	.short	(.L_254 - .L_253)
.L_253:
        /*000c*/ 	.word	0x00000000
        /*0010*/ 	.short	0x0001
        /*0012*/ 	.short	0x0008
        /*0014*/ 	.byte	0x00, 0xf5, 0x21, 0x00


	//----- nvinfo : EIATTR_KPARAM_INFO
	.align		4
.L_254:
        /*0018*/ 	.byte	0x04, 0x17
        /*001a*/ 	.short	(.L_256 - .L_255)
.L_255:
        /*001c*/ 	.word	0x00000000
        /*0020*/ 	.short	0x0000
        /*0022*/ 	.short	0x0000
        /*0024*/ 	.byte	0x00, 0xf5, 0x21, 0x00


	//----- nvinfo : EIATTR_SPARSE_MMA_MASK
	.align		4
.L_256:
        /*0028*/ 	.byte	0x03, 0x50
        /*002a*/ 	.short	0x0000


	//----- nvinfo : EIATTR_MAXREG_COUNT
	.align		4
        /*002c*/ 	.byte	0x03, 0x1b
        /*002e*/ 	.short	0x00ff


	//----- nvinfo : EIATTR_NUM_BARRIERS
	.align		4
        /*0030*/ 	.byte	0x02, 0x4c
        /*0032*/ 	.byte	0x01
	.zero		1


	//----- nvinfo : EIATTR_MERCURY_ISA_VERSION
	.align		4
        /*0034*/ 	.byte	0x03, 0x5f
        /*0036*/ 	.short	0x0101


	//----- nvinfo : EIATTR_VRC_CTA_INIT_COUNT
	.align		4
        /*0038*/ 	.byte	0x02, 0x4a
	.zero		1
	.zero		1


	//----- nvinfo : EIATTR_EXIT_INSTR_OFFSETS
	.align		4
        /*003c*/ 	.byte	0x04, 0x1c
        /*003e*/ 	.short	(.L_258 - .L_257)


	//   ....[0]....
.L_257:
        /*0040*/ 	.word	0x000007f0


	//   ....[1]....
        /*0044*/ 	.word	0x00000840


	//----- nvinfo : EIATTR_CBANK_PARAM_SIZE
	.align		4
.L_258:
        /*0048*/ 	.byte	0x03, 0x19
        /*004a*/ 	.short	0x0010


	//----- nvinfo : EIATTR_PARAM_CBANK
	.align		4
        /*004c*/ 	.byte	0x04, 0x0a
        /*004e*/ 	.short	(.L_260 - .L_259)
	.align		4
.L_259:
        /*0050*/ 	.word	index@(.nv.constant0._Z21compute_digit_offsetsPjS_)
        /*0054*/ 	.short	0x0380
        /*0056*/ 	.short	0x0010


	//----- nvinfo : EIATTR_SW_WAR
	.align		4
.L_260:
        /*0058*/ 	.byte	0x04, 0x36
        /*005a*/ 	.short	(.L_262 - .L_261)
.L_261:
        /*005c*/ 	.word	0x00000008
.L_262:


//--------------------- .nv.info._Z20histogram_prefix_sumPjS_i --------------------------
	.section	.nv.info._Z20histogram_prefix_sumPjS_i,"",@"SHT_CUDA_INFO"
	.sectionflags	@""
	.align	4


	//----- nvinfo : EIATTR_CUDA_API_VERSION
	.align		4
        /*0000*/ 	.byte	0x04, 0x37
        /*0002*/ 	.short	(.L_264 - .L_263)
.L_263:
        /*0004*/ 	.word	0x00000082


	//----- nvinfo : EIATTR_KPARAM_INFO
	.align		4
.L_264:
        /*0008*/ 	.byte	0x04, 0x17
        /*000a*/ 	.short	(.L_266 - .L_265)
.L_265:
        /*000c*/ 	.word	0x00000000
        /*0010*/ 	.short	0x0002
        /*0012*/ 	.short	0x0010
        /*0014*/ 	.byte	0x00, 0xf0, 0x11, 0x00


	//----- nvinfo : EIATTR_KPARAM_INFO
	.align		4
.L_266:
        /*0018*/ 	.byte	0x04, 0x17
        /*001a*/ 	.short	(.L_268 - .L_267)
.L_267:
        /*001c*/ 	.word	0x00000000
        /*0020*/ 	.short	0x0001
        /*0022*/ 	.short	0x0008
        /*0024*/ 	.byte	0x00, 0xf5, 0x21, 0x00


	//----- nvinfo : EIATTR_KPARAM_INFO
	.align		4
.L_268:
        /*0028*/ 	.byte	0x04, 0x17
        /*002a*/ 	.short	(.L_270 - .L_269)
.L_269:
        /*002c*/ 	.word	0x00000000
        /*0030*/ 	.short	0x0000
        /*0032*/ 	.short	0x0000
        /*0034*/ 	.byte	0x00, 0xf5, 0x21, 0x00


	//----- nvinfo : EIATTR_SPARSE_MMA_MASK
	.align		4
.L_270:
        /*0038*/ 	.byte	0x03, 0x50
        /*003a*/ 	.short	0x0000


	//----- nvinfo : EIATTR_MAXREG_COUNT
	.align		4
        /*003c*/ 	.byte	0x03, 0x1b
        /*003e*/ 	.short	0x00ff


	//----- nvinfo : EIATTR_MERCURY_ISA_VERSION
	.align		4
        /*0040*/ 	.byte	0x03, 0x5f
        /*0042*/ 	.short	0x0101


	//----- nvinfo : EIATTR_VRC_CTA_INIT_COUNT
	.align		4
        /*0044*/ 	.byte	0x02, 0x4a
	.zero		1
	.zero		1


	//----- nvinfo : EIATTR_EXIT_INSTR_OFFSETS
	.align		4
        /*0048*/ 	.byte	0x04, 0x1c
        /*004a*/ 	.short	(.L_272 - .L_271)


	//   ....[0]....
.L_271:
        /*004c*/ 	.word	0x00000060


	//   ....[1]....
        /*0050*/ 	.word	0x00000a10


	//----- nvinfo : EIATTR_CBANK_PARAM_SIZE
	.align		4
.L_272:
        /*0054*/ 	.byte	0x03, 0x19
        /*0056*/ 	.short	0x0014


	//----- nvinfo : EIATTR_PARAM_CBANK
	.align		4
        /*0058*/ 	.byte	0x04, 0x0a
        /*005a*/ 	.short	(.L_274 - .L_273)
	.align		4
.L_273:
        /*005c*/ 	.word	index@(.nv.constant0._Z20histogram_prefix_sumPjS_i)
        /*0060*/ 	.short	0x0380
        /*0062*/ 	.short	0x0014


	//----- nvinfo : EIATTR_SW_WAR
	.align		4
.L_274:
        /*0064*/ 	.byte	0x04, 0x36
        /*0066*/ 	.short	(.L_276 - .L_275)
.L_275:
        /*0068*/ 	.word	0x00000008
.L_276:


//--------------------- .nv.info._Z15radix_histogramPKjiPjii --------------------------
	.section	.nv.info._Z15radix_histogramPKjiPjii,"",@"SHT_CUDA_INFO"
	.sectionflags	@""
	.align	4


	//----- nvinfo : EIATTR_CUDA_API_VERSION
	.align		4
        /*0000*/ 	.byte	0x04, 0x37
        /*0002*/ 	.short	(.L_278 - .L_277)
.L_277:
        /*0004*/ 	.word	0x00000082


	//----- nvinfo : EIATTR_KPARAM_INFO
	.align		4
.L_278:
        /*0008*/ 	.byte	0x04, 0x17
        /*000a*/ 	.short	(.L_280 - .L_279)
.L_279:
        /*000c*/ 	.word	0x00000000
        /*0010*/ 	.short	0x0004
        /*0012*/ 	.short	0x001c
        /*0014*/ 	.byte	0x00, 0xf0, 0x11, 0x00


	//----- nvinfo : EIATTR_KPARAM_INFO
	.align		4
.L_280:
        /*0018*/ 	.byte	0x04, 0x17
        /*001a*/ 	.short	(.L_282 - .L_281)
.L_281:
        /*001c*/ 	.word	0x00000000
        /*0020*/ 	.short	0x0003
        /*0022*/ 	.short	0x0018
        /*0024*/ 	.byte	0x00, 0xf0, 0x11, 0x00


	//----- nvinfo : EIATTR_KPARAM_INFO
	.align		4
.L_282:
        /*0028*/ 	.byte	0x04, 0x17
        /*002a*/ 	.short	(.L_284 - .L_283)
.L_283:
        /*002c*/ 	.word	0x00000000
        /*0030*/ 	.short	0x0002
        /*0032*/ 	.short	0x0010
        /*0034*/ 	.byte	0x00, 0xf5, 0x21, 0x00


	//----- nvinfo : EIATTR_KPARAM_INFO
	.align		4
.L_284:
        /*0038*/ 	.byte	0x04, 0x17
        /*003a*/ 	.short	(.L_286 - .L_285)
.L_285:
        /*003c*/ 	.word	0x00000000
        /*0040*/ 	.short	0x0001
        /*0042*/ 	.short	0x0008
        /*0044*/ 	.byte	0x00, 0xf0, 0x11, 0x00


	//----- nvinfo : EIATTR_KPARAM_INFO
	.align		4
.L_286:
        /*0048*/ 	.byte	0x04, 0x17
        /*004a*/ 	.short	(.L_288 - .L_287)
.L_287:
        /*004c*/ 	.word	0x00000000
        /*0050*/ 	.short	0x0000
        /*0052*/ 	.short	0x0000
        /*0054*/ 	.byte	0x00, 0xf5, 0x21, 0x00


	//----- nvinfo : EIATTR_SPARSE_MMA_MASK
	.align		4
.L_288:
        /*0058*/ 	.byte	0x03, 0x50
        /*005a*/ 	.short	0x0000


	//----- nvinfo : EIATTR_MAXREG_COUNT
	.align		4
        /*005c*/ 	.byte	0x03, 0x1b
        /*005e*/ 	.short	0x00ff


	//----- nvinfo : EIATTR_NUM_BARRIERS
	.align		4
        /*0060*/ 	.byte	0x02, 0x4c
        /*0062*/ 	.byte	0x01
	.zero		1


	//----- nvinfo : EIATTR_MERCURY_ISA_VERSION
	.align		4
        /*0064*/ 	.byte	0x03, 0x5f
        /*0066*/ 	.short	0x0101


	//----- nvinfo : EIATTR_COOP_GROUP_MASK_REGIDS
	.align		4
        /*0068*/ 	.byte	0x04, 0x29
        /*006a*/ 	.short	(.L_290 - .L_289)


	//   ....[0]....
.L_289:
        /*006c*/ 	.word	0x05000009


	//   ....[1]....
        /*0070*/ 	.word	0x05000009


	//   ....[2]....
        /*0074*/ 	.word	0x05000009


	//   ....[3]....
        /*0078*/ 	.word	0x05000009


	//   ....[4]....
        /*007c*/ 	.word	0x05000009


	//   ....[5]....
        /*0080*/ 	.word	0x05000009


	//   ....[6]....
        /*0084*/ 	.word	0x05000009


	//   ....[7]....
        /*0088*/ 	.word	0x05000009


	//   ....[8]....
        /*008c*/ 	.word	0x05000009


	//   ....[9]....
        /*0090*/ 	.word	0x05000009


	//   ....[10]....
        /*0094*/ 	.word	0x05000009


	//   ....[11]....
        /*0098*/ 	.word	0x05000009


	//   ....[12]....
        /*009c*/ 	.word	0x05000009


	//   ....[13]....
        /*00a0*/ 	.word	0x05000009


	//   ....[14]....
        /*00a4*/ 	.word	0x05000009


	//   ....[15]....
        /*00a8*/ 	.word	0x05000009


	//   ....[16]....
        /*00ac*/ 	.word	0x05000009


	//   ....[17]....
        /*00b0*/ 	.word	0x05000009


	//   ....[18]....
        /*00b4*/ 	.word	0x05000009


	//   ....[19]....
        /*00b8*/ 	.word	0x05000009


	//   ....[20]....
        /*00bc*/ 	.word	0x05000009


	//   ....[21]....
        /*00c0*/ 	.word	0x05000009


	//   ....[22]....
        /*00c4*/ 	.word	0x05000009


	//   ....[23]....
        /*00c8*/ 	.word	0x05000009


	//   ....[24]....
        /*00cc*/ 	.word	0x05000009


	//   ....[25]....
        /*00d0*/ 	.word	0x05000009


	//   ....[26]....
        /*00d4*/ 	.word	0x05000009


	//   ....[27]....
        /*00d8*/ 	.word	0x05000009


	//   ....[28]....
        /*00dc*/ 	.word	0x05000009


	//   ....[29]....
        /*00e0*/ 	.word	0x05000009


	//   ....[30]....
        /*00e4*/ 	.word	0x05000009


	//   ....[31]....
        /*00e8*/ 	.word	0x05000009


	//   ....[32]....
        /*00ec*/ 	.word	0x05000009


	//   ....[33]....
        /*00f0*/ 	.word	0x05000009


	//   ....[34]....
        /*00f4*/ 	.word	0x05000009


	//   ....[35]....
        /*00f8*/ 	.word	0x05000009


	//   ....[36]....
        /*00fc*/ 	.word	0x05000009


	//   ....[37]....
        /*0100*/ 	.word	0x05000009


	//   ....[38]....
        /*0104*/ 	.word	0x05000009


	//   ....[39]....
        /*0108*/ 	.word	0x05000009


	//   ....[40]....
        /*010c*/ 	.word	0x05000009


	//   ....[41]....
        /*0110*/ 	.word	0x05000009


	//   ....[42]....
        /*0114*/ 	.word	0x05000009


	//   ....[43]....
        /*0118*/ 	.word	0x05000009


	//   ....[44]....
        /*011c*/ 	.word	0x05000009


	//   ....[45]....
        /*0120*/ 	.word	0x05000009


	//   ....[46]....
        /*0124*/ 	.word	0x05000009


	//   ....[47]....
        /*0128*/ 	.word	0x05000009


	//   ....[48]....
        /*012c*/ 	.word	0x05000009


	//   ....[49]....
        /*0130*/ 	.word	0x05000009


	//   ....[50]....
        /*0134*/ 	.word	0x05000009


	//   ....[51]....
        /*0138*/ 	.word	0x05000009


	//   ....[52]....
        /*013c*/ 	.word	0x05000009


	//   ....[53]....
        /*0140*/ 	.word	0x05000009


	//   ....[54]....
        /*0144*/ 	.word	0x05000009


	//   ....[55]....
        /*0148*/ 	.word	0x05000009


	//   ....[56]....
        /*014c*/ 	.word	0x05000009


	//   ....[57]....
        /*0150*/ 	.word	0x05000009


	//   ....[58]....
        /*0154*/ 	.word	0x05000009


	//   ....[59]....
        /*0158*/ 	.word	0x05000009


	//   ....[60]....
        /*015c*/ 	.word	0x05000009


	//   ....[61]....
        /*0160*/ 	.word	0x05000009


	//   ....[62]....
        /*0164*/ 	.word	0x05000009


	//   ....[63]....
        /*0168*/ 	.word	0x05000009


	//----- nvinfo : EIATTR_COOP_GROUP_INSTR_OFFSETS
	.align		4
.L_290:
        /*016c*/ 	.byte	0x04, 0x28
        /*016e*/ 	.short	(.L_292 - .L_291)


	//   ....[0]....
.L_291:
        /*0170*/ 	.word	0x000004b0


	//   ....[1]....
        /*0174*/ 	.word	0x000004e0


	//   ....[2]....
        /*0178*/ 	.word	0x00000510


	//   ....[3]....
        /*017c*/ 	.word	0x00000540


	//   ....[4]....
        /*0180*/ 	.word	0x00000630


	//   ....[5]....
        /*0184*/ 	.word	0x00000660


	//   ....[6]....
        /*0188*/ 	.word	0x000006b0


	//   ....[7]....
        /*018c*/ 	.word	0x00000720


	//   ....[8]....
        /*0190*/ 	.word	0x00000790


	//   ....[9]....
        /*0194*/ 	.word	0x00000800


	//   ....[10]....
        /*0198*/ 	.word	0x00000870


	//   ....[11]....
        /*019c*/ 	.word	0x000008e0


	//   ....[12]....
        /*01a0*/ 	.word	0x00000950


	//   ....[13]....
        /*01a4*/ 	.word	0x000009c0


	//   ....[14]....
        /*01a8*/ 	.word	0x00000a30


	//   ....[15]....
        /*01ac*/ 	.word	0x00000aa0


	//   ....[16]....
        /*01b0*/ 	.word	0x00000b10


	//   ....[17]....
        /*01b4*/ 	.word	0x00000b80


	//   ....[18]....
        /*01b8*/ 	.word	0x00000bf0


	//   ....[19]....
        /*01bc*/ 	.word	0x00000c60


	//   ....[20]....
        /*01c0*/ 	.word	0x00000cd0


	//   ....[21]....
        /*01c4*/ 	.word	0x00000d40


	//   ....[22]....
        /*01c8*/ 	.word	0x00000db0


	//   ....[23]....
        /*01cc*/ 	.word	0x00000e20


	//   ....[24]....
        /*01d0*/ 	.word	0x00000e90


	//   ....[25]....
        /*01d4*/ 	.word	0x00000f00


	//   ....[26]....
        /*01d8*/ 	.word	0x00000f70


	//   ....[27]....
        /*01dc*/ 	.word	0x00000fe0


	//   ....[28]....
        /*01e0*/ 	.word	0x00001050


	//   ....[29]....
        /*01e4*/ 	.word	0x000010c0


	//   ....[30]....
        /*01e8*/ 	.word	0x00001130


	//   ....[31]....
        /*01ec*/ 	.word	0x00001250


	//   ....[32]....
        /*01f0*/ 	.word	0x00001c70


	//   ....[33]....
        /*01f4*/ 	.word	0x00001d50


	//   ....[34]....
        /*01f8*/ 	.word	0x00001dc0


	//   ....[35]....
        /*01fc*/ 	.word	0x00001e80


	//   ....[36]....
        /*0200*/ 	.word	0x00001f30


	//   ....[37]....
        /*0204*/ 	.word	0x00001ff0


	//   ....[38]....
        /*0208*/ 	.word	0x00002060


	//   ....[39]....
        /*020c*/ 	.word	0x00002120


	//   ....[40]....
        /*0210*/ 	.word	0x000021d0


	//   ....[41]....
        /*0214*/ 	.word	0x00002250


	//   ....[42]....
        /*0218*/ 	.word	0x00002300


	//   ....[43]....
        /*021c*/ 	.word	0x000023b0


	//   ....[44]....
        /*0220*/ 	.word	0x00002480


	//   ....[45]....
        /*0224*/ 	.word	0x00002530


	//   ....[46]....
        /*0228*/ 	.word	0x00002600


	//   ....[47]....
        /*022c*/ 	.word	0x000026b0


	//   ....[48]....
        /*0230*/ 	.word	0x00002780


	//   ....[49]....
        /*0234*/ 	.word	0x00002830


	//   ....[50]....
        /*0238*/ 	.word	0x00002900


	//   ....[51]....
        /*023c*/ 	.word	0x000029b0


	//   ....[52]....
        /*0240*/ 	.word	0x00002a80


	//   ....[53]....
        /*0244*/ 	.word	0x00002b30


	//   ....[54]....
        /*0248*/ 	.word	0x00002c00


	//   ....[55]....
        /*024c*/ 	.word	0x00002cb0


	//   ....[56]....
        /*0250*/ 	.word	0x00002d80


	//   ....[57]....
        /*0254*/ 	.word	0x00002e30


	//   ....[58]....
        /*0258*/ 	.word	0x00002f00


	//   ....[59]....
        /*025c*/ 	.word	0x00002fb0


	//   ....[60]....
        /*0260*/ 	.word	0x00003080


	//   ....[61]....
        /*0264*/ 	.word	0x00003130


	//   ....[62]....
        /*0268*/ 	.word	0x00003200


	//   ....[63]....
        /*026c*/ 	.word	0x000032c0


	//----- nvinfo : EIATTR_VRC_CTA_INIT_COUNT
	.align		4
.L_292:
        /*0270*/ 	.byte	0x02, 0x4a
	.zero		1
	.zero		1


	//----- nvinfo : EIATTR_EXIT_INSTR_OFFSETS
	.align		4
        /*0274*/ 	.byte	0x04, 0x1c
        /*0276*/ 	.short	(.L_294 - .L_293)


	//   ....[0]....
.L_293:
        /*0278*/ 	.word	0x00001320


	//   ....[1]....
        /*027c*/ 	.word	0x00001700


	//   ....[2]....
        /*0280*/ 	.word	0x00001c20


	//----- nvinfo : EIATTR_CRS_STACK_SIZE
	.align		4
.L_294:
        /*0284*/ 	.byte	0x04, 0x1e
        /*0286*/ 	.short	(.L_296 - .L_295)
.L_295:
        /*0288*/ 	.word	0x00000000


	//----- nvinfo : EIATTR_CBANK_PARAM_SIZE
	.align		4
.L_296:
        /*028c*/ 	.byte	0x03, 0x19
        /*028e*/ 	.short	0x0020


	//----- nvinfo : EIATTR_PARAM_CBANK
	.align		4
        /*0290*/ 	.byte	0x04, 0x0a
        /*0292*/ 	.short	(.L_298 - .L_297)
	.align		4
.L_297:
        /*0294*/ 	.word	index@(.nv.constant0._Z15radix_histogramPKjiPjii)
        /*0298*/ 	.short	0x0380
        /*029a*/ 	.short	0x0020


	//----- nvinfo : EIATTR_SW_WAR
	.align		4
.L_298:
        /*029c*/ 	.byte	0x04, 0x36
        /*029e*/ 	.short	(.L_300 - .L_299)
.L_299:
        /*02a0*/ 	.word	0x00000008
.L_300:


//--------------------- .nv.info._Z16histogram_atomicPKjiPj --------------------------
	.section	.nv.info._Z16histogram_atomicPKjiPj,"",@"SHT_CUDA_INFO"
	.sectionflags	@""
	.align	4


	//----- nvinfo : EIATTR_CUDA_API_VERSION
	.align		4
        /*0000*/ 	.byte	0x04, 0x37
        /*0002*/ 	.short	(.L_302 - .L_301)
.L_301:
        /*0004*/ 	.word	0x00000082


	//----- nvinfo : EIATTR_KPARAM_INFO
	.align		4
.L_302:
        /*0008*/ 	.byte	0x04, 0x17
        /*000a*/ 	.short	(.L_304 - .L_303)
.L_303:
        /*000c*/ 	.word	0x00000000
        /*0010*/ 	.short	0x0002
        /*0012*/ 	.short	0x0010
        /*0014*/ 	.byte	0x00, 0xf5, 0x21, 0x00


	//----- nvinfo : EIATTR_KPARAM_INFO
	.align		4
.L_304:
        /*0018*/ 	.byte	0x04, 0x17
        /*001a*/ 	.short	(.L_306 - .L_305)
.L_305:
        /*001c*/ 	.word	0x00000000
        /*0020*/ 	.short	0x0001
        /*0022*/ 	.short	0x0008
        /*0024*/ 	.byte	0x00, 0xf0, 0x11, 0x00


	//----- nvinfo : EIATTR_KPARAM_INFO
	.align		4
.L_306:
        /*0028*/ 	.byte	0x04, 0x17
        /*002a*/ 	.short	(.L_308 - .L_307)
.L_307:
        /*002c*/ 	.word	0x00000000
        /*0030*/ 	.short	0x0000
        /*0032*/ 	.short	0x0000
        /*0034*/ 	.byte	0x00, 0xf5, 0x21, 0x00


	//----- nvinfo : EIATTR_SPARSE_MMA_MASK
	.align		4
.L_308:
        /*0038*/ 	.byte	0x03, 0x50
        /*003a*/ 	.short	0x0000


	//----- nvinfo : EIATTR_MAXREG_COUNT
	.align		4
        /*003c*/ 	.byte	0x03, 0x1b
        /*003e*/ 	.short	0x00ff


	//----- nvinfo : EIATTR_MERCURY_ISA_VERSION
	.align		4
        /*0040*/ 	.byte	0x03, 0x5f
        /*0042*/ 	.short	0x0101


	//----- nvinfo : EIATTR_VRC_CTA_INIT_COUNT
	.align		4
        /*0044*/ 	.byte	0x02, 0x4a
	.zero		1
	.zero		1


	//----- nvinfo : EIATTR_EXIT_INSTR_OFFSETS
	.align		4
        /*0048*/ 	.byte	0x04, 0x1c
        /*004a*/ 	.short	(.L_310 - .L_309)


	//   ....[0]....
.L_309:
        /*004c*/ 	.word	0x00000090


	//   ....[1]....
        /*0050*/ 	.word	0x000003c0


	//   ....[2]....
        /*0054*/ 	.word	0x000005d0


	//----- nvinfo : EIATTR_CRS_STACK_SIZE
	.align		4
.L_310:
        /*0058*/ 	.byte	0x04, 0x1e
        /*005a*/ 	.short	(.L_312 - .L_311)
.L_311:
        /*005c*/ 	.word	0x00000000


	//----- nvinfo : EIATTR_CBANK_PARAM_SIZE
	.align		4
.L_312:
        /*0060*/ 	.byte	0x03, 0x19
        /*0062*/ 	.short	0x0018


	//----- nvinfo : EIATTR_PARAM_CBANK
	.align		4
        /*0064*/ 	.byte	0x04, 0x0a
        /*0066*/ 	.short	(.L_314 - .L_313)
	.align		4
.L_313:
        /*0068*/ 	.word	index@(.nv.constant0._Z16histogram_atomicPKjiPj)
        /*006c*/ 	.short	0x0380
        /*006e*/ 	.short	0x0018


	//----- nvinfo : EIATTR_SW_WAR
	.align		4
.L_314:
        /*0070*/ 	.byte	0x04, 0x36
        /*0072*/ 	.short	(.L_316 - .L_315)
.L_315:
        /*0074*/ 	.word	0x00000008
.L_316:


//--------------------- .nv.callgraph             --------------------------
	.section	.nv.callgraph,"",@"SHT_CUDA_CALLGRAPH"
	.align	4
	.sectionentsize	8
	.align		4
        /*0000*/ 	.word	0x00000000
	.align		4
        /*0004*/ 	.word	0xffffffff
	.align		4
        /*0008*/ 	.word	0x00000000
	.align		4
        /*000c*/ 	.word	0xfffffffe
	.align		4
        /*0010*/ 	.word	0x00000000
	.align		4
        /*0014*/ 	.word	0xfffffffd
	.align		4
        /*0018*/ 	.word	0x00000000
	.align		4
        /*001c*/ 	.word	0xfffffffc


//--------------------- .nv.constant4             --------------------------
	.section	.nv.constant4,"a",@progbits
	.align	8
	.align		8
.nv.constant4:
        /*0000*/ 	.dword	_ZN34_INTERNAL_d7fef75a_4_k_cu_f885da1c4cuda3std3__45__cpo5beginE
	.align		8
        /*0008*/ 	.dword	_ZN34_INTERNAL_d7fef75a_4_k_cu_f885da1c4cuda3std3__45__cpo3endE
	.align		8
        /*0010*/ 	.dword	_ZN34_INTERNAL_d7fef75a_4_k_cu_f885da1c4cuda3std3__45__cpo6cbeginE
	.align		8
        /*0018*/ 	.dword	_ZN34_INTERNAL_d7fef75a_4_k_cu_f885da1c4cuda3std3__45__cpo4cendE
	.align		8
        /*0020*/ 	.dword	_ZN34_INTERNAL_d7fef75a_4_k_cu_f885da1c4cuda3std3__45__cpo6rbeginE
	.align		8
        /*0028*/ 	.dword	_ZN34_INTERNAL_d7fef75a_4_k_cu_f885da1c4cuda3std3__45__cpo4rendE
	.align		8
        /*0030*/ 	.dword	_ZN34_INTERNAL_d7fef75a_4_k_cu_f885da1c4cuda3std3__45__cpo7crbeginE
	.align		8
        /*0038*/ 	.dword	_ZN34_INTERNAL_d7fef75a_4_k_cu_f885da1c4cuda3std3__45__cpo5crendE
	.align		8
        /*0040*/ 	.dword	_ZN34_INTERNAL_d7fef75a_4_k_cu_f885da1c4cuda3std3__436_GLOBAL__N__d7fef75a_4_k_cu_f885da1c6ignoreE
	.align		8
        /*0048*/ 	.dword	_ZN34_INTERNAL_d7fef75a_4_k_cu_f885da1c4cuda3std3__419piecewise_constructE
	.align		8
        /*0050*/ 	.dword	_ZN34_INTERNAL_d7fef75a_4_k_cu_f885da1c4cuda3std3__48in_placeE
	.align		8
        /*0058*/ 	.dword	_ZN34_INTERNAL_d7fef75a_4_k_cu_f885da1c4cuda3std3__420unreachable_sentinelE
	.align		8
        /*0060*/ 	.dword	_ZN34_INTERNAL_d7fef75a_4_k_cu_f885da1c4cuda3std3__47nulloptE
	.align		8
        /*0068*/ 	.dword	_ZN34_INTERNAL_d7fef75a_4_k_cu_f885da1c4cuda3std3__48unexpectE
	.align		8
        /*0070*/ 	.dword	_ZN34_INTERNAL_d7fef75a_4_k_cu_f885da1c4cuda3std6ranges3__45__cpo4swapE
	.align		8
        /*0078*/ 	.dword	_ZN34_INTERNAL_d7fef75a_4_k_cu_f885da1c4cuda3std6ranges3__45__cpo9iter_moveE
	.align		8
        /*0080*/ 	.dword	_ZN34_INTERNAL_d7fef75a_4_k_cu_f885da1c4cuda3std6ranges3__45__cpo5beginE
	.align		8
        /*0088*/ 	.dword	_ZN34_INTERNAL_d7fef75a_4_k_cu_f885da1c4cuda3std6ranges3__45__cpo3endE
	.align		8
        /*0090*/ 	.dword	_ZN34_INTERNAL_d7fef75a_4_k_cu_f885da1c4cuda3std6ranges3__45__cpo6cbeginE
	.align		8
        /*0098*/ 	.dword	_ZN34_INTERNAL_d7fef75a_4_k_cu_f885da1c4cuda3std6ranges3__45__cpo4cendE
	.align		8
        /*00a0*/ 	.dword	_ZN34_INTERNAL_d7fef75a_4_k_cu_f885da1c4cuda3std6ranges3__45__cpo7advanceE
	.align		8
        /*00a8*/ 	.dword	_ZN34_INTERNAL_d7fef75a_4_k_cu_f885da1c4cuda3std6ranges3__45__cpo9iter_swapE
	.align		8
        /*00b0*/ 	.dword	_ZN34_INTERNAL_d7fef75a_4_k_cu_f885da1c4cuda3std6ranges3__45__cpo4nextE
	.align		8
        /*00b8*/ 	.dword	_ZN34_INTERNAL_d7fef75a_4_k_cu_f885da1c4cuda3std6ranges3__45__cpo4prevE
	.align		8
        /*00c0*/ 	.dword	_ZN34_INTERNAL_d7fef75a_4_k_cu_f885da1c4cuda3std6ranges3__45__cpo4dataE
	.align		8
        /*00c8*/ 	.dword	_ZN34_INTERNAL_d7fef75a_4_k_cu_f885da1c4cuda3std6ranges3__45__cpo5cdataE
	.align		8
        /*00d0*/ 	.dword	_ZN34_INTERNAL_d7fef75a_4_k_cu_f885da1c4cuda3std6ranges3__45__cpo4sizeE
	.align		8
        /*00d8*/ 	.dword	_ZN34_INTERNAL_d7fef75a_4_k_cu_f885da1c4cuda3std6ranges3__45__cpo5ssizeE
	.align		8
        /*00e0*/ 	.dword	_ZN34_INTERNAL_d7fef75a_4_k_cu_f885da1c4cuda3std6ranges3__45__cpo8distanceE
	.align		8
        /*00e8*/ 	.dword	_ZN34_INTERNAL_d7fef75a_4_k_cu_f885da1c6thrust24THRUST_300001_SM_1000_NS8cuda_cub3parE
	.align		8
        /*00f0*/ 	.dword	_ZN34_INTERNAL_d7fef75a_4_k_cu_f885da1c6thrust24THRUST_300001_SM_1000_NS8cuda_cub10par_nosyncE
	.align		8
        /*00f8*/ 	.dword	_ZN34_INTERNAL_d7fef75a_4_k_cu_f885da1c6thrust24THRUST_300001_SM_1000_NS6system6detail10sequential3seqE
	.align		8
        /*0100*/ 	.dword	_ZN34_INTERNAL_d7fef75a_4_k_cu_f885da1c6thrust24THRUST_300001_SM_1000_NS6system3cpp3parE
	.align		8
        /*0108*/ 	.dword	_ZN34_INTERNAL_d7fef75a_4_k_cu_f885da1c6thrust24THRUST_300001_SM_1000_NS12placeholders2_1E
	.align		8
        /*0110*/ 	.dword	_ZN34_INTERNAL_d7fef75a_4_k_cu_f885da1c6thrust24THRUST_300001_SM_1000_NS12placeholders2_2E
	.align		8
        /*0118*/ 	.dword	_ZN34_INTERNAL_d7fef75a_4_k_cu_f885da1c6thrust24THRUST_300001_SM_1000_NS12placeholders2_3E
	.align		8
        /*0120*/ 	.dword	_ZN34_INTERNAL_d7fef75a_4_k_cu_f885da1c6thrust24THRUST_300001_SM_1000_NS12placeholders2_4E
	.align		8
        /*0128*/ 	.dword	_ZN34_INTERNAL_d7fef75a_4_k_cu_f885da1c6thrust24THRUST_300001_SM_1000_NS12placeholders2_5E
	.align		8
        /*0130*/ 	.dword	_ZN34_INTERNAL_d7fef75a_4_k_cu_f885da1c6thrust24THRUST_300001_SM_1000_NS12placeholders2_6E
	.align		8
        /*0138*/ 	.dword	_ZN34_INTERNAL_d7fef75a_4_k_cu_f885da1c6thrust24THRUST_300001_SM_1000_NS12placeholders2_7E
	.align		8
        /*0140*/ 	.dword	_ZN34_INTERNAL_d7fef75a_4_k_cu_f885da1c6thrust24THRUST_300001_SM_1000_NS12placeholders2_8E
	.align		8
        /*0148*/ 	.dword	_ZN34_INTERNAL_d7fef75a_4_k_cu_f885da1c6thrust24THRUST_300001_SM_1000_NS12placeholders2_9E
	.align		8
        /*0150*/ 	.dword	_ZN34_INTERNAL_d7fef75a_4_k_cu_f885da1c6thrust24THRUST_300001_SM_1000_NS12placeholders3_10E
	.align		8
        /*0158*/ 	.dword	_ZN34_INTERNAL_d7fef75a_4_k_cu_f885da1c6thrust24THRUST_300001_SM_1000_NS3seqE
	.align		8
        /*0160*/ 	.dword	_ZN34_INTERNAL_d7fef75a_4_k_cu_f885da1c6thrust24THRUST_300001_SM_1000_NS6deviceE


//--------------------- .text._ZN3cub18CUB_300001_SM_10006detail10radix_sort29DeviceRadixSortOnesweepKernelINS1_5radix10policy_hubIjNS0_8NullTypeEyE10Policy1000ELNS0_9SortOrderE0EjS6_yiiNS1_21identity_decomposer_tEEEvPT5_SC_PT3_PKSD_PT1_PKSH_PT2_PKSL_T4_iiT6_ --------------------------
	.section	.text._ZN3cub18CUB_300001_SM_10006detail10radix_sort29DeviceRadixSortOnesweepKernelINS1_5radix10policy_hubIjNS0_8NullTypeEyE10Policy1000ELNS0_9SortOrderE0EjS6_yiiNS1_21identity_decomposer_tEEEvPT5_SC_PT3_PKSD_PT1_PKSH_PT2_PKSL_T4_iiT6_,"ax",@progbits
	.align	128
        .global         _ZN3cub18CUB_300001_SM_10006detail10radix_sort29DeviceRadixSortOnesweepKernelINS1_5radix10policy_hubIjNS0_8NullTypeEyE10Policy1000ELNS0_9SortOrderE0EjS6_yiiNS1_21identity_decomposer_tEEEvPT5_SC_PT3_PKSD_PT1_PKSH_PT2_PKSL_T4_iiT6_
        .type           _ZN3cub18CUB_300001_SM_10006detail10radix_sort29DeviceRadixSortOnesweepKernelINS1_5radix10policy_hubIjNS0_8NullTypeEyE10Policy1000ELNS0_9SortOrderE0EjS6_yiiNS1_21identity_decomposer_tEEEvPT5_SC_PT3_PKSD_PT1_PKSH_PT2_PKSL_T4_iiT6_,@function
        .size           _ZN3cub18CUB_300001_SM_10006detail10radix_sort29DeviceRadixSortOnesweepKernelINS1_5radix10policy_hubIjNS0_8NullTypeEyE10Policy1000ELNS0_9SortOrderE0EjS6_yiiNS1_21identity_decomposer_tEEEvPT5_SC_PT3_PKSD_PT1_PKSH_PT2_PKSL_T4_iiT6_,(.L_x_315 - _ZN3cub18CUB_300001_SM_10006detail10radix_sort29DeviceRadixSortOnesweepKernelINS1_5radix10policy_hubIjNS0_8NullTypeEyE10Policy1000ELNS0_9SortOrderE0EjS6_yiiNS1_21identity_decomposer_tEEEvPT5_SC_PT3_PKSD_PT1_PKSH_PT2_PKSL_T4_iiT6_)
        .other          _ZN3cub18CUB_300001_SM_10006detail10radix_sort29DeviceRadixSortOnesweepKernelINS1_5radix10policy_hubIjNS0_8NullTypeEyE10Policy1000ELNS0_9SortOrderE0EjS6_yiiNS1_21identity_decomposer_tEEEvPT5_SC_PT3_PKSD_PT1_PKSH_PT2_PKSL_T4_iiT6_,@"STO_CUDA_ENTRY STV_DEFAULT"
_ZN3cub18CUB_300001_SM_10006detail10radix_sort29DeviceRadixSortOnesweepKernelINS1_5radix10policy_hubIjNS0_8NullTypeEyE10Policy1000ELNS0_9SortOrderE0EjS6_yiiNS1_21identity_decomposer_tEEEvPT5_SC_PT3_PKSD_PT1_PKSH_PT2_PKSL_T4_iiT6_:
.text._ZN3cub18CUB_300001_SM_10006detail10radix_sort29DeviceRadixSortOnesweepKernelINS1_5radix10policy_hubIjNS0_8NullTypeEyE10Policy1000ELNS0_9SortOrderE0EjS6_yiiNS1_21identity_decomposer_tEEEvPT5_SC_PT3_PKSD_PT1_PKSH_PT2_PKSL_T4_iiT6_:
[----:B------:R-:W0:Y:S01]  /*0000*/  LDC R1, c[0x0][0x37c] ;  /* 0x0000df00ff017b82 */ /* 0x000e220000000800 */
[----:B------:R-:W1:Y:S01]  /*0010*/  S2R R39, SR_TID.X ;  /* 0x0000000000277919 */ /* 0x000e620000002100 */
[----:B------:R-:W-:Y:S01]  /*0020*/  MOV R73, 0x400 ;  /* 0x0000040000497802 */ /* 0x000fe20000000f00 */
[----:B------:R-:W2:Y:S01]  /*0030*/  LDCU.64 UR6, c[0x0][0x358] ;  /* 0x00006b00ff0677ac */ /* 0x000ea20008000a00 */
[----:B------:R-:W-:Y:S01]  /*0040*/  BSSY.RECONVERGENT B0, `(.L_x_0) ;  /* 0x000000d000007945 */ /* 0x000fe20003800200 */
[----:B------:R-:W3:Y:S01]  /*0050*/  S2R R0, SR_CgaCtaId ;  /* 0x0000000000007919 */ /* 0x000ee20000008800 */
[----:B0-----:R-:W-:Y:S01]  /*0060*/  VIADD R1, R1, 0xfffffff0 ;  /* 0xfffffff001017836 */ /* 0x001fe20000000000 */
[----:B-1----:R-:W-:Y:S02]  /*0070*/  ISETP.NE.AND P0, PT, R39, RZ, PT ;  /* 0x000000ff2700720c */ /* 0x002fe40003f05270 */
[----:B---3--:R-:W-:-:S11]  /*0080*/  LEA R73, R0, R73, 0x18 ;  /* 0x0000004900497211 */ /* 0x008fd600078ec0ff */
[----:B--2---:R-:W-:Y:S05]  /*0090*/  @P0 BRA `(.L_x_1) ;  /* 0x00000000001c0947 */ /* 0x004fea0003800000 */
[----:B------:R-:W0:Y:S01]  /*00a0*/  LDC.64 R2, c[0x0][0x388] ;  /* 0x0000e200ff027b82 */ /* 0x000e220000000a00 */
[----:B------:R-:W-:-:S05]  /*00b0*/  IMAD.MOV.U32 R5, RZ, RZ, 0x1 ;  /* 0x00000001ff057424 */ /* 0x000fca00078e00ff */
[----:B0-----:R-:W2:Y:S02]  /*00c0*/  ATOMG.E.ADD.STRONG.GPU PT, R2, desc[UR6][R2.64], R5 ;  /* 0x80000005020279a8 */ /* 0x001ea400081ef106 */
[----:B------:R-:W0:Y:S01]  /*00d0*/  S2UR UR5, SR_CgaCtaId ;  /* 0x00000000000579c3 */ /* 0x000e220000008800 */
[----:B------:R-:W-:Y:S02]  /*00e0*/  UMOV UR4, 0x400 ;  /* 0x0000040000047882 */ /* 0x000fe40000000000 */
[----:B0-----:R-:W-:-:S09]  /*00f0*/  ULEA UR4, UR5, UR4, 0x18 ;  /* 0x0000000405047291 */ /* 0x001fd2000f8ec0ff */
[----:B--2---:R0:W-:Y:S03]  /*0100*/  STS [UR4+0x7200], R2 ;  /* 0x00720002ff007988 */ /* 0x0041e60008000804 */
.L_x_1:
[----:B------:R-:W-:Y:S05]  /*0110*/  BSYNC.RECONVERGENT B0 ;  /* 0x0000000000007941 */ /* 0x000fea0003800200 */
.L_x_0:
[----:B------:R-:W-:Y:S06]  /*0120*/  BAR.SYNC.DEFER_BLOCKING 0x0 ;  /* 0x0000000000007b1d */ /* 0x000fec0000010000 */
[----:B------:R-:W1:Y:S01]  /*0130*/  LDCU UR4, c[0x0][0x3c0] ;  /* 0x00007800ff0477ac */ /* 0x000e620008000800 */
[----:B------:R-:W2:Y:S01]  /*0140*/  S2R R9, SR_LANEID ;  /* 0x0000000000097919 */ /* 0x000ea20000000000 */
[----:B------:R-:W0:Y:S02]  /*0150*/  LDS R72, [R73+0x7200] ;  /* 0x0072000049487984 */ /* 0x000e240000000800 */
[----:B0-----:R-:W-:-:S04]  /*0160*/  IMAD R2, R72, 0x1c80, RZ ;  /* 0x00001c8048027824 */ /* 0x001fc800078e02ff */
[----:B------:R-:W-:Y:S01]  /*0170*/  VIADD R0, R2, 0x1c80 ;  /* 0x00001c8002007836 */ /* 0x000fe20000000000 */
[----:B------:R-:W-:-:S04]  /*0180*/  SHF.R.S32.HI R6, RZ, 0x1f, R2 ;  /* 0x0000001fff067819 */ /* 0x000fc80000011402 */
[----:B-1----:R-:W-:Y:S02]  /*0190*/  ISETP.GT.AND P0, PT, R0, UR4, PT ;  /* 0x0000000400007c0c */ /* 0x002fe4000bf04270 */
[----:B------:R-:W-:-:S11]  /*01a0*/  SHF.R.U32.HI R0, RZ, 0x5, R39 ;  /* 0x00000005ff007819 */ /* 0x000fd60000011627 */
[----:B--2---:R-:W-:Y:S05]  /*01b0*/  @P0 BRA `(.L_x_2) ;  /* 0x0000000000700947 */ /* 0x004fea0003800000 */
[----:B------:R-:W0:Y:S01]  /*01c0*/  LDCU.64 UR4, c[0x0][0x3a8] ;  /* 0x00007500ff0477ac */ /* 0x000e220008000a00 */
[C---:B------:R-:W-:Y:S02]  /*01d0*/  LOP3.LUT R3, R39.reuse, 0x1f, RZ, 0xc0, !PT ;  /* 0x0000001f27037812 */ /* 0x040fe400078ec0ff */
[----:B------:R-:W-:-:S05]  /*01e0*/  LOP3.LUT R4, R39, 0x3e0, RZ, 0xc0, !PT ;  /* 0x000003e027047812 */ /* 0x000fca00078ec0ff */
[----:B------:R-:W-:-:S05]  /*01f0*/  IMAD R3, R4, 0x13, R3 ;  /* 0x0000001304037824 */ /* 0x000fca00078e0203 */
[----:B------:R-:W-:-:S05]  /*0200*/  IADD3 R3, P0, PT, R2, R3, RZ ;  /* 0x0000000302037210 */ /* 0x000fca0007f1e0ff */
[----:B------:R-:W-:Y:S01]  /*0210*/  IMAD.X R6, RZ, RZ, R6, P0 ;  /* 0x000000ffff067224 */ /* 0x000fe200000e0606 */
[----:B0-----:R-:W-:-:S04]  /*0220*/  LEA R2, P0, R3, UR4, 0x2 ;  /* 0x0000000403027c11 */ /* 0x001fc8000f8010ff */
[----:B------:R-:W-:-:S05]  /*0230*/  LEA.HI.X R3, R3, UR5, R6, 0x2, P0 ;  /* 0x0000000503037c11 */ /* 0x000fca00080f1406 */
[----:B------:R0:W5:Y:S04]  /*0240*/  LDG.E R71, desc[UR6][R2.64] ;  /* 0x0000000602477981 */ /* 0x000168000c1e1900 */
        /* <DEDUP_REMOVED lines=17> */
[----:B------:R0:W5:Y:S01]  /*0360*/  LDG.E R53, desc[UR6][R2.64+0x900] ;  /* 0x0009000602357981 */ /* 0x000162000c1e1900 */
[----:B------:R-:W-:Y:S05]  /*0370*/  BRA `(.L_x_3) ;  /* 0x0000000400507947 */ /* 0x000fea0003800000 */
.L_x_2:
[----:B------:R-:W0:Y:S01]  /*0380*/  LDCU.64 UR8, c[0x0][0x3a8] ;  /* 0x00007500ff0877ac */ /* 0x000e220008000a00 */
[C---:B------:R-:W-:Y:S01]  /*0390*/  LOP3.LUT R3, R39.reuse, 0x1f, RZ, 0xc0, !PT ;  /* 0x0000001f27037812 */ /* 0x040fe200078ec0ff */
[----:B------:R-:W-:Y:S01]  /*03a0*/  IMAD.MOV.U32 R71, RZ, RZ, -0x1 ;  /* 0xffffffffff477424 */ /* 0x000fe200078e00ff */
[----:B------:R-:W-:Y:S01]  /*03b0*/  LOP3.LUT R4, R39, 0x3e0, RZ, 0xc0, !PT ;  /* 0x000003e027047812 */ /* 0x000fe200078ec0ff */
[----:B------:R-:W-:Y:S02]  /*03c0*/  IMAD.MOV.U32 R69, RZ, RZ, -0x1 ;  /* 0xffffffffff457424 */ /* 0x000fe400078e00ff */
[----:B------:R-:W-:Y:S02]  /*03d0*/  IMAD.MOV.U32 R70, RZ, RZ, -0x1 ;  /* 0xffffffffff467424 */ /* 0x000fe400078e00ff */
[----:B------:R-:W-:Y:S01]  /*03e0*/  IMAD R11, R4, 0x13, R3 ;  /* 0x00000013040b7824 */ /* 0x000fe200078e0203 */
[----:B------:R-:W-:-:S03]  /*03f0*/  IADD3 R4, PT, PT, -R2, UR4, RZ ;  /* 0x0000000402047c10 */ /* 0x000fc6000fffe1ff */
[C---:B------:R-:W-:Y:S01]  /*0400*/  VIADD R3, R11.reuse, 0x20 ;  /* 0x000000200b037836 */ /* 0x040fe20000000000 */
[----:B------:R-:W-:Y:S01]  /*0410*/  IADD3 R8, P0, PT, R2, R11, RZ ;  /* 0x0000000b02087210 */ /* 0x000fe20007f1e0ff */
[C---:B------:R-:W-:Y:S01]  /*0420*/  VIADD R5, R11.reuse, 0x40 ;  /* 0x000000400b057836 */ /* 0x040fe20000000000 */
[CC--:B------:R-:W-:Y:S01]  /*0430*/  ISETP.GE.AND P1, PT, R11.reuse, R4.reuse, PT ;  /* 0x000000040b00720c */ /* 0x0c0fe20003f26270 */
[----:B------:R-:W-:Y:S01]  /*0440*/  VIADD R7, R11, 0x60 ;  /* 0x000000600b077836 */ /* 0x000fe20000000000 */
[-C--:B------:R-:W-:Y:S01]  /*0450*/  ISETP.GE.AND P2, PT, R3, R4.reuse, PT ;  /* 0x000000040300720c */ /* 0x080fe20003f46270 */
[----:B------:R-:W-:Y:S01]  /*0460*/  VIADD R3, R11, 0x80 ;  /* 0x000000800b037836 */ /* 0x000fe20000000000 */
[-C--:B------:R-:W-:Y:S01]  /*0470*/  ISETP.GE.AND P3, PT, R5, R4.reuse, PT ;  /* 0x000000040500720c */ /* 0x080fe20003f66270 */
[----:B------:R-:W-:Y:S01]  /*0480*/  VIADD R5, R11, 0xa0 ;  /* 0x000000a00b057836 */ /* 0x000fe20000000000 */
[-C--:B------:R-:W-:Y:S01]  /*0490*/  ISETP.GE.AND P4, PT, R7, R4.reuse, PT ;  /* 0x000000040700720c */ /* 0x080fe20003f86270 */
[----:B------:R-:W-:Y:S01]  /*04a0*/  IMAD.X R13, RZ, RZ, R6, P0 ;  /* 0x000000ffff0d7224 */ /* 0x000fe200000e0606 */
[----:B0-----:R-:W-:Y:S01]  /*04b0*/  LEA R2, P0, R8, UR8, 0x2 ;  /* 0x0000000808027c11 */ /* 0x001fe2000f8010ff */
[----:B------:R-:W-:Y:S01]  /*04c0*/  VIADD R7, R11, 0xc0 ;  /* 0x000000c00b077836 */ /* 0x000fe20000000000 */
[----:B------:R-:W-:-:S02]  /*04d0*/  ISETP.GE.AND P5, PT, R3, R4, PT ;  /* 0x000000040300720c */ /* 0x000fc40003fa6270 */
[-C--:B------:R-:W-:Y:S01]  /*04e0*/  ISETP.GE.AND P6, PT, R5, R4.reuse, PT ;  /* 0x000000040500720c */ /* 0x080fe20003fc6270 */
[----:B------:R-:W-:Y:S01]  /*04f0*/  VIADD R5, R11, 0xe0 ;  /* 0x000000e00b057836 */ /* 0x000fe20000000000 */
[----:B------:R-:W-:Y:S01]  /*0500*/  LEA.HI.X R3, R8, UR9, R13, 0x2, P0 ;  /* 0x0000000908037c11 */ /* 0x000fe200080f140d */
[----:B------:R-:W-:Y:S01]  /*0510*/  IMAD.MOV.U32 R68, RZ, RZ, -0x1 ;  /* 0xffffffffff447424 */ /* 0x000fe200078e00ff */
[-C--:B------:R-:W-:Y:S01]  /*0520*/  ISETP.GE.AND P0, PT, R7, R4.reuse, PT ;  /* 0x000000040700720c */ /* 0x080fe20003f06270 */
[----:B------:R-:W-:Y:S02]  /*0530*/  VIADD R7, R11, 0x100 ;  /* 0x000001000b077836 */ /* 0x000fe40000000000 */
[----:B------:R1:W5:Y:S01]  /*0540*/  @!P1 LDG.E R71, desc[UR6][R2.64] ;  /* 0x0000000602479981 */ /* 0x000362000c1e1900 */
[-C--:B------:R-:W-:Y:S01]  /*0550*/  ISETP.GE.AND P1, PT, R5, R4.reuse, PT ;  /* 0x000000040500720c */ /* 0x080fe20003f26270 */
[----:B------:R-:W-:Y:S02]  /*0560*/  VIADD R5, R11, 0x120 ;  /* 0x000001200b057836 */ /* 0x000fe40000000000 */
[----:B------:R1:W5:Y:S03]  /*0570*/  @!P3 LDG.E R69, desc[UR6][R2.64+0x100] ;  /* 0x000100060245b981 */ /* 0x000366000c1e1900 */
[----:B------:R-:W-:Y:S01]  /*0580*/  ISETP.GE.AND P3, PT, R5, R4, PT ;  /* 0x000000040500720c */ /* 0x000fe20003f66270 */
[----:B------:R-:W-:Y:S01]  /*0590*/  VIADD R5, R11, 0x140 ;  /* 0x000001400b057836 */ /* 0x000fe20000000000 */
[----:B------:R1:W5:Y:S01]  /*05a0*/  @!P4 LDG.E R68, desc[UR6][R2.64+0x180] ;  /* 0x000180060244c981 */ /* 0x000362000c1e1900 */
[----:B------:R-:W-:-:S03]  /*05b0*/  IMAD.MOV.U32 R66, RZ, RZ, -0x1 ;  /* 0xffffffffff427424 */ /* 0x000fc600078e00ff */
[-C--:B------:R-:W-:Y:S01]  /*05c0*/  ISETP.GE.AND P4, PT, R5, R4.reuse, PT ;  /* 0x000000040500720c */ /* 0x080fe20003f86270 */
[----:B------:R-:W-:Y:S01]  /*05d0*/  VIADD R5, R11, 0x180 ;  /* 0x000001800b057836 */ /* 0x000fe20000000000 */
[----:B------:R1:W5:Y:S01]  /*05e0*/  @!P2 LDG.E R70, desc[UR6][R2.64+0x80] ;  /* 0x000080060246a981 */ /* 0x000362000c1e1900 */
[-C--:B------:R-:W-:Y:S01]  /*05f0*/  ISETP.GE.AND P2, PT, R7, R4.reuse, PT ;  /* 0x000000040700720c */ /* 0x080fe20003f46270 */
[----:B------:R-:W-:Y:S02]  /*0600*/  IMAD.MOV.U32 R65, RZ, RZ, -0x1 ;  /* 0xffffffffff417424 */ /* 0x000fe400078e00ff */
[----:B------:R1:W5:Y:S01]  /*0610*/  @!P6 LDG.E R66, desc[UR6][R2.64+0x280] ;  /* 0x000280060242e981 */ /* 0x000362000c1e1900 */
[-C--:B------:R-:W-:Y:S01]  /*0620*/  ISETP.GE.AND P6, PT, R5, R4.reuse, PT ;  /* 0x000000040500720c */ /* 0x080fe20003fc6270 */
[C---:B------:R-:W-:Y:S02]  /*0630*/  VIADD R5, R11.reuse, 0x1a0 ;  /* 0x000001a00b057836 */ /* 0x040fe40000000000 */
[----:B------:R-:W-:Y:S01]  /*0640*/  IMAD.MOV.U32 R67, RZ, RZ, -0x1 ;  /* 0xffffffffff437424 */ /* 0x000fe200078e00ff */
[----:B------:R1:W5:Y:S01]  /*0650*/  @!P0 LDG.E R65, desc[UR6][R2.64+0x300] ;  /* 0x0003000602418981 */ /* 0x000362000c1e1900 */
[----:B------:R-:W-:Y:S01]  /*0660*/  VIADD R7, R11, 0x160 ;  /* 0x000001600b077836 */ /* 0x000fe20000000000 */
[----:B------:R-:W-:Y:S01]  /*0670*/  ISETP.GE.AND P0, PT, R5, R4, PT ;  /* 0x000000040500720c */ /* 0x000fe20003f06270 */
[----:B------:R-:W-:-:S02]  /*0680*/  IMAD.MOV.U32 R63, RZ, RZ, -0x1 ;  /* 0xffffffffff3f7424 */ /* 0x000fc400078e00ff */
[----:B------:R-:W-:Y:S01]  /*0690*/  VIADD R5, R11, 0x1e0 ;  /* 0x000001e00b057836 */ /* 0x000fe20000000000 */
[----:B------:R1:W5:Y:S01]  /*06a0*/  @!P5 LDG.E R67, desc[UR6][R2.64+0x200] ;  /* 0x000200060243d981 */ /* 0x000362000c1e1900 */
[-C--:B------:R-:W-:Y:S01]  /*06b0*/  ISETP.GE.AND P5, PT, R7, R4.reuse, PT ;  /* 0x000000040700720c */ /* 0x080fe20003fa6270 */
[----:B------:R-:W-:Y:S02]  /*06c0*/  IMAD.MOV.U32 R64, RZ, RZ, -0x1 ;  /* 0xffffffffff407424 */ /* 0x000fe400078e00ff */
[----:B------:R1:W5:Y:S01]  /*06d0*/  @!P2 LDG.E R63, desc[UR6][R2.64+0x400] ;  /* 0x00040006023fa981 */ /* 0x000362000c1e1900 */
[----:B------:R-:W-:Y:S01]  /*06e0*/  IMAD.MOV.U32 R62, RZ, RZ, -0x1 ;  /* 0xffffffffff3e7424 */ /* 0x000fe200078e00ff */
[----:B------:R-:W-:Y:S01]  /*06f0*/  ISETP.GE.AND P2, PT, R5, R4, PT ;  /* 0x000000040500720c */ /* 0x000fe20003f46270 */
[C---:B------:R-:W-:Y:S01]  /*0700*/  VIADD R7, R11.reuse, 0x1c0 ;  /* 0x000001c00b077836 */ /* 0x040fe20000000000 */
[----:B------:R1:W5:Y:S01]  /*0710*/  @!P1 LDG.E R64, desc[UR6][R2.64+0x380] ;  /* 0x0003800602409981 */ /* 0x000362000c1e1900 */
[----:B------:R-:W-:-:S02]  /*0720*/  VIADD R5, R11, 0x200 ;  /* 0x000002000b057836 */ /* 0x000fc40000000000 */
[----:B------:R-:W-:Y:S01]  /*0730*/  IMAD.MOV.U32 R61, RZ, RZ, -0x1 ;  /* 0xffffffffff3d7424 */ /* 0x000fe200078e00ff */
[----:B------:R1:W5:Y:S01]  /*0740*/  @!P3 LDG.E R62, desc[UR6][R2.64+0x480] ;  /* 0x00048006023eb981 */ /* 0x000362000c1e1900 */
[----:B------:R-:W-:Y:S01]  /*0750*/  IMAD.MOV.U32 R60, RZ, RZ, -0x1 ;  /* 0xffffffffff3c7424 */ /* 0x000fe200078e00ff */
[-C--:B------:R-:W-:Y:S01]  /*0760*/  ISETP.GE.AND P1, PT, R7, R4.reuse, PT ;  /* 0x000000040700720c */ /* 0x080fe20003f26270 */
[----:B------:R-:W-:Y:S01]  /*0770*/  VIADD R7, R11, 0x220 ;  /* 0x000002200b077836 */ /* 0x000fe20000000000 */
[-C--:B------:R-:W-:Y:S01]  /*0780*/  ISETP.GE.AND P3, PT, R5, R4.reuse, PT ;  /* 0x000000040500720c */ /* 0x080fe20003f66270 */
[----:B------:R-:W-:Y:S01]  /*0790*/  VIADD R5, R11, 0x240 ;  /* 0x000002400b057836 */ /* 0x000fe20000000000 */
[----:B------:R1:W5:Y:S02]  /*07a0*/  @!P4 LDG.E R61, desc[UR6][R2.64+0x500] ;  /* 0x00050006023dc981 */ /* 0x000364000c1e1900 */
[-C--:B------:R-:W-:Y:S02]  /*07b0*/  ISETP.GE.AND P4, PT, R7, R4.reuse, PT ;  /* 0x000000040700720c */ /* 0x080fe40003f86270 */
[----:B------:R1:W5:Y:S01]  /*07c0*/  @!P5 LDG.E R60, desc[UR6][R2.64+0x580] ;  /* 0x00058006023cd981 */ /* 0x000362000c1e1900 */
[----:B------:R-:W-:Y:S01]  /*07d0*/  ISETP.GE.AND P5, PT, R5, R4, PT ;  /* 0x000000040500720c */ /* 0x000fe20003fa6270 */
[----:B------:R-:W-:-:S02]  /*07e0*/  IMAD.MOV.U32 R59, RZ, RZ, -0x1 ;  /* 0xffffffffff3b7424 */ /* 0x000fc400078e00ff */
[----:B------:R-:W-:Y:S02]  /*07f0*/  IMAD.MOV.U32 R58, RZ, RZ, -0x1 ;  /* 0xffffffffff3a7424 */ /* 0x000fe400078e00ff */
[----:B------:R-:W-:Y:S02]  /*0800*/  IMAD.MOV.U32 R57, RZ, RZ, -0x1 ;  /* 0xffffffffff397424 */ /* 0x000fe400078e00ff */
[----:B------:R-:W-:Y:S01]  /*0810*/  IMAD.MOV.U32 R56, RZ, RZ, -0x1 ;  /* 0xffffffffff387424 */ /* 0x000fe200078e00ff */
[----:B------:R1:W5:Y:S01]  /*0820*/  @!P6 LDG.E R59, desc[UR6][R2.64+0x600] ;  /* 0x00060006023be981 */ /* 0x000362000c1e1900 */
[----:B------:R-:W-:Y:S02]  /*0830*/  IMAD.MOV.U32 R55, RZ, RZ, -0x1 ;  /* 0xffffffffff377424 */ /* 0x000fe400078e00ff */
[----:B------:R-:W-:Y:S01]  /*0840*/  IMAD.MOV.U32 R54, RZ, RZ, -0x1 ;  /* 0xffffffffff367424 */ /* 0x000fe200078e00ff */
[----:B------:R1:W5:Y:S01]  /*0850*/  @!P0 LDG.E R58, desc[UR6][R2.64+0x680] ;  /* 0x00068006023a8981 */ /* 0x000362000c1e1900 */
[----:B------:R-:W-:-:S03]  /*0860*/  IMAD.MOV.U32 R53, RZ, RZ, -0x1 ;  /* 0xffffffffff357424 */ /* 0x000fc600078e00ff */
[----:B------:R1:W5:Y:S04]  /*0870*/  @!P1 LDG.E R57, desc[UR6][R2.64+0x700] ;  /* 0x0007000602399981 */ /* 0x000368000c1e1900 */
[----:B------:R1:W5:Y:S04]  /*0880*/  @!P2 LDG.E R56, desc[UR6][R2.64+0x780] ;  /* 0x000780060238a981 */ /* 0x000368000c1e1900 */
[----:B------:R1:W5:Y:S04]  /*0890*/  @!P3 LDG.E R55, desc[UR6][R2.64+0x800] ;  /* 0x000800060237b981 */ /* 0x000368000c1e1900 */
[----:B------:R1:W5:Y:S04]  /*08a0*/  @!P4 LDG.E R54, desc[UR6][R2.64+0x880] ;  /* 0x000880060236c981 */ /* 0x000368000c1e1900 */
[----:B------:R1:W5:Y:S02]  /*08b0*/  @!P5 LDG.E R53, desc[UR6][R2.64+0x900] ;  /* 0x000900060235d981 */ /* 0x000364000c1e1900 */
.L_x_3:
[----:B01----:R-:W-:Y:S01]  /*08c0*/  VIMNMX R2, PT, PT, R9, 0xe0, !PT ;  /* 0x000000e009027848 */ /* 0x003fe20007fe0100 */
[----:B------:R-:W0:Y:S01]  /*08d0*/  LDCU UR4, c[0x0][0x3c8] ;  /* 0x00007900ff0477ac */ /* 0x000e220008000800 */
[----:B------:R-:W-:Y:S01]  /*08e0*/  BSSY.RECONVERGENT B0, `(.L_x_4) ;  /* 0x0000025000007945 */ /* 0x000fe20003800200 */
[----:B------:R-:W-:Y:S01]  /*08f0*/  IMAD.SHL.U32 R0, R0, 0x400, RZ ;  /* 0x0000040000007824 */ /* 0x000fe200078e00ff */
[--C-:B------:R-:W-:Y:S01]  /*0900*/  IADD3 R2, PT, PT, R2, 0x1f, -R9.reuse ;  /* 0x0000001f02027810 */ /* 0x100fe20007ffe809 */
[----:B------:R-:W-:Y:S01]  /*0910*/  UMOV UR5, 0xffffffff ;  /* 0xffffffff00057882 */ /* 0x000fe20000000000 */
[----:B------:R-:W-:Y:S02]  /*0920*/  IMAD.MOV.U32 R5, RZ, RZ, R9 ;  /* 0x000000ffff057224 */ /* 0x000fe400078e0009 */
[C---:B------:R-:W-:Y:S02]  /*0930*/  ISETP.GE.U32.AND P0, PT, R2.reuse, 0x1e0, PT ;  /* 0x000001e00200780c */ /* 0x040fe40003f06070 */
[----:B------:R-:W-:-:S04]  /*0940*/  LEA.HI R3, R2, 0x1, RZ, 0x1b ;  /* 0x0000000102037811 */ /* 0x000fc800078fd8ff */
[----:B------:R-:W-:-:S04]  /*0950*/  LOP3.LUT R6, R3, 0xf, RZ, 0xc0, !PT ;  /* 0x0000000f03067812 */ /* 0x000fc800078ec0ff */
[----:B------:R-:W-:Y:S01]  /*0960*/  ISETP.NE.AND P1, PT, R6, RZ, PT ;  /* 0x000000ff0600720c */ /* 0x000fe20003f25270 */
[----:B0-----:R-:W-:Y:S02]  /*0970*/  USHF.L.U32 UR4, UR5, UR4, URZ ;  /* 0x0000000405047299 */ /* 0x001fe400080006ff */
[----:B------:R-:W-:Y:S10]  /*0980*/  @!P0 BRA `(.L_x_5) ;  /* 0x0000000000688947 */ /* 0x000ff40003800000 */
[----:B------:R-:W-:Y:S01]  /*0990*/  IMAD R4, R9, 0x4, R0 ;  /* 0x0000000409047824 */ /* 0x000fe200078e0200 */
[----:B------:R-:W-:Y:S01]  /*09a0*/  LOP3.LUT R2, R3, 0xffffff0, RZ, 0xc0, !PT ;  /* 0x0ffffff003027812 */ /* 0x000fe200078ec0ff */
[----:B------:R-:W-:-:S03]  /*09b0*/  IMAD.MOV.U32 R5, RZ, RZ, R9 ;  /* 0x000000ffff057224 */ /* 0x000fc600078e0009 */
[----:B------:R-:W-:Y:S01]  /*09c0*/  IADD3 R4, PT, PT, R4, 0x400, R73 ;  /* 0x0000040004047810 */ /* 0x000fe20007ffe049 */
[----:B------:R-:W-:-:S07]  /*09d0*/  IMAD.MOV R2, RZ, RZ, -R2 ;  /* 0x000000ffff027224 */ /* 0x000fce00078e0a02 */
.L_x_6:
[----:B------:R-:W-:Y:S01]  /*09e0*/  VIADD R2, R2, 0x10 ;  /* 0x0000001002027836 */ /* 0x000fe20000000000 */
[----:B------:R-:W-:Y:S01]  /*09f0*/  STS [R4+-0x400], RZ ;  /* 0xfffc00ff04007388 */ /* 0x000fe20000000800 */
[----:B------:R-:W-:-:S03]  /*0a00*/  VIADD R5, R5, 0x200 ;  /* 0x0000020005057836 */ /* 0x000fc60000000000 */
[----:B------:R-:W-:Y:S01]  /*0a10*/  ISETP.NE.AND P0, PT, R2, RZ, PT ;  /* 0x000000ff0200720c */ /* 0x000fe20003f05270 */
[----:B------:R-:W-:Y:S04]  /*0a20*/  STS [R4+-0x380], RZ ;  /* 0xfffc80ff04007388 */ /* 0x000fe80000000800 */
[----:B------:R-:W-:Y:S04]  /*0a30*/  STS [R4+-0x300], RZ ;  /* 0xfffd00ff04007388 */ /* 0x000fe80000000800 */
[----:B------:R-:W-:Y:S04]  /*0a40*/  STS [R4+-0x280], RZ ;  /* 0xfffd80ff04007388 */ /* 0x000fe80000000800 */
[----:B------:R-:W-:Y:S04]  /*0a50*/  STS [R4+-0x200], RZ ;  /* 0xfffe00ff04007388 */ /* 0x000fe80000000800 */
[----:B------:R-:W-:Y:S04]  /*0a60*/  STS [R4+-0x180], RZ ;  /* 0xfffe80ff04007388 */ /* 0x000fe80000000800 */
[----:B------:R-:W-:Y:S04]  /*0a70*/  STS [R4+-0x100], RZ ;  /* 0xffff00ff04007388 */ /* 0x000fe80000000800 */
[----:B------:R-:W-:Y:S04]  /*0a80*/  STS [R4+-0x80], RZ ;  /* 0xffff80ff04007388 */ /* 0x000fe80000000800 */
[----:B------:R-:W-:Y:S04]  /*0a90*/  STS [R4], RZ ;  /* 0x000000ff04007388 */ /* 0x000fe80000000800 */
[----:B------:R-:W-:Y:S04]  /*0aa0*/  STS [R4+0x80], RZ ;  /* 0x000080ff04007388 */ /* 0x000fe80000000800 */
[----:B------:R-:W-:Y:S04]  /*0ab0*/  STS [R4+0x100], RZ ;  /* 0x000100ff04007388 */ /* 0x000fe80000000800 */
[----:B------:R-:W-:Y:S04]  /*0ac0*/  STS [R4+0x180], RZ ;  /* 0x000180ff04007388 */ /* 0x000fe80000000800 */
[----:B------:R-:W-:Y:S04]  /*0ad0*/  STS [R4+0x200], RZ ;  /* 0x000200ff04007388 */ /* 0x000fe80000000800 */
[----:B------:R-:W-:Y:S04]  /*0ae0*/  STS [R4+0x280], RZ ;  /* 0x000280ff04007388 */ /* 0x000fe80000000800 */
[----:B------:R-:W-:Y:S04]  /*0af0*/  STS [R4+0x300], RZ ;  /* 0x000300ff04007388 */ /* 0x000fe80000000800 */
[----:B------:R0:W-:Y:S02]  /*0b00*/  STS [R4+0x380], RZ ;  /* 0x000380ff04007388 */ /* 0x0001e40000000800 */
[----:B0-----:R-:W-:Y:S01]  /*0b10*/  VIADD R4, R4, 0x800 ;  /* 0x0000080004047836 */ /* 0x001fe20000000000 */
[----:B------:R-:W-:Y:S06]  /*0b20*/  @P0 BRA `(.L_x_6) ;  /* 0xfffffffc00ac0947 */ /* 0x000fec000383ffff */
.L_x_5:
[----:B------:R-:W-:Y:S05]  /*0b30*/  BSYNC.RECONVERGENT B0 ;  /* 0x0000000000007941 */ /* 0x000fea0003800200 */
.L_x_4:
[----:B------:R-:W-:Y:S01]  /*0b40*/  BSSY.RECONVERGENT B0, `(.L_x_7) ;  /* 0x0000026000007945 */ /* 0x000fe20003800200 */
[----:B------:R-:W-:-:S03]  /*0b50*/  IMAD.IADD R2, R73, 0x1, R0 ;  /* 0x0000000149027824 */ /* 0x000fc600078e0200 */
[----:B------:R-:W-:Y:S05]  /*0b60*/  @!P1 BRA `(.L_x_8) ;  /* 0x00000000008c9947 */ /* 0x000fea0003800000 */
[----:B------:R-:W-:Y:S01]  /*0b70*/  ISETP.GE.U32.AND P0, PT, R6, 0x8, PT ;  /* 0x000000080600780c */ /* 0x000fe20003f06070 */
[----:B------:R-:W-:Y:S01]  /*0b80*/  BSSY.RECONVERGENT B1, `(.L_x_9) ;  /* 0x000000e000017945 */ /* 0x000fe20003800200 */
[----:B------:R-:W-:-:S04]  /*0b90*/  LOP3.LUT R7, R3, 0x7, RZ, 0xc0, !PT ;  /* 0x0000000703077812 */ /* 0x000fc800078ec0ff */
[----:B------:R-:W-:-:S07]  /*0ba0*/  ISETP.NE.AND P1, PT, R7, RZ, PT ;  /* 0x000000ff0700720c */ /* 0x000fce0003f25270 */
[----:B------:R-:W-:Y:S06]  /*0bb0*/  @!P0 BRA `(.L_x_10) ;  /* 0x0000000000288947 */ /* 0x000fec0003800000 */
[C---:B------:R-:W-:Y:S02]  /*0bc0*/  IMAD R4, R5.reuse, 0x4, R2 ;  /* 0x0000000405047824 */ /* 0x040fe400078e0202 */
[----:B------:R-:W-:-:S03]  /*0bd0*/  VIADD R5, R5, 0x100 ;  /* 0x0000010005057836 */ /* 0x000fc60000000000 */
[----:B------:R0:W-:Y:S04]  /*0be0*/  STS [R4], RZ ;  /* 0x000000ff04007388 */ /* 0x0001e80000000800 */
[----:B------:R0:W-:Y:S04]  /*0bf0*/  STS [R4+0x80], RZ ;  /* 0x000080ff04007388 */ /* 0x0001e80000000800 */
[----:B------:R0:W-:Y:S04]  /*0c00*/  STS [R4+0x100], RZ ;  /* 0x000100ff04007388 */ /* 0x0001e80000000800 */
[----:B------:R0:W-:Y:S04]  /*0c10*/  STS [R4+0x180], RZ ;  /* 0x000180ff04007388 */ /* 0x0001e80000000800 */
[----:B------:R0:W-:Y:S04]  /*0c20*/  STS [R4+0x200], RZ ;  /* 0x000200ff04007388 */ /* 0x0001e80000000800 */
[----:B------:R0:W-:Y:S04]  /*0c30*/  STS [R4+0x280], RZ ;  /* 0x000280ff04007388 */ /* 0x0001e80000000800 */
[----:B------:R0:W-:Y:S04]  /*0c40*/  STS [R4+0x300], RZ ;  /* 0x000300ff04007388 */ /* 0x0001e80000000800 */
[----:B------:R0:W-:Y:S02]  /*0c50*/  STS [R4+0x380], RZ ;  /* 0x000380ff04007388 */ /* 0x0001e40000000800 */
.L_x_10:
[----:B------:R-:W-:Y:S05]  /*0c60*/  BSYNC.RECONVERGENT B1 ;  /* 0x0000000000017941 */ /* 0x000fea0003800200 */
.L_x_9:
[----:B------:R-:W-:Y:S05]  /*0c70*/  @!P1 BRA `(.L_x_8) ;  /* 0x0000000000489947 */ /* 0x000fea0003800000 */
[----:B------:R-:W-:Y:S02]  /*0c80*/  ISETP.GE.U32.AND P0, PT, R7, 0x4, PT ;  /* 0x000000040700780c */ /* 0x000fe40003f06070 */
[----:B------:R-:W-:-:S04]  /*0c90*/  LOP3.LUT R3, R3, 0x3, RZ, 0xc0, !PT ;  /* 0x0000000303037812 */ /* 0x000fc800078ec0ff */
[----:B------:R-:W-:-:S07]  /*0ca0*/  ISETP.NE.AND P1, PT, R3, RZ, PT ;  /* 0x000000ff0300720c */ /* 0x000fce0003f25270 */
[C---:B------:R-:W-:Y:S02]  /*0cb0*/  @P0 IMAD R2, R5.reuse, 0x4, R2 ;  /* 0x0000000405020824 */ /* 0x040fe400078e0202 */
[----:B------:R-:W-:-:S03]  /*0cc0*/  @P0 VIADD R5, R5, 0x80 ;  /* 0x0000008005050836 */ /* 0x000fc60000000000 */
[----:B------:R1:W-:Y:S04]  /*0cd0*/  @P0 STS [R2], RZ ;  /* 0x000000ff02000388 */ /* 0x0003e80000000800 */
[----:B------:R1:W-:Y:S04]  /*0ce0*/  @P0 STS [R2+0x80], RZ ;  /* 0x000080ff02000388 */ /* 0x0003e80000000800 */
[----:B------:R1:W-:Y:S04]  /*0cf0*/  @P0 STS [R2+0x100], RZ ;  /* 0x000100ff02000388 */ /* 0x0003e80000000800 */
[----:B------:R1:W-:Y:S01]  /*0d00*/  @P0 STS [R2+0x180], RZ ;  /* 0x000180ff02000388 */ /* 0x0003e20000000800 */
[----:B------:R-:W-:Y:S05]  /*0d10*/  @!P1 BRA `(.L_x_8) ;  /* 0x0000000000209947 */ /* 0x000fea0003800000 */
[----:B------:R-:W-:Y:S02]  /*0d20*/  IMAD R0, R5, 0x4, R0 ;  /* 0x0000000405007824 */ /* 0x000fe400078e0200 */
[----:B------:R-:W-:Y:S02]  /*0d30*/  IMAD.MOV R3, RZ, RZ, -R3 ;  /* 0x000000ffff037224 */ /* 0x000fe400078e0a03 */
[----:B------:R-:W-:-:S07]  /*0d40*/  IMAD.IADD R0, R73, 0x1, R0 ;  /* 0x0000000149007824 */ /* 0x000fce00078e0200 */
.L_x_11:
[----:B------:R-:W-:Y:S01]  /*0d50*/  VIADD R3, R3, 0x1 ;  /* 0x0000000103037836 */ /* 0x000fe20000000000 */
[----:B------:R2:W-:Y:S04]  /*0d60*/  STS [R0], RZ ;  /* 0x000000ff00007388 */ /* 0x0005e80000000800 */
[----:B------:R-:W-:Y:S01]  /*0d70*/  ISETP.NE.AND P0, PT, R3, RZ, PT ;  /* 0x000000ff0300720c */ /* 0x000fe20003f05270 */
[----:B--2---:R-:W-:-:S12]  /*0d80*/  VIADD R0, R0, 0x80 ;  /* 0x0000008000007836 */ /* 0x004fd80000000000 */
[----:B------:R-:W-:Y:S05]  /*0d90*/  @P0 BRA `(.L_x_11) ;  /* 0xfffffffc00ec0947 */ /* 0x000fea000383ffff */
.L_x_8:
[----:B------:R-:W-:Y:S05]  /*0da0*/  BSYNC.RECONVERGENT B0 ;  /* 0x0000000000007941 */ /* 0x000fea0003800200 */
.L_x_7:
[----:B------:R-:W2:Y:S01]  /*0db0*/  LDCU UR5, c[0x0][0x3c4] ;  /* 0x00007880ff0577ac */ /* 0x000ea20008000800 */
[C---:B-1----:R-:W-:Y:S01]  /*0dc0*/  IMAD.SHL.U32 R2, R39.reuse, 0x20, RZ ;  /* 0x0000002027027824 */ /* 0x042fe200078e00ff */
[C---:B------:R-:W-:Y:S01]  /*0dd0*/  ISETP.GT.U32.AND P1, PT, R39.reuse, 0xff, PT ;  /* 0x000000ff2700780c */ /* 0x040fe20003f24070 */
[----:B------:R-:W-:Y:S01]  /*0de0*/  BSSY.RECONVERGENT B0, `(.L_x_12) ;  /* 0x000007c000007945 */ /* 0x000fe20003800200 */
[----:B------:R-:W-:Y:S02]  /*0df0*/  IMAD R0, R39, 0x4, R73 ;  /* 0x0000000427007824 */ /* 0x000fe400078e0249 */
[----:B0-----:R-:W-:Y:S01]  /*0e00*/  LOP3.LUT R4, R2, 0x7c00, RZ, 0xc0, !PT ;  /* 0x00007c0002047812 */ /* 0x001fe200078ec0ff */
[----:B------:R-:W-:Y:S01]  /*0e10*/  IMAD.MOV.U32 R52, RZ, RZ, RZ ;  /* 0x000000ffff347224 */ /* 0x000fe200078e00ff */
[----:B------:R-:W-:-:S03]  /*0e20*/  P2R R2, PR, RZ, 0x2 ;  /* 0x00000002ff027803 */ /* 0x000fc60000000000 */
[----:B------:R-:W-:Y:S02]  /*0e30*/  IMAD.IADD R15, R73, 0x1, R4 ;  /* 0x00000001490f7824 */ /* 0x000fe400078e0204 */
[----:B------:R0:W-:Y:S01]  /*0e40*/  STL [R1+0x8], R2 ;  /* 0x0000080201007387 */ /* 0x0001e20000100800 */
[----:B--2--5:R-:W-:Y:S02]  /*0e50*/  SHF.R.U32.HI R51, RZ, UR5, R71 ;  /* 0x00000005ff337c19 */ /* 0x024fe40008011647 */
[----:B------:R-:W-:Y:S02]  /*0e60*/  SHF.R.U32.HI R5, RZ, UR5, R70 ;  /* 0x00000005ff057c19 */ /* 0x000fe40008011646 */
[----:B------:R-:W-:Y:S01]  /*0e70*/  SHF.R.U32.HI R45, RZ, UR5, R64 ;  /* 0x00000005ff2d7c19 */ /* 0x000fe20008011640 */
[----:B0-----:R-:W0:Y:S01]  /*0e80*/  @!P1 LDC.64 R2, c[0x0][0x380] ;  /* 0x0000e000ff029b82 */ /* 0x001e220000000a00 */
[----:B------:R-:W-:Y:S02]  /*0e90*/  SHF.R.U32.HI R50, RZ, UR5, R69 ;  /* 0x00000005ff327c19 */ /* 0x000fe40008011645 */
[----:B------:R-:W-:-:S02]  /*0ea0*/  SHF.R.U32.HI R44, RZ, UR5, R63 ;  /* 0x00000005ff2c7c19 */ /* 0x000fc4000801163f */
[----:B------:R-:W-:Y:S02]  /*0eb0*/  SHF.R.U32.HI R49, RZ, UR5, R68 ;  /* 0x00000005ff317c19 */ /* 0x000fe40008011644 */
[----:B------:R-:W-:Y:S02]  /*0ec0*/  SHF.R.U32.HI R48, RZ, UR5, R67 ;  /* 0x00000005ff307c19 */ /* 0x000fe40008011643 */
[----:B------:R-:W-:Y:S02]  /*0ed0*/  LOP3.LUT R51, R51, UR4, RZ, 0x30, !PT ;  /* 0x0000000433337c12 */ /* 0x000fe4000f8e30ff */
[----:B------:R-:W-:Y:S02]  /*0ee0*/  SHF.R.U32.HI R47, RZ, UR5, R66 ;  /* 0x00000005ff2f7c19 */ /* 0x000fe40008011642 */
[----:B------:R-:W-:Y:S01]  /*0ef0*/  LOP3.LUT R4, R5, UR4, RZ, 0x30, !PT ;  /* 0x0000000405047c12 */ /* 0x000fe2000f8e30ff */
[----:B------:R-:W-:Y:S01]  /*0f00*/  IMAD R30, R51, 0x4, R15 ;  /* 0x00000004331e7824 */ /* 0x000fe200078e020f */
[----:B------:R-:W-:Y:S01]  /*0f10*/  LOP3.LUT R45, R45, UR4, RZ, 0x30, !PT ;  /* 0x000000042d2d7c12 */ /* 0x000fe2000f8e30ff */
[----:B------:R-:W-:Y:S01]  /*0f20*/  NOP ;  /* 0x0000000000007918 */ /* 0x000fe20000000000 */
[----:B------:R-:W-:Y:S01]  /*0f30*/  SHF.R.U32.HI R46, RZ, UR5, R65 ;  /* 0x00000005ff2e7c19 */ /* 0x000fe20008011641 */
[--C-:B------:R-:W-:Y:S01]  /*0f40*/  IMAD R31, R4, 0x4, R15.reuse ;  /* 0x00000004041f7824 */ /* 0x100fe200078e020f */
[----:B------:R-:W-:Y:S01]  /*0f50*/  LOP3.LUT R50, R50, UR4, RZ, 0x30, !PT ;  /* 0x0000000432327c12 */ /* 0x000fe2000f8e30ff */
[--C-:B------:R-:W-:Y:S01]  /*0f60*/  IMAD R7, R45, 0x4, R15.reuse ;  /* 0x000000042d077824 */ /* 0x100fe200078e020f */
[----:B------:R-:W-:Y:S01]  /*0f70*/  LOP3.LUT R44, R44, UR4, RZ, 0x30, !PT ;  /* 0x000000042c2c7c12 */ /* 0x000fe2000f8e30ff */
[----:B------:R1:W-:Y:S01]  /*0f80*/  ATOMS.POPC.INC.32 RZ, [R30+URZ] ;  /* 0x000000001eff7f8c */ /* 0x0003e2000d8000ff */
[----:B------:R-:W-:Y:S01]  /*0f90*/  LOP3.LUT R49, R49, UR4, RZ, 0x30, !PT ;  /* 0x0000000431317c12 */ /* 0x000fe2000f8e30ff */
[--C-:B------:R-:W-:Y:S01]  /*0fa0*/  IMAD R29, R50, 0x4, R15.reuse ;  /* 0x00000004321d7824 */ /* 0x100fe200078e020f */
[----:B------:R-:W-:Y:S01]  /*0fb0*/  LOP3.LUT R48, R48, UR4, RZ, 0x30, !PT ;  /* 0x0000000430307c12 */ /* 0x000fe2000f8e30ff */
[--C-:B------:R-:W-:Y:S01]  /*0fc0*/  IMAD R6, R44, 0x4, R15.reuse ;  /* 0x000000042c067824 */ /* 0x100fe200078e020f */
[----:B------:R-:W-:Y:S01]  /*0fd0*/  SHF.R.U32.HI R43, RZ, UR5, R62 ;  /* 0x00000005ff2b7c19 */ /* 0x000fe2000801163e */
[--C-:B------:R-:W-:Y:S01]  /*0fe0*/  IMAD R28, R49, 0x4, R15.reuse ;  /* 0x00000004311c7824 */ /* 0x100fe200078e020f */
[----:B------:R-:W-:Y:S01]  /*0ff0*/  LOP3.LUT R47, R47, UR4, RZ, 0x30, !PT ;  /* 0x000000042f2f7c12 */ /* 0x000fe2000f8e30ff */
[----:B------:R-:W-:Y:S01]  /*1000*/  IMAD R27, R48, 0x4, R15 ;  /* 0x00000004301b7824 */ /* 0x000fe200078e020f */
[----:B------:R-:W-:Y:S01]  /*1010*/  SHF.R.U32.HI R42, RZ, UR5, R61 ;  /* 0x00000005ff2a7c19 */ /* 0x000fe2000801163d */
[----:B------:R1:W-:Y:S01]  /*1020*/  STL [R1+0x4], R7 ;  /* 0x0000040701007387 */ /* 0x0003e20000100800 */
[----:B------:R-:W-:Y:S01]  /*1030*/  LOP3.LUT R46, R46, UR4, RZ, 0x30, !PT ;  /* 0x000000042e2e7c12 */ /* 0x000fe2000f8e30ff */
[----:B------:R-:W-:Y:S01]  /*1040*/  IMAD R26, R47, 0x4, R15 ;  /* 0x000000042f1a7824 */ /* 0x000fe200078e020f */
[----:B------:R-:W-:Y:S01]  /*1050*/  SHF.R.U32.HI R41, RZ, UR5, R60 ;  /* 0x00000005ff297c19 */ /* 0x000fe2000801163c */
[----:B------:R1:W-:Y:S01]  /*1060*/  ATOMS.POPC.INC.32 RZ, [R31+URZ] ;  /* 0x000000001fff7f8c */ /* 0x0003e2000d8000ff */
[----:B------:R-:W-:Y:S01]  /*1070*/  SHF.R.U32.HI R40, RZ, UR5, R59 ;  /* 0x00000005ff287c19 */ /* 0x000fe2000801163b */
[----:B------:R-:W-:Y:S01]  /*1080*/  IMAD R25, R46, 0x4, R15 ;  /* 0x000000042e197824 */ /* 0x000fe200078e020f */
[----:B------:R-:W-:Y:S01]  /*1090*/  SHF.R.U32.HI R37, RZ, UR5, R58 ;  /* 0x00000005ff257c19 */ /* 0x000fe2000801163a */
[----:B------:R1:W-:Y:S01]  /*10a0*/  STL [R1], R6 ;  /* 0x0000000601007387 */ /* 0x0003e20000100800 */
[----:B------:R-:W-:-:S02]  /*10b0*/  LOP3.LUT R43, R43, UR4, RZ, 0x30, !PT ;  /* 0x000000042b2b7c12 */ /* 0x000fc4000f8e30ff */
[----:B------:R-:W-:Y:S01]  /*10c0*/  SHF.R.U32.HI R36, RZ, UR5, R57 ;  /* 0x00000005ff247c19 */ /* 0x000fe20008011639 */
[----:B------:R1:W-:Y:S01]  /*10d0*/  ATOMS.POPC.INC.32 RZ, [R29+URZ] ;  /* 0x000000001dff7f8c */ /* 0x0003e2000d8000ff */
[----:B------:R-:W-:Y:S01]  /*10e0*/  LOP3.LUT R42, R42, UR4, RZ, 0x30, !PT ;  /* 0x000000042a2a7c12 */ /* 0x000fe2000f8e30ff */
[--C-:B------:R-:W-:Y:S01]  /*10f0*/  IMAD R24, R43, 0x4, R15.reuse ;  /* 0x000000042b187824 */ /* 0x100fe200078e020f */
[----:B------:R-:W-:Y:S01]  /*1100*/  SHF.R.U32.HI R35, RZ, UR5, R56 ;  /* 0x00000005ff237c19 */ /* 0x000fe20008011638 */
[----:B------:R1:W-:Y:S01]  /*1110*/  ATOMS.POPC.INC.32 RZ, [R28+URZ] ;  /* 0x000000001cff7f8c */ /* 0x0003e2000d8000ff */
[----:B------:R-:W-:Y:S01]  /*1120*/  LOP3.LUT R41, R41, UR4, RZ, 0x30, !PT ;  /* 0x0000000429297c12 */ /* 0x000fe2000f8e30ff */
[----:B------:R-:W-:Y:S01]  /*1130*/  IMAD R23, R42, 0x4, R15 ;  /* 0x000000042a177824 */ /* 0x000fe200078e020f */
        /* <DEDUP_REMOVED lines=12> */
[----:B------:R-:W-:Y:S01]  /*1200*/  LOP3.LUT R35, R35, UR4, RZ, 0x30, !PT ;  /* 0x0000000423237c12 */ /* 0x000fe2000f8e30ff */
[----:B------:R1:W-:Y:S01]  /*1210*/  ATOMS.POPC.INC.32 RZ, [R7+URZ] ;  /* 0x0000000007ff7f8c */ /* 0x0003e2000d8000ff */
[----:B------:R-:W-:Y:S01]  /*1220*/  LOP3.LUT R34, R34, UR4, RZ, 0x30, !PT ;  /* 0x0000000422227c12 */ /* 0x000fe2000f8e30ff */
[--C-:B------:R-:W-:Y:S01]  /*1230*/  IMAD R19, R36, 0x4, R15.reuse ;  /* 0x0000000424137824 */ /* 0x100fe200078e020f */
[----:B------:R-:W-:Y:S01]  /*1240*/  LOP3.LUT R33, R33, UR4, RZ, 0x30, !PT ;  /* 0x0000000421217c12 */ /* 0x000fe2000f8e30ff */
[----:B------:R1:W-:Y:S01]  /*1250*/  ATOMS.POPC.INC.32 RZ, [R6+URZ] ;  /* 0x0000000006ff7f8c */ /* 0x0003e2000d8000ff */
[----:B------:R-:W-:Y:S01]  /*1260*/  LOP3.LUT R32, R32, UR4, RZ, 0x30, !PT ;  /* 0x0000000420207c12 */ /* 0x000fe2000f8e30ff */
[----:B------:R-:W-:-:S02]  /*1270*/  IMAD R18, R35, 0x4, R15 ;  /* 0x0000000423127824 */ /* 0x000fc400078e020f */
[----:B------:R1:W-:Y:S01]  /*1280*/  ATOMS.POPC.INC.32 RZ, [R24+URZ] ;  /* 0x0000000018ff7f8c */ /* 0x0003e2000d8000ff */
[--C-:B------:R-:W-:Y:S02]  /*1290*/  IMAD R17, R34, 0x4, R15.reuse ;  /* 0x0000000422117824 */ /* 0x100fe400078e020f */
[--C-:B------:R-:W-:Y:S01]  /*12a0*/  IMAD R16, R33, 0x4, R15.reuse ;  /* 0x0000000421107824 */ /* 0x100fe200078e020f */
[----:B------:R1:W-:Y:S01]  /*12b0*/  ATOMS.POPC.INC.32 RZ, [R23+URZ] ;  /* 0x0000000017ff7f8c */ /* 0x0003e2000d8000ff */
[----:B------:R-:W-:-:S03]  /*12c0*/  IMAD R15, R32, 0x4, R15 ;  /* 0x00000004200f7824 */ /* 0x000fc600078e020f */
[----:B------:R1:W-:Y:S04]  /*12d0*/  ATOMS.POPC.INC.32 RZ, [R22+URZ] ;  /* 0x0000000016ff7f8c */ /* 0x0003e8000d8000ff */
[----:B------:R1:W-:Y:S04]  /*12e0*/  ATOMS.POPC.INC.32 RZ, [R21+URZ] ;  /* 0x0000000015ff7f8c */ /* 0x0003e8000d8000ff */
[----:B------:R1:W-:Y:S04]  /*12f0*/  ATOMS.POPC.INC.32 RZ, [R20+URZ] ;  /* 0x0000000014ff7f8c */ /* 0x0003e8000d8000ff */
[----:B------:R1:W-:Y:S04]  /*1300*/  ATOMS.POPC.INC.32 RZ, [R19+URZ] ;  /* 0x0000000013ff7f8c */ /* 0x0003e8000d8000ff */
[----:B------:R1:W-:Y:S04]  /*1310*/  ATOMS.POPC.INC.32 RZ, [R18+URZ] ;  /* 0x0000000012ff7f8c */ /* 0x0003e8000d8000ff */
[----:B------:R1:W-:Y:S04]  /*1320*/  ATOMS.POPC.INC.32 RZ, [R17+URZ] ;  /* 0x0000000011ff7f8c */ /* 0x0003e8000d8000ff */
[----:B------:R1:W-:Y:S04]  /*1330*/  ATOMS.POPC.INC.32 RZ, [R16+URZ] ;  /* 0x0000000010ff7f8c */ /* 0x0003e8000d8000ff */
[----:B------:R1:W-:Y:S01]  /*1340*/  ATOMS.POPC.INC.32 RZ, [R15+URZ] ;  /* 0x000000000fff7f8c */ /* 0x0003e2000d8000ff */
[----:B------:R-:W-:Y:S06]  /*1350*/  BAR.SYNC.DEFER_BLOCKING 0x0 ;  /* 0x0000000000007b1d */ /* 0x000fec0000010000 */
[----:B0-----:R-:W-:Y:S05]  /*1360*/  @P1 BRA `(.L_x_13) ;  /* 0x00000000008c1947 */ /* 0x001fea0003800000 */
[----:B------:R-:W-:Y:S04]  /*1370*/  LDS R13, [R0] ;  /* 0x00000000000d7984 */ /* 0x000fe80000000800 */
[----:B------:R-:W0:Y:S04]  /*1380*/  LDS R14, [R0+0x400] ;  /* 0x00040000000e7984 */ /* 0x000e280000000800 */
[----:B------:R-:W2:Y:S04]  /*1390*/  LDS R52, [R0+0x800] ;  /* 0x0008000000347984 */ /* 0x000ea80000000800 */
[----:B------:R-:W3:Y:S04]  /*13a0*/  LDS R74, [R0+0xc00] ;  /* 0x000c0000004a7984 */ /* 0x000ee80000000800 */
[----:B------:R-:W4:Y:S04]  /*13b0*/  LDS R12, [R0+0x1000] ;  /* 0x00100000000c7984 */ /* 0x000f280000000800 */
[----:B------:R-:W5:Y:S04]  /*13c0*/  LDS R11, [R0+0x1400] ;  /* 0x00140000000b7984 */ /* 0x000f680000000800 */
[----:B------:R-:W5:Y:S04]  /*13d0*/  LDS R4, [R0+0x1800] ;  /* 0x0018000000047984 */ /* 0x000f680000000800 */
[----:B------:R-:W5:Y:S04]  /*13e0*/  LDS R10, [R0+0x1c00] ;  /* 0x001c0000000a7984 */ /* 0x000f680000000800 */
[----:B------:R-:W5:Y:S04]  /*13f0*/  LDS R9, [R0+0x2000] ;  /* 0x0020000000097984 */ /* 0x000f680000000800 */
[----:B------:R-:W5:Y:S04]  /*1400*/  LDS R8, [R0+0x2400] ;  /* 0x0024000000087984 */ /* 0x000f680000000800 */
[----:B-1----:R-:W1:Y:S01]  /*1410*/  LDS R6, [R0+0x2800] ;  /* 0x0028000000067984 */ /* 0x002e620000000800 */
[----:B0-----:R-:W-:-:S03]  /*1420*/  IMAD.IADD R75, R13, 0x1, R14 ;  /* 0x000000010d4b7824 */ /* 0x001fc600078e020e */
[----:B------:R0:W-:Y:S01]  /*1430*/  STS [R0+0x400], R13 ;  /* 0x0004000d00007388 */ /* 0x0001e20000000800 */
[----:B--2---:R-:W-:-:S03]  /*1440*/  IMAD.IADD R7, R75, 0x1, R52 ;  /* 0x000000014b077824 */ /* 0x004fc600078e0234 */
[----:B------:R1:W-:Y:S01]  /*1450*/  STS [R0+0x800], R75 ;  /* 0x0008004b00007388 */ /* 0x0003e20000000800 */
[----:B---3--:R-:W-:-:S03]  /*1460*/  IMAD.IADD R5, R7, 0x1, R74 ;  /* 0x0000000107057824 */ /* 0x008fc600078e024a */
[----:B------:R-:W2:Y:S01]  /*1470*/  LDS R52, [R0+0x2c00] ;  /* 0x002c000000347984 */ /* 0x000ea20000000800 */
[----:B----4-:R-:W-:-:S03]  /*1480*/  IMAD.IADD R12, R5, 0x1, R12 ;  /* 0x00000001050c7824 */ /* 0x010fc600078e020c */
[----:B------:R3:W-:Y:S01]  /*1490*/  STS [R0+0xc00], R7 ;  /* 0x000c000700007388 */ /* 0x0007e20000000800 */
[----:B-----5:R-:W-:-:S03]  /*14a0*/  IMAD.IADD R11, R12, 0x1, R11 ;  /* 0x000000010c0b7824 */ /* 0x020fc600078e020b */
[----:B------:R3:W-:Y:S01]  /*14b0*/  STS [R0+0x1000], R5 ;  /* 0x0010000500007388 */ /* 0x0007e20000000800 */
[----:B------:R-:W-:-:S03]  /*14c0*/  IMAD.IADD R77, R11, 0x1, R4 ;  /* 0x000000010b4d7824 */ /* 0x000fc600078e0204 */
[----:B------:R3:W-:Y:S01]  /*14d0*/  STS [R0+0x1400], R12 ;  /* 0x0014000c00007388 */ /* 0x0007e20000000800 */
[----:B------:R-:W-:-:S03]  /*14e0*/  IMAD.IADD R10, R77, 0x1, R10 ;  /* 0x000000014d0a7824 */ /* 0x000fc600078e020a */
[----:B------:R3:W-:Y:S01]  /*14f0*/  STS [R0+0x1800], R11 ;  /* 0x0018000b00007388 */ /* 0x0007e20000000800 */
[----:B------:R-:W-:-:S03]  /*1500*/  IMAD.IADD R9, R10, 0x1, R9 ;  /* 0x000000010a097824 */ /* 0x000fc600078e0209 */
[----:B------:R3:W-:Y:S01]  /*1510*/  STS [R0+0x1c00], R77 ;  /* 0x001c004d00007388 */ /* 0x0007e20000000800 */
[----:B0-----:R-:W-:-:S03]  /*1520*/  IMAD.IADD R13, R9, 0x1, R8 ;  /* 0x00000001090d7824 */ /* 0x001fc600078e0208 */
[----:B------:R3:W-:Y:S01]  /*1530*/  STS [R0+0x2000], R10 ;  /* 0x0020000a00007388 */ /* 0x0007e20000000800 */
[----:B-1----:R-:W-:-:S03]  /*1540*/  IMAD.IADD R75, R13, 0x1, R6 ;  /* 0x000000010d4b7824 */ /* 0x002fc600078e0206 */
[----:B------:R3:W-:Y:S04]  /*1550*/  STS [R0+0x2400], R9 ;  /* 0x0024000900007388 */ /* 0x0007e80000000800 */
[----:B------:R3:W-:Y:S04]  /*1560*/  STS [R0+0x2800], R13 ;  /* 0x0028000d00007388 */ /* 0x0007e80000000800 */
[----:B------:R3:W-:Y:S04]  /*1570*/  STS [R0], RZ ;  /* 0x000000ff00007388 */ /* 0x0007e80000000800 */
[----:B------:R3:W-:Y:S01]  /*1580*/  STS [R0+0x2c00], R75 ;  /* 0x002c004b00007388 */ /* 0x0007e20000000800 */
[----:B--2---:R-:W-:-:S07]  /*1590*/  IMAD.IADD R52, R75, 0x1, R52 ;  /* 0x000000014b347824 */ /* 0x004fce00078e0234 */
.L_x_13:
[----:B------:R-:W-:Y:S05]  /*15a0*/  BSYNC.RECONVERGENT B0 ;  /* 0x0000000000007941 */ /* 0x000fea0003800200 */
.L_x_12:
[----:B------:R-:W-:Y:S01]  /*15b0*/  ISETP.NE.AND P0, PT, R52, 0x1c80, PT ;  /* 0x00001c803400780c */ /* 0x000fe20003f05270 */
[----:B---3--:R-:W-:-:S03]  /*15c0*/  @!P1 IMAD R5, R72, 0x100, R39 ;  /* 0x0000010048059824 */ /* 0x008fc600078e0227 */
[----:B------:R-:W-:Y:S01]  /*15d0*/  ISETP.LT.U32.AND P0, PT, R39, 0x100, !P0 ;  /* 0x000001002700780c */ /* 0x000fe20004701070 */
[----:B------:R-:W-:Y:S01]  /*15e0*/  @!P1 IMAD.WIDE R2, R5, 0x4, R2 ;  /* 0x0000000405029825 */ /* 0x000fe200078e0202 */
[----:B------:R-:W-:-:S05]  /*15f0*/  @!P1 LOP3.LUT R5, R52, 0x40000000, RZ, 0xfc, !PT ;  /* 0x4000000034059812 */ /* 0x000fca00078efcff */
[----:B------:R0:W-:Y:S06]  /*1600*/  @!P1 STG.E.STRONG.SYS desc[UR6][R2.64], R5 ;  /* 0x0000000502009986 */ /* 0x0001ec000c115906 */
[----:B------:R-:W-:Y:S06]  /*1610*/  BAR.RED.OR.DEFER_BLOCKING 0x0, P0 ;  /* 0x0000000000007b1d */ /* 0x000fec0000014800 */
[----:B------:R-:W2:Y:S02]  /*1620*/  B2R.RESULT RZ, P0 ;  /* 0x0000000000ff731c */ /* 0x000ea40000004000 */
[----:B0-2---:R-:W-:Y:S05]  /*1630*/  @!P0 BRA `(.L_x_14) ;  /* 0x0000000800ac8947 */ /* 0x005fea0003800000 */
[----:B------:R-:W-:Y:S01]  /*1640*/  BSSY B1, `(.L_x_15) ;  /* 0x0000033000017945 */ /* 0x000fe20003800000 */
[----:B-1----:R-:W-:-:S03]  /*1650*/  IMAD R7, R39, 0x8, R73 ;  /* 0x0000000827077824 */ /* 0x002fc600078e0249 */
[----:B------:R-:W-:Y:S05]  /*1660*/  @P1 BRA `(.L_x_16) ;  /* 0x0000000000c01947 */ /* 0x000fea0003800000 */
[----:B------:R-:W0:Y:S02]  /*1670*/  LDCU.64 UR8, c[0x0][0x398] ;  /* 0x00007300ff0877ac */ /* 0x000e240008000a00 */
[----:B0-----:R-:W-:-:S04]  /*1680*/  LEA R4, P0, R39, UR8, 0x3 ;  /* 0x0000000827047c11 */ /* 0x001fc8000f8018ff */
[----:B------:R-:W-:-:S05]  /*1690*/  LEA.HI.X R5, R39, UR9, RZ, 0x3, P0 ;  /* 0x0000000927057c11 */ /* 0x000fca00080f1cff */
[----:B------:R-:W2:Y:S01]  /*16a0*/  LDG.E.64 R2, desc[UR6][R4.64] ;  /* 0x0000000604027981 */ /* 0x000ea2000c1e1b00 */
[----:B------:R-:W-:-:S04]  /*16b0*/  ISETP.GT.U32.AND P0, PT, R39, R51, PT ;  /* 0x000000332700720c */ /* 0x000fc80003f04070 */
[----:B------:R-:W-:-:S04]  /*16c0*/  SEL R9, RZ, 0x1c80, !P0 ;  /* 0x00001c80ff097807 */ /* 0x000fc80004000000 */
[----:B--2---:R-:W-:Y:S01]  /*16d0*/  IADD3 R2, P0, PT, R2, -R9, RZ ;  /* 0x8000000902027210 */ /* 0x004fe20007f1e0ff */
[----:B------:R-:W-:-:S03]  /*16e0*/  IMAD.MOV.U32 R9, RZ, RZ, R52 ;  /* 0x000000ffff097224 */ /* 0x000fc600078e0034 */
[----:B------:R-:W-:Y:S02]  /*16f0*/  IADD3.X R3, PT, PT, R3, -0x1, RZ, P0, !PT ;  /* 0xffffffff03037810 */ /* 0x000fe400007fe4ff */
[----:B------:R-:W-:-:S03]  /*1700*/  ISETP.GE.AND P0, PT, R72, 0x1, PT ;  /* 0x000000014800780c */ /* 0x000fc60003f06270 */
[----:B------:R0:W-:Y:S10]  /*1710*/  STS.64 [R7+0x7200], R2 ;  /* 0x0072000207007388 */ /* 0x0001f40000000a00 */
[----:B------:R-:W-:Y:S05]  /*1720*/  @!P0 BRA `(.L_x_17) ;  /* 0x00000000006c8947 */ /* 0x000fea0003800000 */
[----:B------:R-:W-:Y:S01]  /*1730*/  BSSY B0, `(.L_x_18) ;  /* 0x0000019000007945 */ /* 0x000fe20003800000 */
[----:B------:R-:W-:Y:S02]  /*1740*/  IMAD.MOV.U32 R0, RZ, RZ, -0x1 ;  /* 0xffffffffff007424 */ /* 0x000fe400078e00ff */
[----:B------:R-:W-:Y:S02]  /*1750*/  IMAD.MOV.U32 R4, RZ, RZ, R72 ;  /* 0x000000ffff047224 */ /* 0x000fe400078e0048 */
[----:B------:R-:W-:-:S07]  /*1760*/  IMAD.MOV.U32 R9, RZ, RZ, R52 ;  /* 0x000000ffff097224 */ /* 0x000fce00078e0034 */
.L_x_22:
[----:B0-----:R-:W0:Y:S01]  /*1770*/  LDC.64 R2, c[0x0][0x380] ;  /* 0x0000e000ff027b82 */ /* 0x001e220000000a00 */
[----:B------:R-:W-:Y:S01]  /*1780*/  VIADD R11, R4, 0xffffffff ;  /* 0xffffffff040b7836 */ /* 0x000fe20000000000 */
[----:B------:R-:W-:Y:S03]  /*1790*/  BSSY B2, `(.L_x_19) ;  /* 0x0000008000027945 */ /* 0x000fe60003800000 */
[----:B------:R-:W-:-:S04]  /*17a0*/  IMAD R5, R11, 0x100, R39 ;  /* 0x000001000b057824 */ /* 0x000fc800078e0227 */
[----:B0-----:R-:W-:-:S07]  /*17b0*/  IMAD.WIDE R2, R5, 0x4, R2 ;  /* 0x0000000405027825 */ /* 0x001fce00078e0202 */
.L_x_20:
[----:B------:R-:W-:Y:S05]  /*17c0*/  YIELD ;  /* 0x0000000000007946 */ /* 0x000fea0003800000 */
[----:B------:R0:W-:Y:S06]  /*17d0*/  MEMBAR.SC.CTA ;  /* 0x0000000000007992 */ /* 0x0001ec0000000000 */
[----:B0-----:R-:W2:Y:S02]  /*17e0*/  LDG.E.STRONG.SYS R5, desc[UR6][R2.64] ;  /* 0x0000000602057981 */ /* 0x001ea4000c1f5900 */
[----:B--2---:R-:W-:-:S13]  /*17f0*/  ISETP.NE.AND P0, PT, R5, RZ, PT ;  /* 0x000000ff0500720c */ /* 0x004fda0003f05270 */
[----:B------:R-:W-:Y:S05]  /*1800*/  @!P0 BRA `(.L_x_20) ;  /* 0xfffffffc00ec8947 */ /* 0x000fea000383ffff */
[----:B------:R-:W-:Y:S05]  /*1810*/  BSYNC B2 ;  /* 0x0000000000027941 */ /* 0x000fea0003800000 */
.L_x_19:
[----:B------:R-:W-:Y:S01]  /*1820*/  BSSY.RECONVERGENT B2, `(.L_x_21) ;  /* 0x0000006000027945 */ /* 0x000fe20003800200 */
[C---:B------:R-:W-:Y:S02]  /*1830*/  ISETP.GT.AND P0, PT, R5.reuse, -0x1, PT ;  /* 0xffffffff0500780c */ /* 0x040fe40003f04270 */
[----:B------:R-:W-:Y:S01]  /*1840*/  LOP3.LUT R2, R5, 0x3fffffff, RZ, 0xc0, !PT ;  /* 0x3fffffff05027812 */ /* 0x000fe200078ec0ff */
[----:B------:R-:W-:Y:S05]  /*1850*/  WARPSYNC.EXCLUSIVE R0 ;  /* 0x0000000000007348 */ /* 0x000fea0003a00000 */
[----:B------:R-:W-:-:S05]  /*1860*/  IMAD.IADD R9, R2, 0x1, R9 ;  /* 0x0000000102097824 */ /* 0x000fca00078e0209 */
[----:B------:R-:W-:-:S07]  /*1870*/  VOTE.ANY R0, PT, P0 ;  /* 0x0000000000007806 */ /* 0x000fce00000e0100 */
[----:B------:R-:W-:Y:S05]  /*1880*/  BSYNC.RECONVERGENT B2 ;  /* 0x0000000000027941 */ /* 0x000fea0003800200 */
.L_x_21:
[----:B------:R-:W-:Y:S01]  /*1890*/  ISETP.GT.U32.AND P1, PT, R4, 0x1, PT ;  /* 0x000000010400780c */ /* 0x000fe20003f24070 */
[----:B------:R-:W-:-:S12]  /*18a0*/  IMAD.MOV.U32 R4, RZ, RZ, R11 ;  /* 0x000000ffff047224 */ /* 0x000fd800078e000b */
[----:B------:R-:W-:Y:S05]  /*18b0*/  @P0 BRA P1, `(.L_x_22) ;  /* 0xfffffffc00ac0947 */ /* 0x000fea000083ffff */
[----:B------:R-:W-:Y:S05]  /*18c0*/  BSYNC B0 ;  /* 0x0000000000007941 */ /* 0x000fea0003800000 */
.L_x_18:
[----:B------:R1:W2:Y:S02]  /*18d0*/  LDS.64 R2, [R7+0x7200] ;  /* 0x0072000007027984 */ /* 0x0002a40000000a00 */
.L_x_17:
[----:B------:R-:W3:Y:S01]  /*18e0*/  LDC.64 R4, c[0x0][0x380] ;  /* 0x0000e000ff047b82 */ /* 0x000ee20000000a00 */
[C---:B------:R-:W-:Y:S01]  /*18f0*/  IMAD.IADD R11, R9.reuse, 0x1, -R52 ;  /* 0x00000001090b7824 */ /* 0x040fe200078e0a34 */
[----:B------:R-:W-:Y:S01]  /*1900*/  LOP3.LUT R9, R9, 0x80000000, RZ, 0xfc, !PT ;  /* 0x8000000009097812 */ /* 0x000fe200078efcff */
[----:B------:R-:W-:-:S03]  /*1910*/  IMAD R13, R72, 0x100, R39 ;  /* 0x00000100480d7824 */ /* 0x000fc600078e0227 */
[----:B0-2---:R-:W-:-:S04]  /*1920*/  IADD3 R2, P0, PT, R11, R2, RZ ;  /* 0x000000020b027210 */ /* 0x005fc80007f1e0ff */
[----:B------:R-:W-:-:S05]  /*1930*/  LEA.HI.X.SX32 R3, R11, R3, 0x1, P0 ;  /* 0x000000030b037211 */ /* 0x000fca00000f0eff */
[----:B------:R0:W-:Y:S01]  /*1940*/  STS.64 [R7+0x7200], R2 ;  /* 0x0072000207007388 */ /* 0x0001e20000000a00 */
[----:B---3--:R-:W-:-:S05]  /*1950*/  IMAD.WIDE R4, R13, 0x4, R4 ;  /* 0x000000040d047825 */ /* 0x008fca00078e0204 */
[----:B------:R0:W-:Y:S02]  /*1960*/  STG.E.STRONG.SYS desc[UR6][R4.64], R9 ;  /* 0x0000000904007986 */ /* 0x0001e4000c115906 */
.L_x_16:
[----:B------:R-:W-:Y:S05]  /*1970*/  BSYNC B1 ;  /* 0x0000000000017941 */ /* 0x000fea0003800000 */
.L_x_15:
[----:B0-----:R-:W0:Y:S01]  /*1980*/  LDC.64 R4, c[0x0][0x390] ;  /* 0x0000e400ff047b82 */ /* 0x001e220000000a00 */
[----:B------:R-:W-:Y:S02]  /*1990*/  IMAD.MOV.U32 R3, RZ, RZ, 0x1c80 ;  /* 0x00001c80ff037424 */ /* 0x000fe400078e00ff */
[----:B------:R-:W-:Y:S02]  /*19a0*/  IMAD R73, R51, 0x8, R73 ;  /* 0x0000000833497824 */ /* 0x000fe400078e0249 */
[----:B------:R-:W-:-:S03]  /*19b0*/  IMAD R0, R72, R3, 0x1c80 ;  /* 0x00001c8048007424 */ /* 0x000fc600078e0203 */
[----:B------:R-:W2:Y:S01]  /*19c0*/  LDC R11, c[0x0][0x3c0] ;  /* 0x0000f000ff0b7b82 */ /* 0x000ea20000000800 */
[----:B0-----:R-:W-:Y:S02]  /*19d0*/  ISETP.EQ.U32.AND P1, PT, R4, RZ, PT ;  /* 0x000000ff0400720c */ /* 0x001fe40003f22070 */
[----:B--2---:R-:W-:-:S04]  /*19e0*/  ISETP.GE.AND P0, PT, R0, R11, PT ;  /* 0x0000000b0000720c */ /* 0x004fc80003f06270 */
[----:B------:R-:W-:-:S04]  /*19f0*/  ISETP.EQ.OR.EX P0, PT, R5, RZ, !P0, P1 ;  /* 0x000000ff0500720c */ /* 0x000fc80004702710 */
[----:B------:R-:W-:-:S13]  /*1a00*/  ISETP.GT.U32.OR P0, PT, R39, 0xff, P0 ;  /* 0x000000ff2700780c */ /* 0x000fda0000704470 */
[----:B------:R-:W-:Y:S05]  /*1a10*/  @P0 BRA `(.L_x_23) ;  /* 0x0000000000240947 */ /* 0x000fea0003800000 */
[----:B------:R-:W0:Y:S01]  /*1a20*/  LDS.64 R2, [R7+0x7200] ;  /* 0x0072000007027984 */ /* 0x000e220000000a00 */
[C---:B------:R-:W-:Y:S02]  /*1a30*/  ISETP.GT.U32.AND P0, PT, R39.reuse, R51, PT ;  /* 0x000000332700720c */ /* 0x040fe40003f04070 */
[C---:B------:R-:W-:Y:S02]  /*1a40*/  LEA R4, P2, R39.reuse, R4, 0x3 ;  /* 0x0000000427047211 */ /* 0x040fe400078418ff */
[----:B------:R-:W-:Y:S02]  /*1a50*/  SEL R13, RZ, 0x1c80, !P0 ;  /* 0x00001c80ff0d7807 */ /* 0x000fe40004000000 */
[--C-:B------:R-:W-:Y:S02]  /*1a60*/  SHF.R.S32.HI R9, RZ, 0x1f, R52.reuse ;  /* 0x0000001fff097819 */ /* 0x100fe40000011434 */
[----:B------:R-:W-:Y:S02]  /*1a70*/  LEA.HI.X R5, R39, R5, RZ, 0x3, P2 ;  /* 0x0000000527057211 */ /* 0x000fe400010f1cff */
[----:B0-----:R-:W-:-:S04]  /*1a80*/  IADD3 R2, P0, P1, R2, R13, R52 ;  /* 0x0000000d02027210 */ /* 0x001fc8000791e034 */
[----:B------:R-:W-:-:S05]  /*1a90*/  IADD3.X R3, PT, PT, R3, RZ, R9, P0, P1 ;  /* 0x000000ff03037210 */ /* 0x000fca00007e2409 */
[----:B------:R0:W-:Y:S04]  /*1aa0*/  STG.E.64 desc[UR6][R4.64], R2 ;  /* 0x0000000204007986 */ /* 0x0001e8000c101b06 */
.L_x_23:
[----:B------:R-:W-:Y:S05]  /*1ab0*/  WARPSYNC.ALL ;  /* 0x0000000000007948 */ /* 0x000fea0003800000 */
[----:B------:R-:W-:Y:S01]  /*1ac0*/  BAR.SYNC.DEFER_BLOCKING 0x0 ;  /* 0x0000000000007b1d */ /* 0x000fe20000010000 */
[----:B------:R-:W-:-:S05]  /*1ad0*/  ISETP.GT.AND P0, PT, R0, R11, PT ;  /* 0x0000000b0000720c */ /* 0x000fca0003f04270 */
[----:B0-----:R0:W2:Y:S08]  /*1ae0*/  LDS.64 R2, [R73+0x7200] ;  /* 0x0072000049027984 */ /* 0x0010b00000000a00 */
[----:B0-----:R-:W-:Y:S05]  /*1af0*/  @P0 BRA `(.L_x_24) ;  /* 0x0000000000700947 */ /* 0x001fea0003800000 */
[----:B------:R-:W0:Y:S01]  /*1b00*/  LDCU.64 UR8, c[0x0][0x3a0] ;  /* 0x00007400ff0877ac */ /* 0x000e220008000a00 */
[C---:B------:R-:W-:Y:S02]  /*1b10*/  LOP3.LUT R5, R39.reuse, 0x3e0, RZ, 0xc0, !PT ;  /* 0x000003e027057812 */ /* 0x040fe400078ec0ff */
[----:B------:R-:W-:-:S05]  /*1b20*/  LOP3.LUT R38, R39, 0x1f, RZ, 0xc0, !PT ;  /* 0x0000001f27267812 */ /* 0x000fca00078ec0ff */
[----:B------:R-:W-:-:S05]  /*1b30*/  IMAD R5, R5, 0x13, R38 ;  /* 0x0000001305057824 */ /* 0x000fca00078e0226 */
[----:B--2---:R-:W-:-:S05]  /*1b40*/  IADD3 R0, P0, PT, R5, R2, RZ ;  /* 0x0000000205007210 */ /* 0x004fca0007f1e0ff */
[----:B------:R-:W-:Y:S01]  /*1b50*/  IMAD.X R3, RZ, RZ, R3, P0 ;  /* 0x000000ffff037224 */ /* 0x000fe200000e0603 */
[----:B0-----:R-:W-:-:S04]  /*1b60*/  LEA R2, P0, R0, UR8, 0x2 ;  /* 0x0000000800027c11 */ /* 0x001fc8000f8010ff */
[----:B------:R-:W-:-:S05]  /*1b70*/  LEA.HI.X R3, R0, UR9, R3, 0x2, P0 ;  /* 0x0000000900037c11 */ /* 0x000fca00080f1403 */
[----:B------:R-:W-:Y:S04]  /*1b80*/  STG.E desc[UR6][R2.64], R71 ;  /* 0x0000004702007986 */ /* 0x000fe8000c101906 */
        /* <DEDUP_REMOVED lines=17> */
[----:B------:R-:W-:Y:S01]  /*1ca0*/  STG.E desc[UR6][R2.64+0x900], R53 ;  /* 0x0009003502007986 */ /* 0x000fe2000c101906 */
[----:B------:R-:W-:Y:S05]  /*1cb0*/  EXIT ;  /* 0x000000000000794d */ /* 0x000fea0003800000 */
.L_x_24:
[----:B------:R-:W0:Y:S01]  /*1cc0*/  LDCU.64 UR8, c[0x0][0x3a0] ;  /* 0x00007400ff0877ac */ /* 0x000e220008000a00 */
[C---:B------:R-:W-:Y:S01]  /*1cd0*/  LOP3.LUT R5, R39.reuse, 0x3e0, RZ, 0xc0, !PT ;  /* 0x000003e027057812 */ /* 0x040fe200078ec0ff */
[----:B------:R-:W-:Y:S01]  /*1ce0*/  IMAD R72, R72, -0x1c80, R11 ;  /* 0xffffe38048487824 */ /* 0x000fe200078e020b */
[----:B------:R-:W-:-:S05]  /*1cf0*/  LOP3.LUT R38, R39, 0x1f, RZ, 0xc0, !PT ;  /* 0x0000001f27267812 */ /* 0x000fca00078ec0ff */
[----:B------:R-:W-:-:S04]  /*1d00*/  IMAD R5, R5, 0x13, R38 ;  /* 0x0000001305057824 */ /* 0x000fc800078e0226 */
[C---:B-1----:R-:W-:Y:S01]  /*1d10*/  VIADD R7, R5.reuse, 0x20 ;  /* 0x0000002005077836 */ /* 0x042fe20000000000 */
[C---:B--2---:R-:W-:Y:S01]  /*1d20*/  IADD3 R0, P0, PT, R5.reuse, R2, RZ ;  /* 0x0000000205007210 */ /* 0x044fe20007f1e0ff */
[C---:B------:R-:W-:Y:S01]  /*1d30*/  VIADD R9, R5.reuse, 0x40 ;  /* 0x0000004005097836 */ /* 0x040fe20000000000 */
[CC--:B------:R-:W-:Y:S01]  /*1d40*/  ISETP.GE.AND P1, PT, R5.reuse, R72.reuse, PT ;  /* 0x000000480500720c */ /* 0x0c0fe20003f26270 */
[----:B------:R-:W-:Y:S01]  /*1d50*/  VIADD R11, R5, 0x60 ;  /* 0x00000060050b7836 */ /* 0x000fe20000000000 */
[-C--:B------:R-:W-:Y:S01]  /*1d60*/  ISETP.GE.AND P2, PT, R7, R72.reuse, PT ;  /* 0x000000480700720c */ /* 0x080fe20003f46270 */
[----:B------:R-:W-:Y:S01]  /*1d70*/  IMAD.X R3, RZ, RZ, R3, P0 ;  /* 0x000000ffff037224 */ /* 0x000fe200000e0603 */
[C---:B0-----:R-:W-:Y:S01]  /*1d80*/  LEA R2, P0, R0.reuse, UR8, 0x2 ;  /* 0x0000000800027c11 */ /* 0x041fe2000f8010ff */
[----:B------:R-:W-:Y:S01]  /*1d90*/  VIADD R7, R5, 0x80 ;  /* 0x0000008005077836 */ /* 0x000fe20000000000 */
[----:B------:R-:W-:Y:S01]  /*1da0*/  ISETP.GE.AND P3, PT, R9, R72, PT ;  /* 0x000000480900720c */ /* 0x000fe20003f66270 */
[----:B------:R-:W-:Y:S01]  /*1db0*/  VIADD R9, R5, 0xa0 ;  /* 0x000000a005097836 */ /* 0x000fe20000000000 */
[----:B------:R-:W-:-:S02]  /*1dc0*/  LEA.HI.X R3, R0, UR9, R3, 0x2, P0 ;  /* 0x0000000900037c11 */ /* 0x000fc400080f1403 */
[-C--:B------:R-:W-:Y:S01]  /*1dd0*/  ISETP.GE.AND P5, PT, R7, R72.reuse, PT ;  /* 0x000000480700720c */ /* 0x080fe20003fa6270 */
[----:B------:R-:W-:Y:S01]  /*1de0*/  VIADD R7, R5, 0xe0 ;  /* 0x000000e005077836 */ /* 0x000fe20000000000 */
[-C--:B------:R-:W-:Y:S01]  /*1df0*/  ISETP.GE.AND P4, PT, R11, R72.reuse, PT ;  /* 0x000000480b00720c */ /* 0x080fe20003f86270 */
[----:B------:R-:W-:Y:S01]  /*1e00*/  VIADD R11, R5, 0xc0 ;  /* 0x000000c0050b7836 */ /* 0x000fe20000000000 */
[----:B------:R0:W-:Y:S01]  /*1e10*/  @!P1 STG.E desc[UR6][R2.64], R71 ;  /* 0x0000004702009986 */ /* 0x0001e2000c101906 */
[-C--:B------:R-:W-:Y:S01]  /*1e20*/  ISETP.GE.AND P6, PT, R9, R72.reuse, PT ;  /* 0x000000480900720c */ /* 0x080fe20003fc6270 */
[----:B------:R-:W-:Y:S01]  /*1e30*/  VIADD R9, R5, 0x100 ;  /* 0x0000010005097836 */ /* 0x000fe20000000000 */
[-C--:B------:R-:W-:Y:S01]  /*1e40*/  ISETP.GE.AND P1, PT, R7, R72.reuse, PT ;  /* 0x000000480700720c */ /* 0x080fe20003f26270 */
[----:B------:R-:W-:Y:S01]  /*1e50*/  VIADD R7, R5, 0x120 ;  /* 0x0000012005077836 */ /* 0x000fe20000000000 */
[-C--:B------:R-:W-:Y:S01]  /*1e60*/  ISETP.GE.AND P0, PT, R11, R72.reuse, PT ;  /* 0x000000480b00720c */ /* 0x080fe20003f06270 */
[----:B------:R0:W-:Y:S01]  /*1e70*/  @!P2 STG.E desc[UR6][R2.64+0x80], R70 ;  /* 0x000080460200a986 */ /* 0x0001e2000c101906 */
[----:B------:R-:W-:Y:S01]  /*1e80*/  ISETP.GE.AND P2, PT, R9, R72, PT ;  /* 0x000000480900720c */ /* 0x000fe20003f46270 */
[----:B------:R-:W-:-:S02]  /*1e90*/  VIADD R9, R5, 0x140 ;  /* 0x0000014005097836 */ /* 0x000fc40000000000 */
[----:B------:R0:W-:Y:S01]  /*1ea0*/  @!P3 STG.E desc[UR6][R2.64+0x100], R69 ;  /* 0x000100450200b986 */ /* 0x0001e2000c101906 */
[-C--:B------:R-:W-:Y:S01]  /*1eb0*/  ISETP.GE.AND P3, PT, R7, R72.reuse, PT ;  /* 0x000000480700720c */ /* 0x080fe20003f66270 */
[----:B------:R-:W-:Y:S02]  /*1ec0*/  VIADD R7, R5, 0x160 ;  /* 0x0000016005077836 */ /* 0x000fe40000000000 */
[----:B------:R0:W-:Y:S01]  /*1ed0*/  @!P4 STG.E desc[UR6][R2.64+0x180], R68 ;  /* 0x000180440200c986 */ /* 0x0001e2000c101906 */
[-C--:B------:R-:W-:Y:S01]  /*1ee0*/  ISETP.GE.AND P4, PT, R9, R72.reuse, PT ;  /* 0x000000480900720c */ /* 0x080fe20003f86270 */
[----:B------:R-:W-:Y:S02]  /*1ef0*/  VIADD R9, R5, 0x180 ;  /* 0x0000018005097836 */ /* 0x000fe40000000000 */
        /* <DEDUP_REMOVED lines=14> */
[C---:B------:R-:W-:Y:S02]  /*1fe0*/  VIADD R7, R5.reuse, 0x220 ;  /* 0x0000022005077836 */ /* 0x040fe40000000000 */
[----:B------:R-:W-:Y:S01]  /*1ff0*/  VIADD R5, R5, 0x240 ;  /* 0x0000024005057836 */ /* 0x000fe20000000000 */
[----:B------:R0:W-:Y:S01]  /*2000*/  @!P3 STG.E desc[UR6][R2.64+0x480], R62 ;  /* 0x0004803e0200b986 */ /* 0x0001e2000c101906 */
[----:B------:R-:W-:-:S03]  /*2010*/  ISETP.GE.AND P3, PT, R9, R72, PT ;  /* 0x000000480900720c */ /* 0x000fc60003f66270 */
[----:B------:R0:W-:Y:S01]  /*2020*/  @!P4 STG.E desc[UR6][R2.64+0x500], R61 ;  /* 0x0005003d0200c986 */ /* 0x0001e2000c101906 */
[----:B------:R-:W-:-:S03]  /*2030*/  ISETP.GE.AND P4, PT, R7, R72, PT ;  /* 0x000000480700720c */ /* 0x000fc60003f86270 */
[----:B------:R0:W-:Y:S01]  /*2040*/  @!P5 STG.E desc[UR6][R2.64+0x580], R60 ;  /* 0x0005803c0200d986 */ /* 0x0001e2000c101906 */
[----:B------:R-:W-:-:S03]  /*2050*/  ISETP.GE.AND P5, PT, R5, R72, PT ;  /* 0x000000480500720c */ /* 0x000fc60003fa6270 */
[----:B------:R0:W-:Y:S04]  /*2060*/  @!P6 STG.E desc[UR6][R2.64+0x600], R59 ;  /* 0x0006003b0200e986 */ /* 0x0001e8000c101906 */
[----:B------:R0:W-:Y:S04]  /*2070*/  @!P0 STG.E desc[UR6][R2.64+0x680], R58 ;  /* 0x0006803a02008986 */ /* 0x0001e8000c101906 */
[----:B------:R0:W-:Y:S04]  /*2080*/  @!P1 STG.E desc[UR6][R2.64+0x700], R57 ;  /* 0x0007003902009986 */ /* 0x0001e8000c101906 */
[----:B------:R0:W-:Y:S04]  /*2090*/  @!P2 STG.E desc[UR6][R2.64+0x780], R56 ;  /* 0x000780380200a986 */ /* 0x0001e8000c101906 */
[----:B------:R0:W-:Y:S04]  /*20a0*/  @!P3 STG.E desc[UR6][R2.64+0x800], R55 ;  /* 0x000800370200b986 */ /* 0x0001e8000c101906 */
[----:B------:R0:W-:Y:S01]  /*20b0*/  @!P4 STG.E desc[UR6][R2.64+0x880], R54 ;  /* 0x000880360200c986 */ /* 0x0001e2000c101906 */
[----:B------:R-:W-:Y:S05]  /*20c0*/  @P5 EXIT ;  /* 0x000000000000594d */ /* 0x000fea0003800000 */
[----:B------:R-:W-:Y:S01]  /*20d0*/  STG.E desc[UR6][R2.64+0x900], R53 ;  /* 0x0009003502007986 */ /* 0x000fe2000c101906 */
[----:B------:R-:W-:Y:S05]  /*20e0*/  EXIT ;  /* 0x000000000000794d */ /* 0x000fea0003800000 */
.L_x_14:
[----:B------:R-:W-:Y:S01]  /*20f0*/  IMAD.MOV.U32 R38, RZ, RZ, RZ ;  /* 0x000000ffff267224 */ /* 0x000fe200078e00ff */
[C---:B------:R-:W-:Y:S01]  /*2100*/  ISETP.GT.U32.AND P0, PT, R39.reuse, 0x1f, PT ;  /* 0x0000001f2700780c */ /* 0x040fe20003f04070 */
[----:B------:R-:W-:Y:S05]  /*2110*/  WARPSYNC.ALL ;  /* 0x0000000000007948 */ /* 0x000fea0003800000 */
[----:B------:R-:W-:-:S04]  /*2120*/  IMAD.HI.U32 R0, R39, 0x15555556, R38 ;  /* 0x1555555627007827 */ /* 0x000fc800078e0026 */
[----:B------:R-:W-:-:S05]  /*2130*/  IMAD R3, R0, 0x4, R73 ;  /* 0x0000000400037824 */ /* 0x000fca00078e0249 */
[----:B------:R0:W-:Y:S01]  /*2140*/  STS [R3+0x3410], R52 ;  /* 0x0034103403007388 */ /* 0x0001e20000000800 */
[----:B------:R-:W-:Y:S06]  /*2150*/  BAR.SYNC.DEFER_BLOCKING 0x0 ;  /* 0x0000000000007b1d */ /* 0x000fec0000010000 */
[----:B------:R-:W-:Y:S05]  /*2160*/  @P0 BRA `(.L_x_25) ;  /* 0x0000000000e40947 */ /* 0x000fea0003800000 */
[C-C-:B------:R-:W-:Y:S01]  /*2170*/  IMAD R0, R39.reuse, 0x34, R73.reuse ;  /* 0x0000003427007824 */ /* 0x140fe200078e0249 */
[----:B------:R-:W-:Y:S01]  /*2180*/  UMOV UR5, 0xffffffff ;  /* 0xffffffff00057882 */ /* 0x000fe20000000000 */
[C-C-:B------:R-:W-:Y:S02]  /*2190*/  IMAD R4, R39.reuse, 0x34, R73.reuse ;  /* 0x0000003427047824 */ /* 0x140fe400078e0249 */
[----:B0-----:R-:W-:Y:S01]  /*21a0*/  IMAD R3, R39, 0x34, R73 ;  /* 0x0000003427037824 */ /* 0x001fe200078e0249 */
[----:B------:R-:W-:Y:S04]  /*21b0*/  LDS R14, [R0+0x3410] ;  /* 0x00341000000e7984 */ /* 0x000fe80000000800 */
[----:B------:R-:W-:Y:S04]  /*21c0*/  LDS R13, [R0+0x3414] ;  /* 0x00341400000d7984 */ /* 0x000fe80000000800 */
[----:B------:R-:W0:Y:S04]  /*21d0*/  LDS R12, [R0+0x3418] ;  /* 0x00341800000c7984 */ /* 0x000e280000000800 */
[----:B------:R-:W-:Y:S04]  /*21e0*/  LDS R11, [R0+0x341c] ;  /* 0x00341c00000b7984 */ /* 0x000fe80000000800 */
[----:B------:R-:W2:Y:S04]  /*21f0*/  LDS R10, [R0+0x3420] ;  /* 0x00342000000a7984 */ /* 0x000ea80000000800 */
[----:B------:R-:W-:Y:S04]  /*2200*/  LDS R9, [R0+0x3424] ;  /* 0x0034240000097984 */ /* 0x000fe80000000800 */
[----:B------:R-:W3:Y:S04]  /*2210*/  LDS R8, [R0+0x3428] ;  /* 0x0034280000087984 */ /* 0x000ee80000000800 */
[----:B-1----:R-:W-:Y:S04]  /*2220*/  LDS R7, [R0+0x342c] ;  /* 0x00342c0000077984 */ /* 0x002fe80000000800 */
[----:B------:R-:W1:Y:S04]  /*2230*/  LDS R6, [R0+0x3430] ;  /* 0x0034300000067984 */ /* 0x000e680000000800 */
[----:B------:R-:W-:Y:S04]  /*2240*/  LDS R5, [R0+0x3434] ;  /* 0x0034340000057984 */ /* 0x000fe80000000800 */
[----:B------:R-:W4:Y:S04]  /*2250*/  LDS R4, [R4+0x3438] ;  /* 0x0034380004047984 */ /* 0x000f280000000800 */
[----:B------:R-:W5:Y:S01]  /*2260*/  LDS R2, [R3+0x343c] ;  /* 0x00343c0003027984 */ /* 0x000f620000000800 */
[----:B0-----:R-:W-:-:S04]  /*2270*/  IADD3 R74, PT, PT, R12, R13, R14 ;  /* 0x0000000d0c4a7210 */ /* 0x001fc80007ffe00e */
[----:B--2---:R-:W-:-:S04]  /*2280*/  IADD3 R74, PT, PT, R10, R74, R11 ;  /* 0x0000004a0a4a7210 */ /* 0x004fc80007ffe00b */
[----:B---3--:R-:W-:-:S04]  /*2290*/  IADD3 R74, PT, PT, R8, R74, R9 ;  /* 0x0000004a084a7210 */ /* 0x008fc80007ffe009 */
[----:B-1----:R-:W-:-:S04]  /*22a0*/  IADD3 R74, PT, PT, R6, R74, R7 ;  /* 0x0000004a064a7210 */ /* 0x002fc80007ffe007 */
[----:B----4-:R-:W-:-:S05]  /*22b0*/  IADD3 R75, PT, PT, R4, R74, R5 ;  /* 0x0000004a044b7210 */ /* 0x010fca0007ffe005 */
[----:B-----5:R-:W-:Y:S01]  /*22c0*/  IMAD.IADD R2, R2, 0x1, R75 ;  /* 0x0000000102027824 */ /* 0x020fe200078e024b */
[----:B------:R-:W-:Y:S06]  /*22d0*/  BRA.DIV UR5, `(.L_x_26) ;  /* 0x0000005a05807947 */ /* 0x000fec000b800000 */
[----:B------:R-:W0:Y:S02]  /*22e0*/  SHFL.UP P0, R77, R2, 0x1, RZ ;  /* 0x04200000024d7989 */ /* 0x000e2400000000ff */
[----:B0-----:R-:W-:-:S05]  /*22f0*/  @P0 IMAD.IADD R77, R2, 0x1, R77 ;  /* 0x00000001024d0824 */ /* 0x001fca00078e024d */
[----:B------:R-:W0:Y:S02]  /*2300*/  SHFL.UP P0, R74, R77, 0x2, RZ ;  /* 0x044000004d4a7989 */ /* 0x000e2400000000ff */
[----:B0-----:R-:W-:-:S05]  /*2310*/  @P0 IMAD.IADD R74, R77, 0x1, R74 ;  /* 0x000000014d4a0824 */ /* 0x001fca00078e024a */
[----:B------:R-:W0:Y:S02]  /*2320*/  SHFL.UP P0, R77, R74, 0x4, RZ ;  /* 0x048000004a4d7989 */ /* 0x000e2400000000ff */
[----:B0-----:R-:W-:-:S05]  /*2330*/  @P0 IMAD.IADD R77, R74, 0x1, R77 ;  /* 0x000000014a4d0824 */ /* 0x001fca00078e024d */
[----:B------:R-:W0:Y:S02]  /*2340*/  SHFL.UP P0, R74, R77, 0x8, RZ ;  /* 0x050000004d4a7989 */ /* 0x000e2400000000ff */
[----:B0-----:R-:W-:-:S05]  /*2350*/  @P0 IMAD.IADD R74, R77, 0x1, R74 ;  /* 0x000000014d4a0824 */ /* 0x001fca00078e024a */
[----:B------:R0:W1:Y:S02]  /*2360*/  SHFL.UP P0, R0, R74, 0x10, RZ ;  /* 0x060000004a007989 */ /* 0x00006400000000ff */
.L_x_118:
[----:B-1----:R-:W-:-:S04]  /*2370*/  @P0 IMAD.IADD R0, R74, 0x1, R0 ;  /* 0x000000014a000824 */ /* 0x002fc800078e0200 */
[----:B------:R-:W-:-:S04]  /*2380*/  IMAD.IADD R2, R0, 0x1, -R2 ;  /* 0x0000000100027824 */ /* 0x000fc800078e0a02 */
[----:B------:R-:W-:Y:S01]  /*2390*/  IMAD.IADD R14, R14, 0x1, R2 ;  /* 0x000000010e0e7824 */ /* 0x000fe200078e0202 */
[----:B------:R2:W-:Y:S03]  /*23a0*/  STS [R3+0x3410], R2 ;  /* 0x0034100203007388 */ /* 0x0005e60000000800 */
        /* <DEDUP_REMOVED lines=19> */
[----:B------:R2:W-:Y:S04]  /*24e0*/  STS [R3+0x3438], R5 ;  /* 0x0034380503007388 */ /* 0x0005e80000000800 */
[----:B------:R2:W-:Y:S02]  /*24f0*/  STS [R3+0x343c], R4 ;  /* 0x00343c0403007388 */ /* 0x0005e40000000800 */
.L_x_25:
[----:B------:R-:W3:Y:S01]  /*2500*/  LDL R0, [R1+0x8] ;  /* 0x0000080001007983 */ /* 0x000ee20000100800 */
[----:B------:R-:W-:Y:S05]  /*2510*/  WARPSYNC.ALL ;  /* 0x0000000000007948 */ /* 0x000fea0003800000 */
[----:B--2---:R-:W-:Y:S01]  /*2520*/  IMAD.MOV.U32 R2, RZ, RZ, RZ ;  /* 0x000000ffff027224 */ /* 0x004fe200078e00ff */
[----:B------:R-:W-:Y:S01]  /*2530*/  BSSY.RECONVERGENT B0, `(.L_x_27) ;  /* 0x000002d000007945 */ /* 0x000fe20003800200 */
[----:B0-----:R-:W-:Y:S02]  /*2540*/  IMAD.MOV.U32 R3, RZ, RZ, R39 ;  /* 0x000000ffff037224 */ /* 0x001fe400078e0027 */
[----:B------:R-:W-:-:S04]  /*2550*/  IMAD.HI.U32 R2, R39, 0x15555556, R2 ;  /* 0x1555555627027827 */ /* 0x000fc800078e0002 */
[--C-:B------:R-:W-:Y:S01]  /*2560*/  IMAD R2, R2, 0x4, R73.reuse ;  /* 0x0000000402027824 */ /* 0x100fe200078e0249 */
[----:B------:R-:W-:Y:S06]  /*2570*/  BAR.SYNC.DEFER_BLOCKING 0x0 ;  /* 0x0000000000007b1d */ /* 0x000fec0000010000 */
[----:B------:R0:W2:Y:S01]  /*2580*/  LDS R3, [R2+0x3410] ;  /* 0x0034100002037984 */ /* 0x0000a20000000800 */
[----:B---3--:R-:W-:Y:S01]  /*2590*/  ISETP.NE.AND P0, PT, R0, RZ, PT ;  /* 0x000000ff0000720c */ /* 0x008fe20003f05270 */
[----:B------:R-:W-:-:S12]  /*25a0*/  IMAD R0, R39, 0x4, R73 ;  /* 0x0000000427007824 */ /* 0x000fd800078e0249 */
[----:B0-2---:R-:W-:Y:S05]  /*25b0*/  @P0 BRA `(.L_x_28) ;  /* 0x0000000000900947 */ /* 0x005fea0003800000 */
[----:B------:R-:W0:Y:S04]  /*25c0*/  LDS R10, [R0] ;  /* 0x00000000000a7984 */ /* 0x000e280000000800 */
[----:B------:R-:W2:Y:S04]  /*25d0*/  LDS R9, [R0+0x400] ;  /* 0x0004000000097984 */ /* 0x000ea80000000800 */
[----:B------:R-:W3:Y:S04]  /*25e0*/  LDS R8, [R0+0x800] ;  /* 0x0008000000087984 */ /* 0x000ee80000000800 */
[----:B-1----:R-:W1:Y:S04]  /*25f0*/  LDS R6, [R0+0xc00] ;  /* 0x000c000000067984 */ /* 0x002e680000000800 */
[----:B------:R-:W4:Y:S04]  /*2600*/  LDS R4, [R0+0x1000] ;  /* 0x0010000000047984 */ /* 0x000f280000000800 */
[----:B------:R-:W5:Y:S04]  /*2610*/  LDS R2, [R0+0x1400] ;  /* 0x0014000000027984 */ /* 0x000f680000000800 */
[----:B------:R-:W5:Y:S04]  /*2620*/  LDS R5, [R0+0x1c00] ;  /* 0x001c000000057984 */ /* 0x000f680000000800 */
[----:B------:R-:W5:Y:S04]  /*2630*/  LDS R12, [R0+0x2000] ;  /* 0x00200000000c7984 */ /* 0x000f680000000800 */
[----:B------:R-:W5:Y:S04]  /*2640*/  LDS R76, [R0+0x2400] ;  /* 0x00240000004c7984 */ /* 0x000f680000000800 */
[----:B------:R-:W5:Y:S01]  /*2650*/  LDS R74, [R0+0x2800] ;  /* 0x00280000004a7984 */ /* 0x000f620000000800 */
[----:B0-----:R-:W-:-:S03]  /*2660*/  IMAD.IADD R7, R3, 0x1, R10 ;  /* 0x0000000103077824 */ /* 0x001fc600078e020a */
[----:B------:R-:W0:Y:S01]  /*2670*/  LDS R14, [R0+0x2c00] ;  /* 0x002c0000000e7984 */ /* 0x000e220000000800 */
[----:B--2---:R-:W-:-:S03]  /*2680*/  IMAD.IADD R9, R3, 0x1, R9 ;  /* 0x0000000103097824 */ /* 0x004fc600078e0209 */
[----:B------:R-:W2:Y:S01]  /*2690*/  LDS R10, [R0+0x1800] ;  /* 0x00180000000a7984 */ /* 0x000ea20000000800 */
[----:B---3--:R-:W-:-:S03]  /*26a0*/  IMAD.IADD R11, R3, 0x1, R8 ;  /* 0x00000001030b7824 */ /* 0x008fc600078e0208 */
[----:B------:R4:W-:Y:S01]  /*26b0*/  STS [R0], R7 ;  /* 0x0000000700007388 */ /* 0x0009e20000000800 */
[----:B-1----:R-:W-:-:S03]  /*26c0*/  IMAD.IADD R13, R3, 0x1, R6 ;  /* 0x00000001030d7824 */ /* 0x002fc600078e0206 */
[----:B------:R1:W-:Y:S04]  /*26d0*/  STS [R0+0x400], R9 ;  /* 0x0004000900007388 */ /* 0x0003e80000000800 */
[----:B------:R3:W-:Y:S01]  /*26e0*/  STS [R0+0x800], R11 ;  /* 0x0008000b00007388 */ /* 0x0007e20000000800 */
[----:B----4-:R-:W-:-:S03]  /*26f0*/  IMAD.IADD R7, R3, 0x1, R4 ;  /* 0x0000000103077824 */ /* 0x010fc600078e0204 */
[----:B------:R0:W-:Y:S01]  /*2700*/  STS [R0+0xc00], R13 ;  /* 0x000c000d00007388 */ /* 0x0001e20000000800 */
[C---:B-----5:R-:W-:Y:S02]  /*2710*/  IMAD.IADD R75, R3.reuse, 0x1, R2 ;  /* 0x00000001034b7824 */ /* 0x060fe400078e0202 */
[C---:B------:R-:W-:Y:S01]  /*2720*/  IMAD.IADD R5, R3.reuse, 0x1, R5 ;  /* 0x0000000103057824 */ /* 0x040fe200078e0205 */
[----:B------:R4:W-:Y:S01]  /*2730*/  STS [R0+0x1000], R7 ;  /* 0x0010000700007388 */ /* 0x0009e20000000800 */
[----:B------:R-:W-:-:S03]  /*2740*/  IMAD.IADD R12, R3, 0x1, R12 ;  /* 0x00000001030c7824 */ /* 0x000fc600078e020c */
[----:B------:R4:W-:Y:S01]  /*2750*/  STS [R0+0x1400], R75 ;  /* 0x0014004b00007388 */ /* 0x0009e20000000800 */
[----:B-1----:R-:W-:-:S03]  /*2760*/  IMAD.IADD R9, R3, 0x1, R76 ;  /* 0x0000000103097824 */ /* 0x002fc600078e024c */
[----:B------:R4:W-:Y:S01]  /*2770*/  STS [R0+0x1c00], R5 ;  /* 0x001c000500007388 */ /* 0x0009e20000000800 */
[----:B---3--:R-:W-:-:S03]  /*2780*/  IMAD.IADD R11, R3, 0x1, R74 ;  /* 0x00000001030b7824 */ /* 0x008fc600078e024a */
[----:B------:R4:W-:Y:S01]  /*2790*/  STS [R0+0x2000], R12 ;  /* 0x0020000c00007388 */ /* 0x0009e20000000800 */
[----:B0-----:R-:W-:-:S03]  /*27a0*/  IMAD.IADD R13, R3, 0x1, R14 ;  /* 0x00000001030d7824 */ /* 0x001fc600078e020e */
[----:B------:R4:W-:Y:S01]  /*27b0*/  STS [R0+0x2400], R9 ;  /* 0x0024000900007388 */ /* 0x0009e20000000800 */
[----:B--2---:R-:W-:-:S03]  /*27c0*/  IMAD.IADD R77, R3, 0x1, R10 ;  /* 0x00000001034d7824 */ /* 0x004fc600078e020a */
[----:B------:R4:W-:Y:S04]  /*27d0*/  STS [R0+0x2800], R11 ;  /* 0x0028000b00007388 */ /* 0x0009e80000000800 */
[----:B------:R4:W-:Y:S04]  /*27e0*/  STS [R0+0x1800], R77 ;  /* 0x0018004d00007388 */ /* 0x0009e80000000800 */
[----:B------:R4:W-:Y:S02]  /*27f0*/  STS [R0+0x2c00], R13 ;  /* 0x002c000d00007388 */ /* 0x0009e40000000800 */
.L_x_28:
[----:B------:R-:W-:Y:S05]  /*2800*/  BSYNC.RECONVERGENT B0 ;  /* 0x0000000000007941 */ /* 0x000fea0003800200 */
.L_x_27:
[----:B------:R-:W-:Y:S01]  /*2810*/  BAR.SYNC.DEFER_BLOCKING 0x0 ;  /* 0x0000000000007b1d */ /* 0x000fe20000010000 */
[----:B------:R-:W-:-:S05]  /*2820*/  R2P PR, R51, 0x7f ;  /* 0x0000007f33007804 */ /* 0x000fca0000000000 */
[----:B------:R-:W-:Y:S01]  /*2830*/  BSSY.RECONVERGENT B0, `(.L_x_29) ;  /* 0x0000022000007945 */ /* 0x000fe20003800200 */
[----:B------:R-:W0:Y:S07]  /*2840*/  S2R R4, SR_LANEID ;  /* 0x0000000000047919 */ /* 0x000e2e0000000000 */
[----:B------:R-:W-:Y:S02]  /*2850*/  VOTE.ANY R2, PT, P0 ;  /* 0x0000000000027806 */ /* 0x000fe400000e0100 */
[----:B----4-:R-:W-:-:S02]  /*2860*/  VOTE.ANY R5, PT, P1 ;  /* 0x0000000000057806 */ /* 0x010fc400008e0100 */
[----:B------:R-:W-:Y:S02]  /*2870*/  @!P0 LOP3.LUT R2, RZ, R2, RZ, 0x33, !PT ;  /* 0x00000002ff028212 */ /* 0x000fe400078e33ff */
[----:B-1----:R-:W-:Y:S02]  /*2880*/  VOTE.ANY R7, PT, P2 ;  /* 0x0000000000077806 */ /* 0x002fe400010e0100 */
[----:B------:R-:W-:Y:S02]  /*2890*/  @!P1 LOP3.LUT R5, RZ, R5, RZ, 0x33, !PT ;  /* 0x00000005ff059212 */ /* 0x000fe400078e33ff */
[----:B------:R-:W-:Y:S02]  /*28a0*/  VOTE.ANY R9, PT, P3 ;  /* 0x0000000000097806 */ /* 0x000fe400018e0100 */
[----:B------:R-:W-:Y:S02]  /*28b0*/  @!P2 LOP3.LUT R7, RZ, R7, RZ, 0x33, !PT ;  /* 0x00000007ff07a212 */ /* 0x000fe400078e33ff */
[----:B------:R-:W-:-:S02]  /*28c0*/  LOP3.LUT R2, R5, R2, RZ, 0xc0, !PT ;  /* 0x0000000205027212 */ /* 0x000fc400078ec0ff */
[----:B------:R-:W-:Y:S02]  /*28d0*/  @!P3 LOP3.LUT R9, RZ, R9, RZ, 0x33, !PT ;  /* 0x00000009ff09b212 */ /* 0x000fe400078e33ff */
[----:B------:R-:W-:Y:S02]  /*28e0*/  LOP3.LUT R2, R7, R2, RZ, 0xc0, !PT ;  /* 0x0000000207027212 */ /* 0x000fe400078ec0ff */
[----:B------:R-:W-:Y:S02]  /*28f0*/  VOTE.ANY R5, PT, P4 ;  /* 0x0000000000057806 */ /* 0x000fe400020e0100 */
[----:B------:R-:W-:Y:S02]  /*2900*/  LOP3.LUT R2, R9, R2, RZ, 0xc0, !PT ;  /* 0x0000000209027212 */ /* 0x000fe400078ec0ff */
[----:B------:R-:W-:Y:S02]  /*2910*/  @!P4 LOP3.LUT R5, RZ, R5, RZ, 0x33, !PT ;  /* 0x00000005ff05c212 */ /* 0x000fe400078e33ff */
[----:B------:R-:W-:-:S02]  /*2920*/  VOTE.ANY R7, PT, P5 ;  /* 0x0000000000077806 */ /* 0x000fc400028e0100 */
[----:B------:R-:W-:Y:S02]  /*2930*/  LOP3.LUT R2, R5, R2, RZ, 0xc0, !PT ;  /* 0x0000000205027212 */ /* 0x000fe400078ec0ff */
[----:B------:R-:W-:Y:S02]  /*2940*/  LOP3.LUT P0, RZ, R51, 0x80, RZ, 0xc0, !PT ;  /* 0x0000008033ff7812 */ /* 0x000fe4000780c0ff */
[----:B------:R-:W-:Y:S02]  /*2950*/  @!P5 LOP3.LUT R7, RZ, R7, RZ, 0x33, !PT ;  /* 0x00000007ff07d212 */ /* 0x000fe400078e33ff */
[----:B------:R-:W-:Y:S02]  /*2960*/  VOTE.ANY R6, PT, P6 ;  /* 0x0000000000067806 */ /* 0x000fe400030e0100 */
[----:B------:R-:W-:Y:S02]  /*2970*/  LOP3.LUT R7, R7, R2, RZ, 0xc0, !PT ;  /* 0x0000000207077212 */ /* 0x000fe400078ec0ff */
[----:B------:R-:W1:Y:S01]  /*2980*/  S2R R2, SR_LEMASK ;  /* 0x0000000000027919 */ /* 0x000e620000003a00 */
[----:B------:R-:W-:-:S04]  /*2990*/  @!P6 LOP3.LUT R6, RZ, R6, RZ, 0x33, !PT ;  /* 0x00000006ff06e212 */ /* 0x000fc800078e33ff */
[----:B------:R-:W-:Y:S02]  /*29a0*/  VOTE.ANY R8, PT, P0 ;  /* 0x0000000000087806 */ /* 0x000fe400000e0100 */
[----:B------:R-:W-:Y:S02]  /*29b0*/  LOP3.LUT R7, R6, R7, RZ, 0xc0, !PT ;  /* 0x0000000706077212 */ /* 0x000fe400078ec0ff */
[----:B------:R-:W-:-:S04]  /*29c0*/  @!P0 LOP3.LUT R8, RZ, R8, RZ, 0x33, !PT ;  /* 0x00000008ff088212 */ /* 0x000fc800078e33ff */
[----:B------:R-:W-:Y:S01]  /*29d0*/  LOP3.LUT R9, R8, R7, RZ, 0xc0, !PT ;  /* 0x0000000708097212 */ /* 0x000fe200078ec0ff */
[----:B------:R-:W-:-:S03]  /*29e0*/  IMAD.MOV.U32 R8, RZ, RZ, RZ ;  /* 0x000000ffff087224 */ /* 0x000fc600078e00ff */
[----:B------:R-:W0:Y:S01]  /*29f0*/  FLO.U32 R7, R9 ;  /* 0x0000000900077300 */ /* 0x000e2200000e0000 */
[----:B-1----:R-:W-:Y:S02]  /*2a00*/  LOP3.LUT R5, R2, R9, RZ, 0xc0, !PT ;  /* 0x0000000902057212 */ /* 0x002fe400078ec0ff */
[----:B0-----:R-:W-:-:S05]  /*2a10*/  ISETP.NE.AND P0, PT, R4, R7, PT ;  /* 0x000000070400720c */ /* 0x001fca0003f05270 */
[----:B------:R-:W0:Y:S08]  /*2a20*/  POPC R5, R5 ;  /* 0x0000000500057309 */ /* 0x000e300000000000 */
[----:B------:R-:W-:Y:S05]  /*2a30*/  @P0 BRA `(.L_x_30) ;  /* 0x0000000000040947 */ /* 0x000fea0003800000 */
[----:B0-----:R1:W2:Y:S02]  /*2a40*/  ATOMS.ADD R8, [R30], R5 ;  /* 0x000000051e08738c */ /* 0x0012a40000000000 */
.L_x_30:
[----:B------:R-:W-:Y:S05]  /*2a50*/  BSYNC.RECONVERGENT B0 ;  /* 0x0000000000007941 */ /* 0x000fea0003800200 */
.L_x_29:
[----:B------:R-:W3:Y:S01]  /*2a60*/  LDCU UR5, c[0x0][0x3c4] ;  /* 0x00007880ff0577ac */ /* 0x000ee20008000800 */
[----:B--2---:R2:W4:Y:S01]  /*2a70*/  SHFL.IDX PT, R8, R8, R7, 0x1f ;  /* 0x00001f0708087589 */ /* 0x00452200000e0000 */
[----:B------:R-:W-:Y:S01]  /*2a80*/  BSSY.RECONVERGENT B0, `(.L_x_31) ;  /* 0x0000023000007945 */ /* 0x000fe20003800200 */
[----:B------:R-:W-:Y:S01]  /*2a90*/  IMAD.MOV.U32 R12, RZ, RZ, RZ ;  /* 0x000000ffff0c7224 */ /* 0x000fe200078e00ff */
[----:B---3--:R-:W-:-:S04]  /*2aa0*/  SHF.R.U32.HI R6, RZ, UR5, R70 ;  /* 0x00000005ff067c19 */ /* 0x008fc80008011646 */
[----:B------:R-:W-:-:S04]  /*2ab0*/  LOP3.LUT R10, R6, UR4, RZ, 0x30, !PT ;  /* 0x00000004060a7c12 */ /* 0x000fc8000f8e30ff */
[----:B------:R-:W-:-:S13]  /*2ac0*/  R2P PR, R10, 0x7f ;  /* 0x0000007f0a007804 */ /* 0x000fda0000000000 */
[----:B------:R-:W-:Y:S02]  /*2ad0*/  VOTE.ANY R6, PT, P0 ;  /* 0x0000000000067806 */ /* 0x000fe400000e0100 */
[----:B------:R-:W-:Y:S02]  /*2ae0*/  VOTE.ANY R9, PT, P1 ;  /* 0x0000000000097806 */ /* 0x000fe400008e0100 */
[----:B------:R-:W-:Y:S02]  /*2af0*/  @!P0 LOP3.LUT R6, RZ, R6, RZ, 0x33, !PT ;  /* 0x00000006ff068212 */ /* 0x000fe400078e33ff */
[----:B------:R-:W-:Y:S02]  /*2b00*/  @!P1 LOP3.LUT R9, RZ, R9, RZ, 0x33, !PT ;  /* 0x00000009ff099212 */ /* 0x000fe400078e33ff */
[----:B------:R-:W-:Y:S02]  /*2b10*/  VOTE.ANY R11, PT, P2 ;  /* 0x00000000000b7806 */ /* 0x000fe400010e0100 */
[----:B------:R-:W-:-:S02]  /*2b20*/  LOP3.LUT R6, R9, R6, RZ, 0xc0, !PT ;  /* 0x0000000609067212 */ /* 0x000fc400078ec0ff */
[----:B------:R-:W-:Y:S02]  /*2b30*/  @!P2 LOP3.LUT R11, RZ, R11, RZ, 0x33, !PT ;  /* 0x0000000bff0ba212 */ /* 0x000fe400078e33ff */
[----:B------:R-:W-:Y:S02]  /*2b40*/  VOTE.ANY R9, PT, P3 ;  /* 0x0000000000097806 */ /* 0x000fe400018e0100 */
[----:B------:R-:W-:Y:S02]  /*2b50*/  LOP3.LUT R6, R11, R6, RZ, 0xc0, !PT ;  /* 0x000000060b067212 */ /* 0x000fe400078ec0ff */
[----:B------:R-:W-:Y:S02]  /*2b60*/  @!P3 LOP3.LUT R9, RZ, R9, RZ, 0x33, !PT ;  /* 0x00000009ff09b212 */ /* 0x000fe400078e33ff */
[----:B------:R-:W-:Y:S02]  /*2b70*/  LOP3.LUT P0, RZ, R10, 0x80, RZ, 0xc0, !PT ;  /* 0x000000800aff7812 */ /* 0x000fe4000780c0ff */
[----:B------:R-:W-:-:S02]  /*2b80*/  VOTE.ANY R11, PT, P4 ;  /* 0x00000000000b7806 */ /* 0x000fc400020e0100 */
[----:B------:R-:W-:Y:S02]  /*2b90*/  LOP3.LUT R6, R9, R6, RZ, 0xc0, !PT ;  /* 0x0000000609067212 */ /* 0x000fe400078ec0ff */
[----:B------:R-:W-:Y:S02]  /*2ba0*/  VOTE.ANY R9, PT, P5 ;  /* 0x0000000000097806 */ /* 0x000fe400028e0100 */
[----:B------:R-:W-:Y:S02]  /*2bb0*/  @!P4 LOP3.LUT R11, RZ, R11, RZ, 0x33, !PT ;  /* 0x0000000bff0bc212 */ /* 0x000fe400078e33ff */
[----:B------:R-:W-:Y:S02]  /*2bc0*/  @!P5 LOP3.LUT R9, RZ, R9, RZ, 0x33, !PT ;  /* 0x00000009ff09d212 */ /* 0x000fe400078e33ff */
[----:B------:R-:W-:Y:S02]  /*2bd0*/  LOP3.LUT R6, R11, R6, RZ, 0xc0, !PT ;  /* 0x000000060b067212 */ /* 0x000fe400078ec0ff */
[----:B------:R-:W-:-:S02]  /*2be0*/  VOTE.ANY R11, PT, P6 ;  /* 0x00000000000b7806 */ /* 0x000fc400030e0100 */
[----:B------:R-:W-:Y:S02]  /*2bf0*/  LOP3.LUT R6, R9, R6, RZ, 0xc0, !PT ;  /* 0x0000000609067212 */ /* 0x000fe400078ec0ff */
[----:B------:R-:W-:Y:S02]  /*2c00*/  VOTE.ANY R9, PT, P0 ;  /* 0x0000000000097806 */ /* 0x000fe400000e0100 */
[----:B------:R-:W-:Y:S02]  /*2c10*/  @!P6 LOP3.LUT R11, RZ, R11, RZ, 0x33, !PT ;  /* 0x0000000bff0be212 */ /* 0x000fe400078e33ff */
[----:B------:R-:W-:Y:S02]  /*2c20*/  @!P0 LOP3.LUT R9, RZ, R9, RZ, 0x33, !PT ;  /* 0x00000009ff098212 */ /* 0x000fe400078e33ff */
[----:B------:R-:W-:-:S04]  /*2c30*/  LOP3.LUT R6, R11, R6, RZ, 0xc0, !PT ;  /* 0x000000060b067212 */ /* 0x000fc800078ec0ff */
[----:B------:R-:W-:-:S04]  /*2c40*/  LOP3.LUT R11, R9, R6, RZ, 0xc0, !PT ;  /* 0x00000006090b7212 */ /* 0x000fc800078ec0ff */
[----:B------:R-:W3:Y:S01]  /*2c50*/  FLO.U32 R9, R11 ;  /* 0x0000000b00097300 */ /* 0x000ee200000e0000 */
[----:B------:R-:W-:-:S07]  /*2c60*/  LOP3.LUT R6, R2, R11, RZ, 0xc0, !PT ;  /* 0x0000000b02067212 */ /* 0x000fce00078ec0ff */
[----:B------:R-:W0:Y:S01]  /*2c70*/  POPC R6, R6 ;  /* 0x0000000600067309 */ /* 0x000e220000000000 */
[----:B---3--:R-:W-:-:S13]  /*2c80*/  ISETP.NE.AND P0, PT, R4, R9, PT ;  /* 0x000000090400720c */ /* 0x008fda0003f05270 */
[----:B0-2-4-:R-:W-:Y:S05]  /*2c90*/  @P0 BRA `(.L_x_32) ;  /* 0x0000000000040947 */ /* 0x015fea0003800000 */
[----:B------:R0:W2:Y:S02]  /*2ca0*/  ATOMS.ADD R12, [R31], R6 ;  /* 0x000000061f0c738c */ /* 0x0000a40000000000 */
.L_x_32:
[----:B------:R-:W-:Y:S05]  /*2cb0*/  BSYNC.RECONVERGENT B0 ;  /* 0x0000000000007941 */ /* 0x000fea0003800200 */
.L_x_31:
[----:B------:R-:W-:Y:S01]  /*2cc0*/  R2P PR, R50, 0x7f ;  /* 0x0000007f32007804 */ /* 0x000fe20000000000 */
[----:B------:R-:W-:-:S12]  /*2cd0*/  BSSY.RECONVERGENT B0, `(.L_x_33) ;  /* 0x0000021000007945 */ /* 0x000fd80003800200 */
        /* <DEDUP_REMOVED lines=22> */
[----:B------:R-:W-:Y:S01]  /*2e40*/  LOP3.LUT R7, R14, R7, RZ, 0xc0, !PT ;  /* 0x000000070e077212 */ /* 0x000fe200078ec0ff */
[----:B------:R-:W-:-:S03]  /*2e50*/  IMAD.MOV.U32 R14, RZ, RZ, RZ ;  /* 0x000000ffff0e7224 */ /* 0x000fc600078e00ff */
[----:B------:R-:W-:Y:S02]  /*2e60*/  LOP3.LUT R13, R10, R7, RZ, 0xc0, !PT ;  /* 0x000000070a0d7212 */ /* 0x000fe400078ec0ff */
[----:B--2---:R2:W3:Y:S02]  /*2e70*/  SHFL.IDX PT, R7, R12, R9, 0x1f ;  /* 0x00001f090c077589 */ /* 0x0044e400000e0000 */
[----:B------:R-:W4:Y:S01]  /*2e80*/  FLO.U32 R11, R13 ;  /* 0x0000000d000b7300 */ /* 0x000f2200000e0000 */
[----:B------:R-:W-:-:S07]  /*2e90*/  LOP3.LUT R10, R2, R13, RZ, 0xc0, !PT ;  /* 0x0000000d020a7212 */ /* 0x000fce00078ec0ff */
[----:B------:R-:W0:Y:S01]  /*2ea0*/  POPC R10, R10 ;  /* 0x0000000a000a7309 */ /* 0x000e220000000000 */
[----:B----4-:R-:W-:-:S13]  /*2eb0*/  ISETP.NE.AND P0, PT, R4, R11, PT ;  /* 0x0000000b0400720c */ /* 0x010fda0003f05270 */
[----:B0-23--:R-:W-:Y:S05]  /*2ec0*/  @P0 BRA `(.L_x_34) ;  /* 0x0000000000040947 */ /* 0x00dfea0003800000 */
[----:B------:R0:W2:Y:S02]  /*2ed0*/  ATOMS.ADD R14, [R29], R10 ;  /* 0x0000000a1d0e738c */ /* 0x0000a40000000000 */
.L_x_34:
[----:B------:R-:W-:Y:S05]  /*2ee0*/  BSYNC.RECONVERGENT B0 ;  /* 0x0000000000007941 */ /* 0x000fea0003800200 */
.L_x_33:
[----:B------:R-:W-:Y:S01]  /*2ef0*/  R2P PR, R49, 0x7f ;  /* 0x0000007f31007804 */ /* 0x000fe20000000000 */
[----:B--2---:R2:W3:Y:S01]  /*2f00*/  SHFL.IDX PT, R11, R14, R11, 0x1f ;  /* 0x00001f0b0e0b7589 */ /* 0x0044e200000e0000 */
[----:B------:R-:W-:Y:S11]  /*2f10*/  BSSY.RECONVERGENT B0, `(.L_x_35) ;  /* 0x0000020000007945 */ /* 0x000ff60003800200 */
[----:B------:R-:W-:-:S02]  /*2f20*/  VOTE.ANY R9, PT, P0 ;  /* 0x0000000000097806 */ /* 0x000fc400000e0100 */
[----:B------:R-:W-:Y:S02]  /*2f30*/  VOTE.ANY R12, PT, P1 ;  /* 0x00000000000c7806 */ /* 0x000fe400008e0100 */
[----:B------:R-:W-:Y:S02]  /*2f40*/  @!P0 LOP3.LUT R9, RZ, R9, RZ, 0x33, !PT ;  /* 0x00000009ff098212 */ /* 0x000fe400078e33ff */
[----:B------:R-:W-:Y:S02]  /*2f50*/  @!P1 LOP3.LUT R12, RZ, R12, RZ, 0x33, !PT ;  /* 0x0000000cff0c9212 */ /* 0x000fe400078e33ff */
[----:B-1----:R-:W-:Y:S02]  /*2f60*/  VOTE.ANY R30, PT, P2 ;  /* 0x00000000001e7806 */ /* 0x002fe400010e0100 */
[----:B------:R-:W-:Y:S02]  /*2f70*/  LOP3.LUT R9, R12, R9, RZ, 0xc0, !PT ;  /* 0x000000090c097212 */ /* 0x000fe400078ec0ff */
[----:B------:R-:W-:-:S02]  /*2f80*/  @!P2 LOP3.LUT R30, RZ, R30, RZ, 0x33, !PT ;  /* 0x0000001eff1ea212 */ /* 0x000fc400078e33ff */
[----:B------:R-:W-:Y:S02]  /*2f90*/  VOTE.ANY R12, PT, P3 ;  /* 0x00000000000c7806 */ /* 0x000fe400018e0100 */
[----:B------:R-:W-:Y:S02]  /*2fa0*/  LOP3.LUT R9, R30, R9, RZ, 0xc0, !PT ;  /* 0x000000091e097212 */ /* 0x000fe400078ec0ff */
[----:B------:R-:W-:Y:S02]  /*2fb0*/  @!P3 LOP3.LUT R12, RZ, R12, RZ, 0x33, !PT ;  /* 0x0000000cff0cb212 */ /* 0x000fe400078e33ff */
[----:B------:R-:W-:Y:S02]  /*2fc0*/  LOP3.LUT P0, RZ, R49, 0x80, RZ, 0xc0, !PT ;  /* 0x0000008031ff7812 */ /* 0x000fe4000780c0ff */
[----:B------:R-:W-:Y:S02]  /*2fd0*/  VOTE.ANY R30, PT, P4 ;  /* 0x00000000001e7806 */ /* 0x000fe400020e0100 */
[----:B------:R-:W-:-:S02]  /*2fe0*/  LOP3.LUT R9, R12, R9, RZ, 0xc0, !PT ;  /* 0x000000090c097212 */ /* 0x000fc400078ec0ff */
[----:B------:R-:W-:Y:S02]  /*2ff0*/  VOTE.ANY R12, PT, P5 ;  /* 0x00000000000c7806 */ /* 0x000fe400028e0100 */
[----:B------:R-:W-:Y:S02]  /*3000*/  @!P4 LOP3.LUT R30, RZ, R30, RZ, 0x33, !PT ;  /* 0x0000001eff1ec212 */ /* 0x000fe400078e33ff */
[----:B------:R-:W-:Y:S02]  /*3010*/  @!P5 LOP3.LUT R12, RZ, R12, RZ, 0x33, !PT ;  /* 0x0000000cff0cd212 */ /* 0x000fe400078e33ff */
[----:B------:R-:W-:Y:S02]  /*3020*/  LOP3.LUT R9, R30, R9, RZ, 0xc0, !PT ;  /* 0x000000091e097212 */ /* 0x000fe400078ec0ff */
[----:B------:R-:W-:Y:S02]  /*3030*/  VOTE.ANY R30, PT, P6 ;  /* 0x00000000001e7806 */ /* 0x000fe400030e0100 */
[----:B------:R-:W-:-:S02]  /*3040*/  LOP3.LUT R9, R12, R9, RZ, 0xc0, !PT ;  /* 0x000000090c097212 */ /* 0x000fc400078ec0ff */
[----:B------:R-:W-:Y:S02]  /*3050*/  VOTE.ANY R12, PT, P0 ;  /* 0x00000000000c7806 */ /* 0x000fe400000e0100 */
[----:B------:R-:W-:Y:S02]  /*3060*/  @!P6 LOP3.LUT R30, RZ, R30, RZ, 0x33, !PT ;  /* 0x0000001eff1ee212 */ /* 0x000fe400078e33ff */
[----:B------:R-:W-:Y:S02]  /*3070*/  @!P0 LOP3.LUT R12, RZ, R12, RZ, 0x33, !PT ;  /* 0x0000000cff0c8212 */ /* 0x000fe400078e33ff */
[----:B------:R-:W-:Y:S01]  /*3080*/  LOP3.LUT R9, R30, R9, RZ, 0xc0, !PT ;  /* 0x000000091e097212 */ /* 0x000fe200078ec0ff */
[----:B------:R-:W-:-:S03]  /*3090*/  IMAD.MOV.U32 R30, RZ, RZ, RZ ;  /* 0x000000ffff1e7224 */ /* 0x000fc600078e00ff */
[----:B0-----:R-:W-:-:S04]  /*30a0*/  LOP3.LUT R29, R12, R9, RZ, 0xc0, !PT ;  /* 0x000000090c1d7212 */ /* 0x001fc800078ec0ff */
[----:B------:R-:W0:Y:S01]  /*30b0*/  FLO.U32 R13, R29 ;  /* 0x0000001d000d7300 */ /* 0x000e2200000e0000 */
[----:B------:R-:W-:-:S07]  /*30c0*/  LOP3.LUT R9, R2, R29, RZ, 0xc0, !PT ;  /* 0x0000001d02097212 */ /* 0x000fce00078ec0ff */
[----:B------:R-:W1:Y:S01]  /*30d0*/  POPC R9, R9 ;  /* 0x0000000900097309 */ /* 0x000e620000000000 */
[----:B0-----:R-:W-:-:S13]  /*30e0*/  ISETP.NE.AND P0, PT, R4, R13, PT ;  /* 0x0000000d0400720c */ /* 0x001fda0003f05270 */
[----:B-123--:R-:W-:Y:S05]  /*30f0*/  @P0 BRA `(.L_x_36) ;  /* 0x0000000000040947 */ /* 0x00efea0003800000 */
[----:B------:R0:W1:Y:S02]  /*3100*/  ATOMS.ADD R30, [R28], R9 ;  /* 0x000000091c1e738c */ /* 0x0000640000000000 */
.L_x_36:
[----:B------:R-:W-:Y:S05]  /*3110*/  BSYNC.RECONVERGENT B0 ;  /* 0x0000000000007941 */ /* 0x000fea0003800200 */
.L_x_35:
[----:B------:R-:W-:Y:S01]  /*3120*/  R2P PR, R48, 0x7f ;  /* 0x0000007f30007804 */ /* 0x000fe20000000000 */
[----:B-1----:R1:W2:Y:S01]  /*3130*/  SHFL.IDX PT, R14, R30, R13, 0x1f ;  /* 0x00001f0d1e0e7589 */ /* 0x0022a200000e0000 */
[----:B------:R-:W-:Y:S01]  /*3140*/  BSSY.RECONVERGENT B0, `(.L_x_37) ;  /* 0x0000020000007945 */ /* 0x000fe20003800200 */
[----:B0-----:R-:W-:-:S10]  /*3150*/  IMAD.MOV.U32 R28, RZ, RZ, RZ ;  /* 0x000000ffff1c7224 */ /* 0x001fd400078e00ff */
        /* <DEDUP_REMOVED lines=24> */
[----:B------:R-:W0:Y:S01]  /*32e0*/  FLO.U32 R29, R31 ;  /* 0x0000001f001d7300 */ /* 0x000e2200000e0000 */
[----:B------:R-:W-:-:S07]  /*32f0*/  LOP3.LUT R12, R2, R31, RZ, 0xc0, !PT ;  /* 0x0000001f020c7212 */ /* 0x000fce00078ec0ff */
[----:B------:R-:W3:Y:S01]  /*3300*/  POPC R12, R12 ;  /* 0x0000000c000c7309 */ /* 0x000ee20000000000 */
[----:B0-----:R-:W-:-:S13]  /*3310*/  ISETP.NE.AND P0, PT, R4, R29, PT ;  /* 0x0000001d0400720c */ /* 0x001fda0003f05270 */
[----:B-123--:R-:W-:Y:S05]  /*3320*/  @P0 BRA `(.L_x_38) ;  /* 0x0000000000040947 */ /* 0x00efea0003800000 */
[----:B------:R0:W1:Y:S02]  /*3330*/  ATOMS.ADD R28, [R27], R12 ;  /* 0x0000000c1b1c738c */ /* 0x0000640000000000 */
.L_x_38:
[----:B------:R-:W-:Y:S05]  /*3340*/  BSYNC.RECONVERGENT B0 ;  /* 0x0000000000007941 */ /* 0x000fea0003800200 */
.L_x_37:
[----:B------:R-:W-:Y:S01]  /*3350*/  R2P PR, R47, 0x7f ;  /* 0x0000007f2f007804 */ /* 0x000fe20000000000 */
[----:B01----:R0:W1:Y:S01]  /*3360*/  SHFL.IDX PT, R27, R28, R29, 0x1f ;  /* 0x00001f1d1c1b7589 */ /* 0x00306200000e0000 */
[----:B------:R-:W-:Y:S11]  /*3370*/  BSSY.RECONVERGENT B0, `(.L_x_39) ;  /* 0x0000020000007945 */ /* 0x000ff60003800200 */
[----:B------:R-:W-:-:S02]  /*3380*/  VOTE.ANY R13, PT, P0 ;  /* 0x00000000000d7806 */ /* 0x000fc400000e0100 */
[----:B------:R-:W-:Y:S02]  /*3390*/  VOTE.ANY R30, PT, P1 ;  /* 0x00000000001e7806 */ /* 0x000fe400008e0100 */
[----:B------:R-:W-:Y:S02]  /*33a0*/  @!P0 LOP3.LUT R13, RZ, R13, RZ, 0x33, !PT ;  /* 0x0000000dff0d8212 */ /* 0x000fe400078e33ff */
[----:B------:R-:W-:Y:S02]  /*33b0*/  @!P1 LOP3.LUT R30, RZ, R30, RZ, 0x33, !PT ;  /* 0x0000001eff1e9212 */ /* 0x000fe400078e33ff */
[----:B------:R-:W-:Y:S02]  /*33c0*/  VOTE.ANY R48, PT, P2 ;  /* 0x0000000000307806 */ /* 0x000fe400010e0100 */
        /* <DEDUP_REMOVED lines=17> */
[----:B------:R-:W-:-:S04]  /*34e0*/  LOP3.LUT R13, R48, R13, RZ, 0xc0, !PT ;  /* 0x0000000d300d7212 */ /* 0x000fc800078ec0ff */
[----:B------:R-:W-:Y:S01]  /*34f0*/  LOP3.LUT R47, R30, R13, RZ, 0xc0, !PT ;  /* 0x0000000d1e2f7212 */ /* 0x000fe200078ec0ff */
[----:B------:R-:W-:-:S03]  /*3500*/  IMAD.MOV.U32 R30, RZ, RZ, RZ ;  /* 0x000000ffff1e7224 */ /* 0x000fc600078e00ff */
[----:B------:R-:W2:Y:S01]  /*3510*/  FLO.U32 R31, R47 ;  /* 0x0000002f001f7300 */ /* 0x000ea200000e0000 */
[----:B------:R-:W-:-:S07]  /*3520*/  LOP3.LUT R13, R2, R47, RZ, 0xc0, !PT ;  /* 0x0000002f020d7212 */ /* 0x000fce00078ec0ff */
[----:B------:R-:W3:Y:S01]  /*3530*/  POPC R13, R13 ;  /* 0x0000000d000d7309 */ /* 0x000ee20000000000 */
[----:B--2---:R-:W-:-:S13]  /*3540*/  ISETP.NE.AND P0, PT, R4, R31, PT ;  /* 0x0000001f0400720c */ /* 0x004fda0003f05270 */
[----:B01-3--:R-:W-:Y:S05]  /*3550*/  @P0 BRA `(.L_x_40) ;  /* 0x0000000000040947 */ /* 0x00bfea0003800000 */
[----:B------:R0:W1:Y:S02]  /*3560*/  ATOMS.ADD R30, [R26], R13 ;  /* 0x0000000d1a1e738c */ /* 0x0000640000000000 */
.L_x_40:
[----:B------:R-:W-:Y:S05]  /*3570*/  BSYNC.RECONVERGENT B0 ;  /* 0x0000000000007941 */ /* 0x000fea0003800200 */
.L_x_39:
[----:B------:R-:W-:Y:S01]  /*3580*/  R2P PR, R46, 0x7f ;  /* 0x0000007f2e007804 */ /* 0x000fe20000000000 */
[----:B-1----:R1:W2:Y:S01]  /*3590*/  SHFL.IDX PT, R28, R30, R31, 0x1f ;  /* 0x00001f1f1e1c7589 */ /* 0x0022a200000e0000 */
[----:B------:R-:W-:Y:S11]  /*35a0*/  BSSY.RECONVERGENT B0, `(.L_x_41) ;  /* 0x0000020000007945 */ /* 0x000ff60003800200 */
[----:B0-----:R-:W-:-:S02]  /*35b0*/  VOTE.ANY R26, PT, P0 ;  /* 0x00000000001a7806 */ /* 0x001fc400000e0100 */
        /* <DEDUP_REMOVED lines=9> */
[----:B------:R-:W-:Y:S01]  /*3650*/  LOP3.LUT P0, RZ, R46, 0x80, RZ, 0xc0, !PT ;  /* 0x000000802eff7812 */ /* 0x000fe2000780c0ff */
[----:B------:R-:W-:Y:S01]  /*3660*/  IMAD.MOV.U32 R46, RZ, RZ, RZ ;  /* 0x000000ffff2e7224 */ /* 0x000fe200078e00ff */
        /* <DEDUP_REMOVED lines=19> */
.L_x_42:
[----:B------:R-:W-:Y:S05]  /*37a0*/  BSYNC.RECONVERGENT B0 ;  /* 0x0000000000007941 */ /* 0x000fea0003800200 */
.L_x_41:
        /* <DEDUP_REMOVED lines=27> */
[----:B------:R-:W-:-:S04]  /*3960*/  LOP3.LUT R45, R30, R25, RZ, 0xc0, !PT ;  /* 0x000000191e2d7212 */ /* 0x000fc800078ec0ff */
[----:B------:R-:W0:Y:S01]  /*3970*/  FLO.U32 R31, R45 ;  /* 0x0000002d001f7300 */ /* 0x000e2200000e0000 */
[----:B------:R-:W-:-:S07]  /*3980*/  LOP3.LUT R25, R2, R45, RZ, 0xc0, !PT ;  /* 0x0000002d02197212 */ /* 0x000fce00078ec0ff */
[----:B------:R-:W3:Y:S01]  /*3990*/  POPC R25, R25 ;  /* 0x0000001900197309 */ /* 0x000ee20000000000 */
[----:B0-----:R-:W-:-:S13]  /*39a0*/  ISETP.NE.AND P0, PT, R4, R31, PT ;  /* 0x0000001f0400720c */ /* 0x001fda0003f05270 */
[----:B-123--:R-:W-:Y:S05]  /*39b0*/  @P0 BRA `(.L_x_44) ;  /* 0x0000000000080947 */ /* 0x00efea0003800000 */
[----:B------:R-:W2:Y:S04]  /*39c0*/  LDL.LU R47, [R1+0x4] ;  /* 0x00000400012f7983 */ /* 0x000ea80000300800 */
[----:B--2---:R0:W1:Y:S02]  /*39d0*/  ATOMS.ADD R48, [R47], R25 ;  /* 0x000000192f30738c */ /* 0x0040640000000000 */
.L_x_44:
[----:B------:R-:W-:Y:S05]  /*39e0*/  BSYNC.RECONVERGENT B0 ;  /* 0x0000000000007941 */ /* 0x000fea0003800200 */
.L_x_43:
[----:B------:R-:W-:Y:S01]  /*39f0*/  R2P PR, R44, 0x7f ;  /* 0x0000007f2c007804 */ /* 0x000fe20000000000 */
[----:B------:R-:W-:Y:S01]  /*3a00*/  BSSY.RECONVERGENT B0, `(.L_x_45) ;  /* 0x0000022000007945 */ /* 0x000fe20003800200 */
[----:B------:R-:W-:-:S11]  /*3a10*/  IMAD.MOV.U32 R46, RZ, RZ, RZ ;  /* 0x000000ffff2e7224 */ /* 0x000fd600078e00ff */
[----:B------:R-:W-:Y:S02]  /*3a20*/  VOTE.ANY R30, PT, P0 ;  /* 0x00000000001e7806 */ /* 0x000fe400000e0100 */
[----:B------:R-:W-:Y:S02]  /*3a30*/  VOTE.ANY R45, PT, P1 ;  /* 0x00000000002d7806 */ /* 0x000fe400008e0100 */
[----:B------:R-:W-:Y:S02]  /*3a40*/  @!P0 LOP3.LUT R30, RZ, R30, RZ, 0x33, !PT ;  /* 0x0000001eff1e8212 */ /* 0x000fe400078e33ff */
[----:B------:R-:W-:Y:S02]  /*3a50*/  @!P1 LOP3.LUT R45, RZ, R45, RZ, 0x33, !PT ;  /* 0x0000002dff2d9212 */ /* 0x000fe400078e33ff */
[----:B0-----:R-:W-:Y:S02]  /*3a60*/  VOTE.ANY R47, PT, P2 ;  /* 0x00000000002f7806 */ /* 0x001fe400010e0100 */
[----:B------:R-:W-:-:S02]  /*3a70*/  LOP3.LUT R30, R45, R30, RZ, 0xc0, !PT ;  /* 0x0000001e2d1e7212 */ /* 0x000fc400078ec0ff */
[----:B------:R-:W-:Y:S02]  /*3a80*/  @!P2 LOP3.LUT R47, RZ, R47, RZ, 0x33, !PT ;  /* 0x0000002fff2fa212 */ /* 0x000fe400078e33ff */
[----:B------:R-:W-:Y:S02]  /*3a90*/  VOTE.ANY R45, PT, P3 ;  /* 0x00000000002d7806 */ /* 0x000fe400018e0100 */
[----:B------:R-:W-:Y:S02]  /*3aa0*/  LOP3.LUT R30, R47, R30, RZ, 0xc0, !PT ;  /* 0x0000001e2f1e7212 */ /* 0x000fe400078ec0ff */
[----:B------:R-:W-:Y:S02]  /*3ab0*/  @!P3 LOP3.LUT R45, RZ, R45, RZ, 0x33, !PT ;  /* 0x0000002dff2db212 */ /* 0x000fe400078e33ff */
[----:B------:R-:W-:Y:S02]  /*3ac0*/  LOP3.LUT P0, RZ, R44, 0x80, RZ, 0xc0, !PT ;  /* 0x000000802cff7812 */ /* 0x000fe4000780c0ff */
[----:B------:R-:W-:Y:S01]  /*3ad0*/  VOTE.ANY R47, PT, P4 ;  /* 0x00000000002f7806 */ /* 0x000fe200020e0100 */
[----:B-1----:R0:W1:Y:S01]  /*3ae0*/  SHFL.IDX PT, R44, R48, R31, 0x1f ;  /* 0x00001f1f302c7589 */ /* 0x00206200000e0000 */
        /* <DEDUP_REMOVED lines=12> */
[----:B------:R-:W2:Y:S01]  /*3bb0*/  FLO.U32 R45, R47 ;  /* 0x0000002f002d7300 */ /* 0x000ea200000e0000 */
[----:B------:R-:W-:-:S07]  /*3bc0*/  LOP3.LUT R30, R2, R47, RZ, 0xc0, !PT ;  /* 0x0000002f021e7212 */ /* 0x000fce00078ec0ff */
[----:B------:R-:W3:Y:S01]  /*3bd0*/  POPC R30, R30 ;  /* 0x0000001e001e7309 */ /* 0x000ee20000000000 */
[----:B--2---:R-:W-:-:S13]  /*3be0*/  ISETP.NE.AND P0, PT, R4, R45, PT ;  /* 0x0000002d0400720c */ /* 0x004fda0003f05270 */
[----:B01-3--:R-:W-:Y:S05]  /*3bf0*/  @P0 BRA `(.L_x_46) ;  /* 0x0000000000080947 */ /* 0x00bfea0003800000 */
[----:B------:R-:W2:Y:S04]  /*3c00*/  LDL.LU R49, [R1] ;  /* 0x0000000001317983 */ /* 0x000ea80000300800 */
[----:B--2---:R0:W1:Y:S02]  /*3c10*/  ATOMS.ADD R46, [R49], R30 ;  /* 0x0000001e312e738c */ /* 0x0040640000000000 */
.L_x_46:
[----:B------:R-:W-:Y:S05]  /*3c20*/  BSYNC.RECONVERGENT B0 ;  /* 0x0000000000007941 */ /* 0x000fea0003800200 */
.L_x_45:
        /* <DEDUP_REMOVED lines=13> */
[----:B------:R-:W-:Y:S01]  /*3d00*/  VOTE.ANY R50, PT, P4 ;  /* 0x0000000000327806 */ /* 0x000fe200020e0100 */
[----:B-1----:R1:W2:Y:S01]  /*3d10*/  SHFL.IDX PT, R43, R46, R45, 0x1f ;  /* 0x00001f2d2e2b7589 */ /* 0x0022a200000e0000 */
        /* <DEDUP_REMOVED lines=11> */
[----:B0-----:R-:W-:Y:S01]  /*3dd0*/  LOP3.LUT R49, R48, R31, RZ, 0xc0, !PT ;  /* 0x0000001f30317212 */ /* 0x001fe200078ec0ff */
[----:B------:R-:W-:-:S03]  /*3de0*/  IMAD.MOV.U32 R48, RZ, RZ, RZ ;  /* 0x000000ffff307224 */ /* 0x000fc600078e00ff */
[----:B------:R-:W0:Y:S01]  /*3df0*/  FLO.U32 R47, R49 ;  /* 0x00000031002f7300 */ /* 0x000e2200000e0000 */
[----:B------:R-:W-:-:S07]  /*3e00*/  LOP3.LUT R31, R2, R49, RZ, 0xc0, !PT ;  /* 0x00000031021f7212 */ /* 0x000fce00078ec0ff */
[----:B------:R-:W3:Y:S01]  /*3e10*/  POPC R31, R31 ;  /* 0x0000001f001f7309 */ /* 0x000ee20000000000 */
[----:B0-----:R-:W-:-:S13]  /*3e20*/  ISETP.NE.AND P0, PT, R4, R47, PT ;  /* 0x0000002f0400720c */ /* 0x001fda0003f05270 */
[----:B-123--:R-:W-:Y:S05]  /*3e30*/  @P0 BRA `(.L_x_48) ;  /* 0x0000000000040947 */ /* 0x00efea0003800000 */
[----:B------:R0:W1:Y:S02]  /*3e40*/  ATOMS.ADD R48, [R24], R31 ;  /* 0x0000001f1830738c */ /* 0x0000640000000000 */
.L_x_48:
[----:B------:R-:W-:Y:S05]  /*3e50*/  BSYNC.RECONVERGENT B0 ;  /* 0x0000000000007941 */ /* 0x000fea0003800200 */
.L_x_47:
[----:B------:R-:W-:Y:S01]  /*3e60*/  R2P PR, R42, 0x7f ;  /* 0x0000007f2a007804 */ /* 0x000fe20000000000 */
[----:B------:R-:W-:Y:S01]  /*3e70*/  BSSY.RECONVERGENT B0, `(.L_x_49) ;  /* 0x0000021000007945 */ /* 0x000fe20003800200 */
[----:B------:R-:W-:-:S11]  /*3e80*/  IMAD.MOV.U32 R46, RZ, RZ, RZ ;  /* 0x000000ffff2e7224 */ /* 0x000fd600078e00ff */
[----:B0-----:R-:W-:Y:S02]  /*3e90*/  VOTE.ANY R24, PT, P0 ;  /* 0x0000000000187806 */ /* 0x001fe400000e0100 */
        /* <DEDUP_REMOVED lines=29> */
[----:B------:R0:W1:Y:S02]  /*4070*/  ATOMS.ADD R46, [R23], R24 ;  /* 0x00000018172e738c */ /* 0x0000640000000000 */
.L_x_50:
[----:B------:R-:W-:Y:S05]  /*4080*/  BSYNC.RECONVERGENT B0 ;  /* 0x0000000000007941 */ /* 0x000fea0003800200 */
.L_x_49:
[----:B------:R-:W-:Y:S01]  /*4090*/  R2P PR, R41, 0x7f ;  /* 0x0000007f29007804 */ /* 0x000fe20000000000 */
[----:B------:R-:W-:-:S12]  /*40a0*/  BSSY.RECONVERGENT B0, `(.L_x_51) ;  /* 0x0000021000007945 */ /* 0x000fd80003800200 */
        /* <DEDUP_REMOVED lines=23> */
[----:B------:R-:W-:Y:S01]  /*4220*/  LOP3.LUT R49, R48, R23, RZ, 0xc0, !PT ;  /* 0x0000001730317212 */ /* 0x000fe200078ec0ff */
[----:B------:R-:W-:Y:S01]  /*4230*/  IMAD.MOV.U32 R48, RZ, RZ, RZ ;  /* 0x000000ffff307224 */ /* 0x000fe200078e00ff */
[----:B-1----:R0:W1:Y:S02]  /*4240*/  SHFL.IDX PT, R23, R46, R45, 0x1f ;  /* 0x00001f2d2e177589 */ /* 0x00206400000e0000 */
[----:B------:R-:W2:Y:S01]  /*4250*/  FLO.U32 R47, R49 ;  /* 0x00000031002f7300 */ /* 0x000ea200000e0000 */
[----:B------:R-:W-:-:S07]  /*4260*/  LOP3.LUT R41, R2, R49, RZ, 0xc0, !PT ;  /* 0x0000003102297212 */ /* 0x000fce00078ec0ff */
[----:B------:R-:W3:Y:S01]  /*4270*/  POPC R41, R41 ;  /* 0x0000002900297309 */ /* 0x000ee20000000000 */
[----:B--2---:R-:W-:-:S13]  /*4280*/  ISETP.NE.AND P0, PT, R4, R47, PT ;  /* 0x0000002f0400720c */ /* 0x004fda0003f05270 */
[----:B01-3--:R-:W-:Y:S05]  /*4290*/  @P0 BRA `(.L_x_52) ;  /* 0x0000000000040947 */ /* 0x00bfea0003800000 */
[----:B------:R0:W1:Y:S02]  /*42a0*/  ATOMS.ADD R48, [R22], R41 ;  /* 0x000000291630738c */ /* 0x0000640000000000 */
.L_x_52:
[----:B------:R-:W-:Y:S05]  /*42b0*/  BSYNC.RECONVERGENT B0 ;  /* 0x0000000000007941 */ /* 0x000fea0003800200 */
.L_x_51:
        /* <DEDUP_REMOVED lines=34> */
.L_x_54:
[----:B------:R-:W-:Y:S05]  /*44e0*/  BSYNC.RECONVERGENT B0 ;  /* 0x0000000000007941 */ /* 0x000fea0003800200 */
.L_x_53:
        /* <DEDUP_REMOVED lines=34> */
.L_x_56:
[----:B------:R-:W-:Y:S05]  /*4710*/  BSYNC.RECONVERGENT B0 ;  /* 0x0000000000007941 */ /* 0x000fea0003800200 */
.L_x_55:
        /* <DEDUP_REMOVED lines=34> */
.L_x_58:
[----:B------:R-:W-:Y:S05]  /*4940*/  BSYNC.RECONVERGENT B0 ;  /* 0x0000000000007941 */ /* 0x000fea0003800200 */
.L_x_57:
        /* <DEDUP_REMOVED lines=34> */
.L_x_60:
[----:B------:R-:W-:Y:S05]  /*4b70*/  BSYNC.RECONVERGENT B0 ;  /* 0x0000000000007941 */ /* 0x000fea0003800200 */
.L_x_59:
        /* <DEDUP_REMOVED lines=26> */
[----:B------:R-:W-:Y:S02]  /*4d20*/  LOP3.LUT R49, R45, R18, RZ, 0xc0, !PT ;  /* 0x000000122d317212 */ /* 0x000fe400078ec0ff */
[----:B-1----:R0:W1:Y:S02]  /*4d30*/  SHFL.IDX PT, R18, R48, R47, 0x1f ;  /* 0x00001f2f30127589 */ /* 0x00206400000e0000 */
[----:B------:R-:W2:Y:S01]  /*4d40*/  FLO.U32 R45, R49 ;  /* 0x00000031002d7300 */ /* 0x000ea200000e0000 */
[----:B------:R-:W-:-:S07]  /*4d50*/  LOP3.LUT R34, R2, R49, RZ, 0xc0, !PT ;  /* 0x0000003102227212 */ /* 0x000fce00078ec0ff */
[----:B------:R-:W3:Y:S01]  /*4d60*/  POPC R34, R34 ;  /* 0x0000002200227309 */ /* 0x000ee20000000000 */
[----:B--2---:R-:W-:-:S13]  /*4d70*/  ISETP.NE.AND P0, PT, R4, R45, PT ;  /* 0x0000002d0400720c */ /* 0x004fda0003f05270 */
[----:B01-3--:R-:W-:Y:S05]  /*4d80*/  @P0 BRA `(.L_x_62) ;  /* 0x0000000000040947 */ /* 0x00bfea0003800000 */
[----:B------:R0:W1:Y:S02]  /*4d90*/  ATOMS.ADD R46, [R17], R34 ;  /* 0x00000022112e738c */ /* 0x0000640000000000 */
.L_x_62:
[----:B------:R-:W-:Y:S05]  /*4da0*/  BSYNC.RECONVERGENT B0 ;  /* 0x0000000000007941 */ /* 0x000fea0003800200 */
.L_x_61:
        /* <DEDUP_REMOVED lines=28> */
[----:B------:R-:W0:Y:S01]  /*4f70*/  FLO.U32 R33, R47 ;  /* 0x0000002f00217300 */ /* 0x000e2200000e0000 */
[----:B------:R-:W-:-:S07]  /*4f80*/  LOP3.LUT R17, R2, R47, RZ, 0xc0, !PT ;  /* 0x0000002f02117212 */ /* 0x000fce00078ec0ff */
[----:B------:R-:W3:Y:S01]  /*4f90*/  POPC R17, R17 ;  /* 0x0000001100117309 */ /* 0x000ee20000000000 */
[----:B0-----:R-:W-:-:S13]  /*4fa0*/  ISETP.NE.AND P0, PT, R4, R33, PT ;  /* 0x000000210400720c */ /* 0x001fda0003f05270 */
[----:B-123--:R-:W-:Y:S05]  /*4fb0*/  @P0 BRA `(.L_x_64) ;  /* 0x0000000000040947 */ /* 0x00efea0003800000 */
[----:B------:R0:W1:Y:S02]  /*4fc0*/  ATOMS.ADD R48, [R16], R17 ;  /* 0x000000111030738c */ /* 0x0000640000000000 */
.L_x_64:
[----:B------:R-:W-:Y:S05]  /*4fd0*/  BSYNC.RECONVERGENT B0 ;  /* 0x0000000000007941 */ /* 0x000fea0003800200 */
.L_x_63:
[----:B------:R-:W-:Y:S01]  /*4fe0*/  R2P PR, R32, 0x7f ;  /* 0x0000007f20007804 */ /* 0x000fe20000000000 */
[----:B-1----:R1:W2:Y:S01]  /*4ff0*/  SHFL.IDX PT, R48, R48, R33, 0x1f ;  /* 0x00001f2130307589 */ /* 0x0022a200000e0000 */
[----:B------:R-:W-:Y:S01]  /*5000*/  BSSY.RECONVERGENT B0, `(.L_x_65) ;  /* 0x0000021000007945 */ /* 0x000fe20003800200 */
[----:B------:R-:W-:Y:S02]  /*5010*/  IMAD.IADD R8, R5, 0x1, R8 ;  /* 0x0000000105087824 */ /* 0x000fe400078e0208 */
[----:B------:R-:W-:-:S08]  /*5020*/  IMAD.MOV.U32 R5, RZ, RZ, RZ ;  /* 0x000000ffff057224 */ /* 0x000fd000078e00ff */
        /* <DEDUP_REMOVED lines=30> */
.L_x_66:
[----:B------:R-:W-:Y:S05]  /*5210*/  BSYNC.RECONVERGENT B0 ;  /* 0x0000000000007941 */ /* 0x000fea0003800200 */
.L_x_65:
[----:B------:R-:W2:Y:S01]  /*5220*/  LDL.LU R4, [R1+0x8] ;  /* 0x0000080001047983 */ /* 0x000ea20000300800 */
[----:B------:R-:W-:Y:S01]  /*5230*/  IMAD.IADD R6, R6, 0x1, R7 ;  /* 0x0000000106067824 */ /* 0x000fe200078e0207 */
[----:B------:R-:W-:Y:S01]  /*5240*/  BSSY B1, `(.L_x_67) ;  /* 0x000006c000017945 */ /* 0x000fe20003800000 */
[----:B------:R-:W-:Y:S01]  /*5250*/  IMAD.IADD R10, R10, 0x1, R11 ;  /* 0x000000010a0a7824 */ /* 0x000fe200078e020b */
[----:B-1----:R-:W0:Y:S01]  /*5260*/  SHFL.IDX PT, R5, R5, R16, 0x1f ;  /* 0x00001f1005057589 */ /* 0x002e2200000e0000 */
[----:B------:R-:W-:Y:S02]  /*5270*/  IMAD.IADD R14, R9, 0x1, R14 ;  /* 0x00000001090e7824 */ /* 0x000fe400078e020e */
[--C-:B------:R-:W-:Y:S01]  /*5280*/  IMAD R8, R8, 0x4, R73.reuse ;  /* 0x0000000408087824 */ /* 0x100fe200078e0249 */
[----:B------:R-:W-:Y:S01]  /*5290*/  BAR.SYNC.DEFER_BLOCKING 0x0 ;  /* 0x0000000000007b1d */ /* 0x000fe20000010000 */
[----:B------:R-:W-:Y:S02]  /*52a0*/  IMAD.IADD R28, R13, 0x1, R28 ;  /* 0x000000010d1c7824 */ /* 0x000fe400078e021c */
[----:B------:R-:W-:-:S02]  /*52b0*/  IMAD R7, R6, 0x4, R73 ;  /* 0x0000000406077824 */ /* 0x000fc400078e0249 */
[----:B------:R-:W-:Y:S02]  /*52c0*/  IMAD.IADD R26, R26, 0x1, R29 ;  /* 0x000000011a1a7824 */ /* 0x000fe400078e021d */
[--C-:B------:R-:W-:Y:S02]  /*52d0*/  IMAD R10, R10, 0x4, R73.reuse ;  /* 0x000000040a0a7824 */ /* 0x100fe400078e0249 */
[----:B------:R-:W-:Y:S02]  /*52e0*/  IMAD.IADD R44, R25, 0x1, R44 ;  /* 0x00000001192c7824 */ /* 0x000fe400078e022c */
[----:B------:R-:W-:Y:S02]  /*52f0*/  IMAD R9, R14, 0x4, R73 ;  /* 0x000000040e097824 */ /* 0x000fe400078e0249 */
[----:B------:R-:W-:Y:S02]  /*5300*/  IMAD.IADD R42, R31, 0x1, R42 ;  /* 0x000000011f2a7824 */ /* 0x000fe400078e022a */
[----:B------:R-:W-:-:S02]  /*5310*/  IMAD.IADD R24, R24, 0x1, R23 ;  /* 0x0000000118187824 */ /* 0x000fc400078e0217 */
[----:B------:R-:W-:Y:S02]  /*5320*/  IMAD R6, R26, 0x4, R73 ;  /* 0x000000041a067824 */ /* 0x000fe400078e0249 */
[----:B------:R-:W-:Y:S02]  /*5330*/  IMAD.IADD R40, R41, 0x1, R40 ;  /* 0x0000000129287824 */ /* 0x000fe400078e0228 */
[----:B0-----:R-:W-:Y:S02]  /*5340*/  IMAD.IADD R2, R2, 0x1, R5 ;  /* 0x0000000102027824 */ /* 0x001fe400078e0205 */
[--C-:B------:R-:W-:Y:S01]  /*5350*/  IMAD R5, R28, 0x4, R73.reuse ;  /* 0x000000041c057824 */ /* 0x100fe200078e0249 */
[----:B------:R0:W-:Y:S01]  /*5360*/  STS [R8+-0x4], R71 ;  /* 0xfffffc4708007388 */ /* 0x0001e20000000800 */
[----:B------:R-:W-:Y:S02]  /*5370*/  IMAD R11, R44, 0x4, R73 ;  /* 0x000000042c0b7824 */ /* 0x000fe400078e0249 */
[----:B------:R-:W-:Y:S01]  /*5380*/  IMAD.IADD R22, R22, 0x1, R37 ;  /* 0x0000000116167824 */ /* 0x000fe200078e0225 */
[----:B------:R1:W-:Y:S01]  /*5390*/  STS [R7+-0x4], R70 ;  /* 0xfffffc4607007388 */ /* 0x0003e20000000800 */
[----:B------:R-:W-:-:S02]  /*53a0*/  IMAD.IADD R36, R21, 0x1, R36 ;  /* 0x0000000115247824 */ /* 0x000fc400078e0224 */
[----:B------:R-:W-:Y:S01]  /*53b0*/  IMAD.IADD R20, R20, 0x1, R35 ;  /* 0x0000000114147824 */ /* 0x000fe200078e0223 */
[----:B------:R3:W-:Y:S01]  /*53c0*/  STS [R10+-0x4], R69 ;  /* 0xfffffc450a007388 */ /* 0x0007e20000000800 */
[----:B------:R-:W-:Y:S02]  /*53d0*/  IMAD.IADD R18, R19, 0x1, R18 ;  /* 0x0000000113127824 */ /* 0x000fe400078e0212 */
[----:B0-----:R-:W-:Y:S01]  /*53e0*/  IMAD R8, R24, 0x4, R73 ;  /* 0x0000000418087824 */ /* 0x001fe200078e0249 */
[----:B------:R0:W-:Y:S01]  /*53f0*/  STS [R9+-0x4], R68 ;  /* 0xfffffc4409007388 */ /* 0x0001e20000000800 */
[----:B------:R-:W-:Y:S02]  /*5400*/  IMAD.IADD R34, R34, 0x1, R45 ;  /* 0x0000000122227824 */ /* 0x000fe400078e022d */
[----:B-1----:R-:W-:Y:S02]  /*5410*/  IMAD R7, R42, 0x4, R73 ;  /* 0x000000042a077824 */ /* 0x002fe400078e0249 */
[----:B------:R-:W-:-:S02]  /*5420*/  IMAD.IADD R48, R17, 0x1, R48 ;  /* 0x0000000111307824 */ /* 0x000fc400078e0230 */
[--C-:B---3--:R-:W-:Y:S02]  /*5430*/  IMAD R10, R22, 0x4, R73.reuse ;  /* 0x00000004160a7824 */ /* 0x108fe400078e0249 */
[--C-:B------:R-:W-:Y:S02]  /*5440*/  IMAD R13, R36, 0x4, R73.reuse ;  /* 0x00000004240d7824 */ /* 0x100fe400078e0249 */
[--C-:B0-----:R-:W-:Y:S02]  /*5450*/  IMAD R9, R40, 0x4, R73.reuse ;  /* 0x0000000428097824 */ /* 0x101fe400078e0249 */
[----:B------:R-:W-:Y:S01]  /*5460*/  IMAD R2, R2, 0x4, R73 ;  /* 0x0000000402027824 */ /* 0x000fe200078e0249 */
[----:B--2---:R-:W-:Y:S01]  /*5470*/  ISETP.NE.AND P0, PT, R4, RZ, PT ;  /* 0x000000ff0400720c */ /* 0x004fe20003f05270 */
[----:B------:R-:W-:Y:S02]  /*5480*/  IMAD.IADD R4, R12, 0x1, R27 ;  /* 0x000000010c047824 */ /* 0x000fe400078e021b */
[----:B------:R-:W-:-:S02]  /*5490*/  IMAD.IADD R12, R30, 0x1, R43 ;  /* 0x000000011e0c7824 */ /* 0x000fc400078e022b */
[--C-:B------:R-:W-:Y:S02]  /*54a0*/  IMAD R4, R4, 0x4, R73.reuse ;  /* 0x0000000404047824 */ /* 0x100fe400078e0249 */
[----:B------:R-:W-:-:S03]  /*54b0*/  IMAD R12, R12, 0x4, R73 ;  /* 0x000000040c0c7824 */ /* 0x000fc600078e0249 */
[----:B------:R0:W-:Y:S04]  /*54c0*/  STS [R4+-0x4], R67 ;  /* 0xfffffc4304007388 */ /* 0x0001e80000000800 */
[----:B------:R1:W-:Y:S04]  /*54d0*/  STS [R5+-0x4], R66 ;  /* 0xfffffc4205007388 */ /* 0x0003e80000000800 */
[----:B------:R2:W-:Y:S01]  /*54e0*/  STS [R6+-0x4], R65 ;  /* 0xfffffc4106007388 */ /* 0x0005e20000000800 */
[----:B0-----:R-:W-:-:S03]  /*54f0*/  IMAD R4, R20, 0x4, R73 ;  /* 0x0000000414047824 */ /* 0x001fc600078e0249 */
[----:B------:R0:W-:Y:S01]  /*5500*/  STS [R11+-0x4], R64 ;  /* 0xfffffc400b007388 */ /* 0x0001e20000000800 */
[----:B-1----:R-:W-:-:S03]  /*5510*/  IMAD R5, R18, 0x4, R73 ;  /* 0x0000000412057824 */ /* 0x002fc600078e0249 */
[----:B------:R-:W-:Y:S01]  /*5520*/  STS [R12+-0x4], R63 ;  /* 0xfffffc3f0c007388 */ /* 0x000fe20000000800 */
[----:B--2---:R-:W-:-:S03]  /*5530*/  IMAD R6, R34, 0x4, R73 ;  /* 0x0000000422067824 */ /* 0x004fc600078e0249 */
[----:B------:R-:W-:Y:S01]  /*5540*/  STS [R7+-0x4], R62 ;  /* 0xfffffc3e07007388 */ /* 0x000fe20000000800 */
[----:B0-----:R-:W-:-:S03]  /*5550*/  IMAD R11, R48, 0x4, R73 ;  /* 0x00000004300b7824 */ /* 0x001fc600078e0249 */
[----:B------:R-:W-:Y:S04]  /*5560*/  STS [R8+-0x4], R61 ;  /* 0xfffffc3d08007388 */ /* 0x000fe80000000800 */
[----:B------:R-:W-:Y:S04]  /*5570*/  STS [R9+-0x4], R60 ;  /* 0xfffffc3c09007388 */ /* 0x000fe80000000800 */
[----:B------:R-:W-:Y:S04]  /*5580*/  STS [R10+-0x4], R59 ;  /* 0xfffffc3b0a007388 */ /* 0x000fe80000000800 */
[----:B------:R0:W-:Y:S04]  /*5590*/  STS [R13+-0x4], R58 ;  /* 0xfffffc3a0d007388 */ /* 0x0001e80000000800 */
[----:B------:R1:W-:Y:S04]  /*55a0*/  STS [R4+-0x4], R57 ;  /* 0xfffffc3904007388 */ /* 0x0003e80000000800 */
[----:B------:R1:W-:Y:S01]  /*55b0*/  STS [R5+-0x4], R56 ;  /* 0xfffffc3805007388 */ /* 0x0003e20000000800 */
[----:B0-----:R-:W-:-:S03]  /*55c0*/  IMAD R13, R39, 0x8, R73 ;  /* 0x00000008270d7824 */ /* 0x001fc600078e0249 */
[----:B------:R1:W-:Y:S04]  /*55d0*/  STS [R6+-0x4], R55 ;  /* 0xfffffc3706007388 */ /* 0x0003e80000000800 */
[----:B------:R1:W-:Y:S04]  /*55e0*/  STS [R11+-0x4], R54 ;  /* 0xfffffc360b007388 */ /* 0x0003e80000000800 */
[----:B------:R1:W-:Y:S01]  /*55f0*/  STS [R2+-0x4], R53 ;  /* 0xfffffc3502007388 */ /* 0x0003e20000000800 */
[----:B------:R-:W-:Y:S05]  /*5600*/  @P0 BRA `(.L_x_68) ;  /* 0x0000000000bc0947 */ /* 0x000fea0003800000 */
[----:B------:R-:W1:Y:S02]  /*5610*/  LDCU.64 UR8, c[0x0][0x398] ;  /* 0x00007300ff0877ac */ /* 0x000e640008000a00 */
[----:B-1----:R-:W-:-:S04]  /*5620*/  LEA R6, P0, R39, UR8, 0x3 ;  /* 0x0000000827067c11 */ /* 0x002fc8000f8018ff */
[----:B------:R-:W-:-:S05]  /*5630*/  LEA.HI.X R7, R39, UR9, RZ, 0x3, P0 ;  /* 0x0000000927077c11 */ /* 0x000fca00080f1cff */
[----:B------:R-:W2:Y:S01]  /*5640*/  LDG.E.64 R4, desc[UR6][R6.64] ;  /* 0x0000000606047981 */ /* 0x000ea2000c1e1b00 */
[----:B------:R-:W-:Y:S02]  /*5650*/  SHF.R.S32.HI R9, RZ, 0x1f, R3 ;  /* 0x0000001fff097819 */ /* 0x000fe40000011403 */
[----:B--2---:R-:W-:-:S05]  /*5660*/  IADD3 R4, P0, PT, -R3, R4, RZ ;  /* 0x0000000403047210 */ /* 0x004fca0007f1e1ff */
[----:B------:R-:W-:Y:S01]  /*5670*/  IMAD.X R5, R5, 0x1, ~R9, P0 ;  /* 0x0000000105057824 */ /* 0x000fe200000e0e09 */
[----:B------:R-:W-:Y:S01]  /*5680*/  ISETP.GE.AND P0, PT, R72, 0x1, PT ;  /* 0x000000014800780c */ /* 0x000fe20003f06270 */
[----:B------:R-:W-:-:S03]  /*5690*/  IMAD.MOV.U32 R9, RZ, RZ, R52 ;  /* 0x000000ffff097224 */ /* 0x000fc600078e0034 */
[----:B------:R0:W-:Y:S09]  /*56a0*/  STS.64 [R13+0x7200], R4 ;  /* 0x007200040d007388 */ /* 0x0001f20000000a00 */
[----:B------:R-:W-:Y:S05]  /*56b0*/  @!P0 BRA `(.L_x_69) ;  /* 0x00000000006c8947 */ /* 0x000fea0003800000 */
[----:B------:R-:W-:Y:S01]  /*56c0*/  BSSY B0, `(.L_x_70) ;  /* 0x0000019000007945 */ /* 0x000fe20003800000 */
[----:B------:R-:W-:Y:S02]  /*56d0*/  IMAD.MOV.U32 R2, RZ, RZ, -0x1 ;  /* 0xffffffffff027424 */ /* 0x000fe400078e00ff */
[----:B------:R-:W-:Y:S02]  /*56e0*/  IMAD.MOV.U32 R6, RZ, RZ, R72 ;  /* 0x000000ffff067224 */ /* 0x000fe400078e0048 */
[----:B------:R-:W-:-:S07]  /*56f0*/  IMAD.MOV.U32 R9, RZ, RZ, R52 ;  /* 0x000000ffff097224 */ /* 0x000fce00078e0034 */
.L_x_74:
[----:B0-----:R-:W0:Y:S01]  /*5700*/  LDC.64 R4, c[0x0][0x380] ;  /* 0x0000e000ff047b82 */ /* 0x001e220000000a00 */
[----:B------:R-:W-:Y:S01]  /*5710*/  VIADD R11, R6, 0xffffffff ;  /* 0xffffffff060b7836 */ /* 0x000fe20000000000 */
[----:B------:R-:W-:Y:S03]  /*5720*/  BSSY B2, `(.L_x_71) ;  /* 0x0000008000027945 */ /* 0x000fe60003800000 */
[----:B------:R-:W-:-:S04]  /*5730*/  IMAD R7, R11, 0x100, R39 ;  /* 0x000001000b077824 */ /* 0x000fc800078e0227 */
[----:B0-----:R-:W-:-:S07]  /*5740*/  IMAD.WIDE R4, R7, 0x4, R4 ;  /* 0x0000000407047825 */ /* 0x001fce00078e0204 */
.L_x_72:
[----:B------:R-:W-:Y:S05]  /*5750*/  YIELD ;  /* 0x0000000000007946 */ /* 0x000fea0003800000 */
[----:B------:R0:W-:Y:S06]  /*5760*/  MEMBAR.SC.CTA ;  /* 0x0000000000007992 */ /* 0x0001ec0000000000 */
[----:B0-----:R-:W2:Y:S02]  /*5770*/  LDG.E.STRONG.SYS R7, desc[UR6][R4.64] ;  /* 0x0000000604077981 */ /* 0x001ea4000c1f5900 */
[----:B--2---:R-:W-:-:S13]  /*5780*/  ISETP.NE.AND P0, PT, R7, RZ, PT ;  /* 0x000000ff0700720c */ /* 0x004fda0003f05270 */
[----:B------:R-:W-:Y:S05]  /*5790*/  @!P0 BRA `(.L_x_72) ;  /* 0xfffffffc00ec8947 */ /* 0x000fea000383ffff */
[----:B------:R-:W-:Y:S05]  /*57a0*/  BSYNC B2 ;  /* 0x0000000000027941 */ /* 0x000fea0003800000 */
.L_x_71:
[----:B------:R-:W-:Y:S01]  /*57b0*/  BSSY.RECONVERGENT B2, `(.L_x_73) ;  /* 0x0000006000027945 */ /* 0x000fe20003800200 */
[C---:B------:R-:W-:Y:S02]  /*57c0*/  ISETP.GT.AND P0, PT, R7.reuse, -0x1, PT ;  /* 0xffffffff0700780c */ /* 0x040fe40003f04270 */
[----:B------:R-:W-:Y:S01]  /*57d0*/  LOP3.LUT R4, R7, 0x3fffffff, RZ, 0xc0, !PT ;  /* 0x3fffffff07047812 */ /* 0x000fe200078ec0ff */
[----:B------:R-:W-:Y:S05]  /*57e0*/  WARPSYNC.EXCLUSIVE R2 ;  /* 0x0000000002007348 */ /* 0x000fea0003a00000 */
[----:B------:R-:W-:-:S05]  /*57f0*/  IMAD.IADD R9, R4, 0x1, R9 ;  /* 0x0000000104097824 */ /* 0x000fca00078e0209 */
[----:B------:R-:W-:-:S07]  /*5800*/  VOTE.ANY R2, PT, P0 ;  /* 0x0000000000027806 */ /* 0x000fce00000e0100 */
[----:B------:R-:W-:Y:S05]  /*5810*/  BSYNC.RECONVERGENT B2 ;  /* 0x0000000000027941 */ /* 0x000fea0003800200 */
.L_x_73:
[----:B------:R-:W-:Y:S01]  /*5820*/  ISETP.GT.U32.AND P1, PT, R6, 0x1, PT ;  /* 0x000000010600780c */ /* 0x000fe20003f24070 */
[----:B------:R-:W-:-:S12]  /*5830*/  IMAD.MOV.U32 R6, RZ, RZ, R11 ;  /* 0x000000ffff067224 */ /* 0x000fd800078e000b */
[----:B------:R-:W-:Y:S05]  /*5840*/  @P0 BRA P1, `(.L_x_74) ;  /* 0xfffffffc00ac0947 */ /* 0x000fea000083ffff */
[----:B------:R-:W-:Y:S05]  /*5850*/  BSYNC B0 ;  /* 0x0000000000007941 */ /* 0x000fea0003800000 */
.L_x_70:
[----:B------:R1:W2:Y:S02]  /*5860*/  LDS.64 R4, [R13+0x7200] ;  /* 0x007200000d047984 */ /* 0x0002a40000000a00 */
.L_x_69:
        /* <DEDUP_REMOVED lines=9> */
.L_x_68:
[----:B------:R-:W-:Y:S05]  /*5900*/  BSYNC B1 ;  /* 0x0000000000017941 */ /* 0x000fea0003800000 */
.L_x_67:
[----:B0-----:R-:W0:Y:S01]  /*5910*/  LDC.64 R8, c[0x0][0x390] ;  /* 0x0000e400ff087b82 */ /* 0x001e220000000a00 */
[----:B-1----:R-:W-:-:S04]  /*5920*/  IMAD.MOV.U32 R5, RZ, RZ, 0x1c80 ;  /* 0x00001c80ff057424 */ /* 0x002fc800078e00ff */
[----:B------:R-:W-:-:S03]  /*5930*/  IMAD R5, R72, R5, 0x1c80 ;  /* 0x00001c8048057424 */ /* 0x000fc600078e0205 */
[----:B------:R-:W1:Y:S01]  /*5940*/  LDC R6, c[0x0][0x3c0] ;  /* 0x0000f000ff067b82 */ /* 0x000e620000000800 */
[----:B0-----:R-:W-:Y:S02]  /*5950*/  ISETP.EQ.U32.AND P1, PT, R8, RZ, PT ;  /* 0x000000ff0800720c */ /* 0x001fe40003f22070 */
[CC--:B-1----:R-:W-:Y:S02]  /*5960*/  ISETP.GE.AND P0, PT, R5.reuse, R6.reuse, PT ;  /* 0x000000060500720c */ /* 0x0c2fe40003f06270 */
[----:B------:R-:W-:Y:S02]  /*5970*/  ISETP.GT.AND P3, PT, R5, R6, PT ;  /* 0x000000060500720c */ /* 0x000fe40003f64270 */
[----:B------:R-:W-:-:S04]  /*5980*/  ISETP.EQ.OR.EX P0, PT, R9, RZ, !P0, P1 ;  /* 0x000000ff0900720c */ /* 0x000fc80004702710 */
[----:B------:R-:W-:-:S13]  /*5990*/  ISETP.GT.U32.OR P0, PT, R39, 0xff, P0 ;  /* 0x000000ff2700780c */ /* 0x000fda0000704470 */
[----:B------:R-:W-:Y:S05]  /*59a0*/  @P0 BRA `(.L_x_75) ;  /* 0x0000000000200947 */ /* 0x000fea0003800000 */
[----:B------:R-:W0:Y:S01]  /*59b0*/  LDS.64 R4, [R13+0x7200] ;  /* 0x007200000d047984 */ /* 0x000e220000000a00 */
[--C-:B------:R-:W-:Y:S02]  /*59c0*/  SHF.R.S32.HI R7, RZ, 0x1f, R52.reuse ;  /* 0x0000001fff077819 */ /* 0x100fe40000011434 */
[C---:B------:R-:W-:Y:S02]  /*59d0*/  LEA R2, P2, R39.reuse, R8, 0x3 ;  /* 0x0000000827027211 */ /* 0x040fe400078418ff */
[----:B0-----:R-:W-:Y:S02]  /*59e0*/  IADD3 R52, P0, P1, R4, R3, R52 ;  /* 0x0000000304347210 */ /* 0x001fe4000791e034 */
[----:B------:R-:W-:Y:S02]  /*59f0*/  SHF.R.S32.HI R4, RZ, 0x1f, R3 ;  /* 0x0000001fff047819 */ /* 0x000fe40000011403 */
[----:B------:R-:W-:Y:S02]  /*5a00*/  LEA.HI.X R3, R39, R9, RZ, 0x3, P2 ;  /* 0x0000000927037211 */ /* 0x000fe400010f1cff */
[----:B------:R-:W-:-:S05]  /*5a10*/  IADD3.X R53, PT, PT, R5, R4, R7, P0, P1 ;  /* 0x0000000405357210 */ /* 0x000fca00007e2407 */
[----:B------:R0:W-:Y:S02]  /*5a20*/  STG.E.64 desc[UR6][R2.64], R52 ;  /* 0x0000003402007986 */ /* 0x0001e4000c101b06 */
.L_x_75:
[----:B------:R-:W-:Y:S05]  /*5a30*/  WARPSYNC.ALL ;  /* 0x0000000000007948 */ /* 0x000fea0003800000 */
[----:B------:R-:W-:Y:S06]  /*5a40*/  BAR.SYNC.DEFER_BLOCKING 0x0 ;  /* 0x0000000000007b1d */ /* 0x000fec0000010000 */
[----:B------:R-:W-:Y:S05]  /*5a50*/  @P3 BRA `(.L_x_76) ;  /* 0x0000000c00503947 */ /* 0x000fea0003800000 */
[----:B------:R-:W0:Y:S01]  /*5a60*/  LDS R9, [R0] ;  /* 0x0000000000097984 */ /* 0x000e220000000800 */
[----:B------:R-:W0:Y:S01]  /*5a70*/  LDCU UR5, c[0x0][0x3c4] ;  /* 0x00007880ff0577ac */ /* 0x000e220008000800 */
[----:B------:R-:W1:Y:S01]  /*5a80*/  LDCU.64 UR8, c[0x0][0x3a0] ;  /* 0x00007400ff0877ac */ /* 0x000e620008000a00 */
[----:B0-----:R-:W-:-:S04]  /*5a90*/  SHF.R.U32.HI R2, RZ, UR5, R9 ;  /* 0x00000005ff027c19 */ /* 0x001fc80008011609 */
[----:B------:R-:W-:-:S05]  /*5aa0*/  LOP3.LUT R2, R2, UR4, RZ, 0x30, !PT ;  /* 0x0000000402027c12 */ /* 0x000fca000f8e30ff */
[----:B------:R-:W-:-:S06]  /*5ab0*/  IMAD R3, R2, 0x8, R73 ;  /* 0x0000000802037824 */ /* 0x000fcc00078e0249 */
[----:B------:R-:W0:Y:S02]  /*5ac0*/  LDS.64 R2, [R3+0x7200] ;  /* 0x0072000003027984 */ /* 0x000e240000000a00 */
[----:B0-----:R-:W-:-:S05]  /*5ad0*/  IADD3 R2, P0, PT, R2, R39, RZ ;  /* 0x0000002702027210 */ /* 0x001fca0007f1e0ff */
[----:B------:R-:W-:Y:S01]  /*5ae0*/  IMAD.X R5, RZ, RZ, R3, P0 ;  /* 0x000000ffff057224 */ /* 0x000fe200000e0603 */
[----:B-1----:R-:W-:-:S04]  /*5af0*/  LEA R4, P0, R2, UR8, 0x2 ;  /* 0x0000000802047c11 */ /* 0x002fc8000f8010ff */
[----:B------:R-:W-:-:S05]  /*5b00*/  LEA.HI.X R5, R2, UR9, R5, 0x2, P0 ;  /* 0x0000000902057c11 */ /* 0x000fca00080f1405 */
[----:B------:R-:W-:Y:S01]  /*5b10*/  STG.E desc[UR6][R4.64], R9 ;  /* 0x0000000904007986 */ /* 0x000fe2000c101906 */
[----:B------:R-:W-:-:S03]  /*5b20*/  NOP ;  /* 0x0000000000007918 */ /* 0x000fc60000000000 */
[----:B------:R-:W0:Y:S02]  /*5b30*/  LDS R11, [R0+0x600] ;  /* 0x00060000000b7984 */ /* 0x000e240000000800 */
[----:B0-----:R-:W-:-:S04]  /*5b40*/  SHF.R.U32.HI R2, RZ, UR5, R11 ;  /* 0x00000005ff027c19 */ /* 0x001fc8000801160b */
[----:B------:R-:W-:-:S05]  /*5b50*/  LOP3.LUT R2, R2, UR4, RZ, 0x30, !PT ;  /* 0x0000000402027c12 */ /* 0x000fca000f8e30ff */
[----:B------:R-:W-:-:S06]  /*5b60*/  IMAD R3, R2, 0x8, R73 ;  /* 0x0000000802037824 */ /* 0x000fcc00078e0249 */
[----:B------:R-:W0:Y:S02]  /*5b70*/  LDS.64 R2, [R3+0x7200] ;  /* 0x0072000003027984 */ /* 0x000e240000000a00 */
[----:B0-----:R-:W-:-:S05]  /*5b80*/  IADD3 R2, P0, PT, R2, R39, RZ ;  /* 0x0000002702027210 */ /* 0x001fca0007f1e0ff */
[----:B------:R-:W-:Y:S01]  /*5b90*/  IMAD.X R7, RZ, RZ, R3, P0 ;  /* 0x000000ffff077224 */ /* 0x000fe200000e0603 */
[----:B------:R-:W-:-:S04]  /*5ba0*/  LEA R6, P0, R2, UR8, 0x2 ;  /* 0x0000000802067c11 */ /* 0x000fc8000f8010ff */
[----:B------:R-:W-:-:S05]  /*5bb0*/  LEA.HI.X R7, R2, UR9, R7, 0x2, P0 ;  /* 0x0000000902077c11 */ /* 0x000fca00080f1407 */
[----:B------:R-:W-:Y:S01]  /*5bc0*/  STG.E desc[UR6][R6.64+0x600], R11 ;  /* 0x0006000b06007986 */ /* 0x000fe2000c101906 */
[----:B------:R-:W-:-:S03]  /*5bd0*/  NOP ;  /* 0x0000000000007918 */ /* 0x000fc60000000000 */
[----:B------:R-:W0:Y:S02]  /*5be0*/  LDS R9, [R0+0xc00] ;  /* 0x000c000000097984 */ /* 0x000e240000000800 */
[----:B0-----:R-:W-:-:S04]  /*5bf0*/  SHF.R.U32.HI R2, RZ, UR5, R9 ;  /* 0x00000005ff027c19 */ /* 0x001fc80008011609 */
[----:B------:R-:W-:-:S05]  /*5c00*/  LOP3.LUT R2, R2, UR4, RZ, 0x30, !PT ;  /* 0x0000000402027c12 */ /* 0x000fca000f8e30ff */
[----:B------:R-:W-:-:S05]  /*5c10*/  IMAD R8, R2, 0x8, R73 ;  /* 0x0000000802087824 */ /* 0x000fca00078e0249 */
        /* <DEDUP_REMOVED lines=182> */
[----:B------:R-:W-:Y:S01]  /*6780*/  NOP ;  /* 0x0000000000007918 */ /* 0x000fe20000000000 */
[----:B------:R-:W-:Y:S05]  /*6790*/  EXIT ;  /* 0x000000000000794d */ /* 0x000fea0003800000 */
.L_x_76:
[----:B0-----:R-:W-:Y:S01]  /*67a0*/  IMAD R3, R72, -0x1c80, R6 ;  /* 0xffffe38048037824 */ /* 0x001fe200078e0206 */
[----:B------:R-:W-:Y:S01]  /*67b0*/  BSSY.RECONVERGENT B0, `(.L_x_77) ;  /* 0x000001c000007945 */ /* 0x000fe20003800200 */
[C---:B------:R-:W-:Y:S02]  /*67c0*/  VIADD R6, R39.reuse, 0x480 ;  /* 0x0000048027067836 */ /* 0x040fe40000000000 */
[C---:B------:R-:W-:Y:S01]  /*67d0*/  VIADD R2, R39.reuse, 0x180 ;  /* 0x0000018027027836 */ /* 0x040fe20000000000 */
[CC--:B------:R-:W-:Y:S01]  /*67e0*/  ISETP.GE.AND P1, PT, R39.reuse, R3.reuse, PT ;  /* 0x000000032700720c */ /* 0x0c0fe20003f26270 */
[C---:B------:R-:W-:Y:S01]  /*67f0*/  VIADD R4, R39.reuse, 0x300 ;  /* 0x0000030027047836 */ /* 0x040fe20000000000 */
[-C--:B------:R-:W-:Y:S01]  /*6800*/  ISETP.GE.AND P4, PT, R6, R3.reuse, PT ;  /* 0x000000030600720c */ /* 0x080fe20003f86270 */
[C---:B------:R-:W-:Y:S01]  /*6810*/  VIADD R6, R39.reuse, 0x900 ;  /* 0x0000090027067836 */ /* 0x040fe20000000000 */
[-C--:B------:R-:W-:Y:S01]  /*6820*/  ISETP.GE.AND P2, PT, R2, R3.reuse, PT ;  /* 0x000000030200720c */ /* 0x080fe20003f46270 */
[C---:B------:R-:W-:Y:S01]  /*6830*/  VIADD R2, R39.reuse, 0x600 ;  /* 0x0000060027027836 */ /* 0x040fe20000000000 */
[-C--:B------:R-:W-:Y:S01]  /*6840*/  ISETP.GE.AND P3, PT, R4, R3.reuse, PT ;  /* 0x000000030400720c */ /* 0x080fe20003f66270 */
[C---:B------:R-:W-:Y:S01]  /*6850*/  VIADD R4, R39.reuse, 0x780 ;  /* 0x0000078027047836 */ /* 0x040fe20000000000 */
[-C--:B------:R-:W-:Y:S01]  /*6860*/  ISETP.GE.AND P0, PT, R6, R3.reuse, PT ;  /* 0x000000030600720c */ /* 0x080fe20003f06270 */
[----:B------:R-:W-:Y:S01]  /*6870*/  VIADD R6, R39, 0xa80 ;  /* 0x00000a8027067836 */ /* 0x000fe20000000000 */
[----:B------:R-:W-:-:S02]  /*6880*/  ISETP.GE.AND P5, PT, R2, R3, PT ;  /* 0x000000030200720c */ /* 0x000fc40003fa6270 */
[----:B------:R-:W-:Y:S01]  /*6890*/  ISETP.GE.AND P6, PT, R4, R3, PT ;  /* 0x000000030400720c */ /* 0x000fe20003fc6270 */
[----:B------:R-:W-:-:S12]  /*68a0*/  @P1 BRA `(.L_x_78) ;  /* 0x0000000000301947 */ /* 0x000fd80003800000 */
[----:B------:R-:W0:Y:S01]  /*68b0*/  LDS R7, [R0] ;  /* 0x0000000000077984 */ /* 0x000e220000000800 */
[----:B------:R-:W0:Y:S01]  /*68c0*/  LDCU UR5, c[0x0][0x3c4] ;  /* 0x00007880ff0577ac */ /* 0x000e220008000800 */
[----:B------:R-:W1:Y:S01]  /*68d0*/  LDCU.64 UR8, c[0x0][0x3a0] ;  /* 0x00007400ff0877ac */ /* 0x000e620008000a00 */
[----:B0-----:R-:W-:-:S04]  /*68e0*/  SHF.R.U32.HI R2, RZ, UR5, R7 ;  /* 0x00000005ff027c19 */ /* 0x001fc80008011607 */
[----:B------:R-:W-:-:S05]  /*68f0*/  LOP3.LUT R2, R2, UR4, RZ, 0x30, !PT ;  /* 0x0000000402027c12 */ /* 0x000fca000f8e30ff */
[----:B------:R-:W-:-:S05]  /*6900*/  IMAD R2, R2, 0x8, R73 ;  /* 0x0000000802027824 */ /* 0x000fca00078e0249 */
[----:B------:R-:W0:Y:S02]  /*6910*/  LDS.64 R4, [R2+0x7200] ;  /* 0x0072000002047984 */ /* 0x000e240000000a00 */
[----:B0-----:R-:W-:-:S05]  /*6920*/  IADD3 R8, P1, PT, R4, R39, RZ ;  /* 0x0000002704087210 */ /* 0x001fca0007f3e0ff */
[----:B------:R-:W-:Y:S01]  /*6930*/  IMAD.X R5, RZ, RZ, R5, P1 ;  /* 0x000000ffff057224 */ /* 0x000fe200008e0605 */
[----:B-1----:R-:W-:-:S04]  /*6940*/  LEA R4, P1, R8, UR8, 0x2 ;  /* 0x0000000808047c11 */ /* 0x002fc8000f8210ff */
[----:B------:R-:W-:-:S05]  /*6950*/  LEA.HI.X R5, R8, UR9, R5, 0x2, P1 ;  /* 0x0000000908057c11 */ /* 0x000fca00088f1405 */
[----:B------:R0:W-:Y:S04]  /*6960*/  STG.E desc[UR6][R4.64], R7 ;  /* 0x0000000704007986 */ /* 0x0001e8000c101906 */
.L_x_78:
[----:B------:R-:W-:Y:S05]  /*6970*/  BSYNC.RECONVERGENT B0 ;  /* 0x0000000000007941 */ /* 0x000fea0003800200 */
.L_x_77:
[----:B------:R-:W-:Y:S01]  /*6980*/  NOP ;  /* 0x0000000000007918 */ /* 0x000fe20000000000 */
[----:B------:R-:W-:Y:S01]  /*6990*/  BSSY.RECONVERGENT B0, `(.L_x_79) ;  /* 0x0000010000007945 */ /* 0x000fe20003800200 */
[----:B------:R-:W-:Y:S02]  /*69a0*/  ISETP.GE.AND P1, PT, R6, R3, PT ;  /* 0x000000030600720c */ /* 0x000fe40003f26270 */
[----:B------:R-:W-:Y:S01]  /*69b0*/  LOP3.LUT R6, R39, 0xc00, RZ, 0xfc, !PT ;  /* 0x00000c0027067812 */ /* 0x000fe200078efcff */
[----:B------:R-:W-:Y:S10]  /*69c0*/  @P2 BRA `(.L_x_80) ;  /* 0x0000000000302947 */ /* 0x000ff40003800000 */
[----:B0-----:R-:W0:Y:S01]  /*69d0*/  LDS R7, [R0+0x600] ;  /* 0x0006000000077984 */ /* 0x001e220000000800 */
        /* <DEDUP_REMOVED lines=11> */
.L_x_80:
[----:B------:R-:W-:Y:S05]  /*6a90*/  BSYNC.RECONVERGENT B0 ;  /* 0x0000000000007941 */ /* 0x000fea0003800200 */
.L_x_79:
[----:B------:R-:W-:Y:S01]  /*6aa0*/  NOP ;  /* 0x0000000000007918 */ /* 0x000fe20000000000 */
[----:B------:R-:W-:Y:S01]  /*6ab0*/  BSSY.RECONVERGENT B0, `(.L_x_81) ;  /* 0x0000010000007945 */ /* 0x000fe20003800200 */
[----:B------:R-:W-:Y:S01]  /*6ac0*/  ISETP.GE.AND P2, PT, R6, R3, PT ;  /* 0x000000030600720c */ /* 0x000fe20003f46270 */
[----:B------:R-:W-:Y:S02]  /*6ad0*/  VIADD R6, R39, 0xd80 ;  /* 0x00000d8027067836 */ /* 0x000fe40000000000 */
[----:B------:R-:W-:Y:S10]  /*6ae0*/  @P3 BRA `(.L_x_82) ;  /* 0x0000000000303947 */ /* 0x000ff40003800000 */
[----:B01----:R-:W0:Y:S01]  /*6af0*/  LDS R7, [R0+0xc00] ;  /* 0x000c000000077984 */ /* 0x003e220000000800 */
        /* <DEDUP_REMOVED lines=11> */
.L_x_82:
[----:B------:R-:W-:Y:S05]  /*6bb0*/  BSYNC.RECONVERGENT B0 ;  /* 0x0000000000007941 */ /* 0x000fea0003800200 */
.L_x_81:
[----:B------:R-:W-:Y:S01]  /*6bc0*/  NOP ;  /* 0x0000000000007918 */ /* 0x000fe20000000000 */
[----:B------:R-:W-:Y:S01]  /*6bd0*/  BSSY.RECONVERGENT B0, `(.L_x_83) ;  /* 0x0000010000007945 */ /* 0x000fe20003800200 */
[----:B------:R-:W-:Y:S01]  /*6be0*/  ISETP.GE.AND P3, PT, R6, R3, PT ;  /* 0x000000030600720c */ /* 0x000fe20003f66270 */
[----:B------:R-:W-:Y:S02]  /*6bf0*/  VIADD R6, R39, 0xf00 ;  /* 0x00000f0027067836 */ /* 0x000fe40000000000 */
[----:B------:R-:W-:Y:S10]  /*6c00*/  @P4 BRA `(.L_x_84) ;  /* 0x0000000000304947 */ /* 0x000ff40003800000 */
[----:B012---:R-:W0:Y:S01]  /*6c10*/  LDS R7, [R0+0x1200] ;  /* 0x0012000000077984 */ /* 0x007e220000000800 */
        /* <DEDUP_REMOVED lines=11> */
.L_x_84:
[----:B------:R-:W-:Y:S05]  /*6cd0*/  BSYNC.RECONVERGENT B0 ;  /* 0x0000000000007941 */ /* 0x000fea0003800200 */
.L_x_83:
[----:B------:R-:W-:Y:S01]  /*6ce0*/  NOP ;  /* 0x0000000000007918 */ /* 0x000fe20000000000 */
[----:B------:R-:W-:Y:S01]  /*6cf0*/  BSSY.RECONVERGENT B0, `(.L_x_85) ;  /* 0x0000010000007945 */ /* 0x000fe20003800200 */
[----:B------:R-:W-:Y:S01]  /*6d00*/  ISETP.GE.AND P4, PT, R6, R3, PT ;  /* 0x000000030600720c */ /* 0x000fe20003f86270 */
[----:B------:R-:W-:Y:S02]  /*6d10*/  VIADD R6, R39, 0x1080 ;  /* 0x0000108027067836 */ /* 0x000fe40000000000 */
[----:B------:R-:W-:Y:S10]  /*6d20*/  @P5 BRA `(.L_x_86) ;  /* 0x0000000000305947 */ /* 0x000ff40003800000 */
[----:B0123--:R-:W0:Y:S01]  /*6d30*/  LDS R7, [R0+0x1800] ;  /* 0x0018000000077984 */ /* 0x00fe220000000800 */
        /* <DEDUP_REMOVED lines=11> */
.L_x_86:
[----:B------:R-:W-:Y:S05]  /*6df0*/  BSYNC.RECONVERGENT B0 ;  /* 0x0000000000007941 */ /* 0x000fea0003800200 */
.L_x_85:
[----:B------:R-:W-:Y:S01]  /*6e00*/  NOP ;  /* 0x0000000000007918 */ /* 0x000fe20000000000 */
[----:B------:R-:W-:Y:S01]  /*6e10*/  BSSY.RECONVERGENT B0, `(.L_x_87) ;  /* 0x0000010000007945 */ /* 0x000fe20003800200 */
[----:B------:R-:W-:Y:S01]  /*6e20*/  ISETP.GE.AND P5, PT, R6, R3, PT ;  /* 0x000000030600720c */ /* 0x000fe20003fa6270 */
[----:B------:R-:W-:Y:S02]  /*6e30*/  VIADD R6, R39, 0x1200 ;  /* 0x0000120027067836 */ /* 0x000fe40000000000 */
[----:B------:R-:W-:Y:S10]  /*6e40*/  @P6 BRA `(.L_x_88) ;  /* 0x0000000000306947 */ /* 0x000ff40003800000 */
[----:B01234-:R-:W0:Y:S01]  /*6e50*/  LDS R7, [R0+0x1e00] ;  /* 0x001e000000077984 */ /* 0x01fe220000000800 */
        /* <DEDUP_REMOVED lines=11> */
.L_x_88:
[----:B------:R-:W-:Y:S05]  /*6f10*/  BSYNC.RECONVERGENT B0 ;  /* 0x0000000000007941 */ /* 0x000fea0003800200 */
.L_x_87:
        /* <DEDUP_REMOVED lines=17> */
.L_x_90:
[----:B------:R-:W-:Y:S05]  /*7030*/  BSYNC.RECONVERGENT B0 ;  /* 0x0000000000007941 */ /* 0x000fea0003800200 */
.L_x_89:
        /* <DEDUP_REMOVED lines=17> */
.L_x_92:
[----:B------:R-:W-:Y:S05]  /*7150*/  BSYNC.RECONVERGENT B0 ;  /* 0x0000000000007941 */ /* 0x000fea0003800200 */
.L_x_91:
        /* <DEDUP_REMOVED lines=17> */
.L_x_94:
[----:B------:R-:W-:Y:S05]  /*7270*/  BSYNC.RECONVERGENT B0 ;  /* 0x0000000000007941 */ /* 0x000fea0003800200 */
.L_x_93:
[----:B------:R-:W-:Y:S01]  /*7280*/  NOP ;  /* 0x0000000000007918 */ /* 0x000fe20000000000 */
[----:B------:R-:W-:Y:S01]  /*7290*/  BSSY.RECONVERGENT B0, `(.L_x_95) ;  /* 0x0000010000007945 */ /* 0x000fe20003800200 */
[----:B------:R-:W-:Y:S02]  /*72a0*/  ISETP.GE.AND P2, PT, R6, R3, PT ;  /* 0x000000030600720c */ /* 0x000fe40003f46270 */
[----:B------:R-:W-:Y:S01]  /*72b0*/  LOP3.LUT R6, R39, 0x1800, RZ, 0xfc, !PT ;  /* 0x0000180027067812 */ /* 0x000fe200078efcff */
        /* <DEDUP_REMOVED lines=13> */
.L_x_96:
[----:B------:R-:W-:Y:S05]  /*7390*/  BSYNC.RECONVERGENT B0 ;  /* 0x0000000000007941 */ /* 0x000fea0003800200 */
.L_x_95:
        /* <DEDUP_REMOVED lines=17> */
.L_x_98:
[----:B------:R-:W-:Y:S05]  /*74b0*/  BSYNC.RECONVERGENT B0 ;  /* 0x0000000000007941 */ /* 0x000fea0003800200 */
.L_x_97:
[----:B------:R-:W-:Y:S01]  /*74c0*/  NOP ;  /* 0x0000000000007918 */ /* 0x000fe20000000000 */
[----:B------:R-:W-:Y:S01]  /*74d0*/  BSSY.RECONVERGENT B0, `(.L_x_99) ;  /* 0x000000f000007945 */ /* 0x000fe20003800200 */
[----:B------:R-:W-:-:S03]  /*74e0*/  ISETP.GE.AND P4, PT, R6, R3, PT ;  /* 0x000000030600720c */ /* 0x000fc60003f86270 */
        /* <DEDUP_REMOVED lines=13> */
.L_x_100:
[----:B------:R-:W-:Y:S05]  /*75c0*/  BSYNC.RECONVERGENT B0 ;  /* 0x0000000000007941 */ /* 0x000fea0003800200 */
.L_x_99:
[----:B------:R-:W-:Y:S01]  /*75d0*/  NOP ;  /* 0x0000000000007918 */ /* 0x000fe20000000000 */
[----:B------:R-:W-:Y:S04]  /*75e0*/  BSSY.RECONVERGENT B0, `(.L_x_101) ;  /* 0x000000e000007945 */ /* 0x000fe80003800200 */
[----:B------:R-:W-:Y:S05]  /*75f0*/  @P6 BRA `(.L_x_102) ;  /* 0x0000000000306947 */ /* 0x000fea0003800000 */
        /* <DEDUP_REMOVED lines=12> */
.L_x_102:
[----:B------:R-:W-:Y:S05]  /*76c0*/  BSYNC.RECONVERGENT B0 ;  /* 0x0000000000007941 */ /* 0x000fea0003800200 */
.L_x_101:
        /* <DEDUP_REMOVED lines=15> */
.L_x_104:
[----:B------:R-:W-:Y:S05]  /*77c0*/  BSYNC.RECONVERGENT B0 ;  /* 0x0000000000007941 */ /* 0x000fea0003800200 */
.L_x_103:
        /* <DEDUP_REMOVED lines=15> */
.L_x_106:
[----:B------:R-:W-:Y:S05]  /*78c0*/  BSYNC.RECONVERGENT B0 ;  /* 0x0000000000007941 */ /* 0x000fea0003800200 */
.L_x_105:
        /* <DEDUP_REMOVED lines=15> */
.L_x_108:
[----:B------:R-:W-:Y:S05]  /*79c0*/  BSYNC.RECONVERGENT B0 ;  /* 0x0000000000007941 */ /* 0x000fea0003800200 */
.L_x_107:
        /* <DEDUP_REMOVED lines=15> */
.L_x_110:
[----:B------:R-:W-:Y:S05]  /*7ac0*/  BSYNC.RECONVERGENT B0 ;  /* 0x0000000000007941 */ /* 0x000fea0003800200 */
.L_x_109:
        /* <DEDUP_REMOVED lines=15> */
.L_x_112:
[----:B------:R-:W-:Y:S05]  /*7bc0*/  BSYNC.RECONVERGENT B0 ;  /* 0x0000000000007941 */ /* 0x000fea0003800200 */
.L_x_111:
[----:B------:R-:W-:Y:S01]  /*7bd0*/  NOP ;  /* 0x0000000000007918 */ /* 0x000fe20000000000 */
[----:B01234-:R-:W0:Y:S01]  /*7be0*/  LDS R7, [R0+0x6c00] ;  /* 0x006c000000077984 */ /* 0x01fe220000000800 */
[----:B------:R-:W0:Y:S02]  /*7bf0*/  LDCU UR5, c[0x0][0x3c4] ;  /* 0x00007880ff0577ac */ /* 0x000e240008000800 */
[----:B0-----:R-:W-:-:S04]  /*7c00*/  SHF.R.U32.HI R2, RZ, UR5, R7 ;  /* 0x00000005ff027c19 */ /* 0x001fc80008011607 */
[----:B------:R-:W-:-:S05]  /*7c10*/  LOP3.LUT R2, R2, UR4, RZ, 0x30, !PT ;  /* 0x0000000402027c12 */ /* 0x000fca000f8e30ff */
[----:B------:R-:W-:Y:S02]  /*7c20*/  IMAD R4, R2, 0x8, R73 ;  /* 0x0000000802047824 */ /* 0x000fe400078e0249 */
[----:B------:R-:W-:-:S04]  /*7c30*/  VIADD R2, R39, 0x1b00 ;  /* 0x00001b0027027836 */ /* 0x000fc80000000000 */
[----:B------:R-:W0:Y:S01]  /*7c40*/  LDS.64 R4, [R4+0x7200] ;  /* 0x0072000004047984 */ /* 0x000e220000000a00 */
[----:B------:R-:W-:-:S13]  /*7c50*/  ISETP.GE.AND P0, PT, R2, R3, PT ;  /* 0x000000030200720c */ /* 0x000fda0003f06270 */
[----:B------:R-:W1:Y:S01]  /*7c60*/  @!P0 LDC.64 R2, c[0x0][0x3a0] ;  /* 0x0000e800ff028b82 */ /* 0x000e620000000a00 */
[----:B0-----:R-:W-:-:S05]  /*7c70*/  IADD3 R38, P1, PT, R4, R39, RZ ;  /* 0x0000002704267210 */ /* 0x001fca0007f3e0ff */
[----:B------:R-:W-:Y:S01]  /*7c80*/  IMAD.X R5, RZ, RZ, R5, P1 ;  /* 0x000000ffff057224 */ /* 0x000fe200008e0605 */
[----:B-1----:R-:W-:-:S04]  /*7c90*/  @!P0 LEA R2, P1, R38, R2, 0x2 ;  /* 0x0000000226028211 */ /* 0x002fc800078210ff */
[----:B------:R-:W-:-:S05]  /*7ca0*/  @!P0 LEA.HI.X R3, R38, R3, R5, 0x2, P1 ;  /* 0x0000000326038211 */ /* 0x000fca00008f1405 */
[----:B------:R-:W-:Y:S01]  /*7cb0*/  @!P0 STG.E desc[UR6][R2.64+0x6c00], R7 ;  /* 0x006c000702008986 */ /* 0x000fe2000c101906 */
[----:B------:R-:W-:Y:S01]  /*7cc0*/  NOP ;  /* 0x0000000000007918 */ /* 0x000fe20000000000 */
[----:B------:R-:W-:Y:S05]  /*7cd0*/  EXIT ;  /* 0x000000000000794d */ /* 0x000fea0003800000 */
.L_x_26:
[----:B------:R-:W-:Y:S02]  /*7ce0*/  IMAD.MOV.U32 R0, RZ, RZ, 0x1 ;  /* 0x00000001ff007424 */ /* 0x000fe400078e00ff */
[----:B------:R-:W-:Y:S02]  /*7cf0*/  IMAD.MOV.U32 R77, RZ, RZ, R2 ;  /* 0x000000ffff4d7224 */ /* 0x000fe400078e0002 */
[----:B------:R-:W-:Y:S02]  /*7d00*/  IMAD.MOV.U32 R75, RZ, RZ, RZ ;  /* 0x000000ffff4b7224 */ /* 0x000fe400078e00ff */
[----:B------:R-:W-:-:S07]  /*7d10*/  IMAD.MOV.U32 R76, RZ, RZ, -0x1 ;  /* 0xffffffffff4c7424 */ /* 0x000fce00078e00ff */
[----:B------:R-:W-:Y:S05]  /*7d20*/  WARPSYNC.COLLECTIVE R76, `(.L_x_113) ;  /* 0x000000004c087348 */ /* 0x000fea0003c00000 */
[----:B------:R0:W1:Y:S02]  /*7d30*/  SHFL.UP P0, R0, R77, R0, R75 ;  /* 0x040000004d007389 */ /* 0x000064000000004b */
[----:B01----:R-:W-:Y:S05]  /*7d40*/  ENDCOLLECTIVE ;  /* 0x000000000000791b */ /* 0x003fea0003800000 */
.L_x_113:
[----:B------:R-:W-:Y:S02]  /*7d50*/  IMAD.MOV.U32 R77, RZ, RZ, R0 ;  /* 0x000000ffff4d7224 */ /* 0x000fe400078e0000 */
[----:B------:R-:W-:Y:S02]  /*7d60*/  IMAD.MOV.U32 R0, RZ, RZ, 0x2 ;  /* 0x00000002ff007424 */ /* 0x000fe400078e00ff */
[----:B------:R-:W-:-:S07]  /*7d70*/  @P0 IMAD.IADD R77, R2, 0x1, R77 ;  /* 0x00000001024d0824 */ /* 0x000fce00078e024d */
[----:B------:R-:W-:Y:S05]  /*7d80*/  WARPSYNC.COLLECTIVE R76, `(.L_x_114) ;  /* 0x000000004c087348 */ /* 0x000fea0003c00000 */
[----:B------:R0:W1:Y:S02]  /*7d90*/  SHFL.UP P0, R0, R77, R0, R75 ;  /* 0x040000004d007389 */ /* 0x000064000000004b */
[----:B01----:R-:W-:Y:S05]  /*7da0*/  ENDCOLLECTIVE ;  /* 0x000000000000791b */ /* 0x003fea0003800000 */
.L_x_114:
[----:B------:R-:W-:Y:S02]  /*7db0*/  IMAD.MOV.U32 R74, RZ, RZ, R0 ;  /* 0x000000ffff4a7224 */ /* 0x000fe400078e0000 */
[----:B------:R-:W-:Y:S02]  /*7dc0*/  IMAD.MOV.U32 R0, RZ, RZ, 0x4 ;  /* 0x00000004ff007424 */ /* 0x000fe400078e00ff */
[----:B------:R-:W-:-:S04]  /*7dd0*/  @P0 IMAD.IADD R74, R77, 0x1, R74 ;  /* 0x000000014d4a0824 */ /* 0x000fc800078e024a */
[----:B------:R-:W-:-:S07]  /*7de0*/  IMAD.MOV.U32 R77, RZ, RZ, R74 ;  /* 0x000000ffff4d7224 */ /* 0x000fce00078e004a */
[----:B------:R-:W-:Y:S05]  /*7df0*/  WARPSYNC.COLLECTIVE R76, `(.L_x_115) ;  /* 0x000000004c087348 */ /* 0x000fea0003c00000 */
[----:B------:R0:W1:Y:S02]  /*7e00*/  SHFL.UP P0, R0, R77, R0, R75 ;  /* 0x040000004d007389 */ /* 0x000064000000004b */
[----:B01----:R-:W-:Y:S05]  /*7e10*/  ENDCOLLECTIVE ;  /* 0x000000000000791b */ /* 0x003fea0003800000 */
.L_x_115:
[----:B------:R-:W-:Y:S02]  /*7e20*/  IMAD.MOV.U32 R77, RZ, RZ, R0 ;  /* 0x000000ffff4d7224 */ /* 0x000fe400078e0000 */
[----:B------:R-:W-:Y:S02]  /*7e30*/  IMAD.MOV.U32 R0, RZ, RZ, 0x8 ;  /* 0x00000008ff007424 */ /* 0x000fe400078e00ff */
[----:B------:R-:W-:-:S07]  /*7e40*/  @P0 IMAD.IADD R77, R74, 0x1, R77 ;  /* 0x000000014a4d0824 */ /* 0x000fce00078e024d */
[----:B------:R-:W-:Y:S05]  /*7e50*/  WARPSYNC.COLLECTIVE R76, `(.L_x_116) ;  /* 0x000000004c087348 */ /* 0x000fea0003c00000 */
[----:B------:R0:W1:Y:S02]  /*7e60*/  SHFL.UP P0, R0, R77, R0, R75 ;  /* 0x040000004d007389 */ /* 0x000064000000004b */
[----:B01----:R-:W-:Y:S05]  /*7e70*/  ENDCOLLECTIVE ;  /* 0x000000000000791b */ /* 0x003fea0003800000 */
.L_x_116:
[----:B------:R-:W-:Y:S02]  /*7e80*/  IMAD.MOV.U32 R74, RZ, RZ, R0 ;  /* 0x000000ffff4a7224 */ /* 0x000fe400078e0000 */
[----:B------:R-:W-:Y:S02]  /*7e90*/  IMAD.MOV.U32 R0, RZ, RZ, 0x10 ;  /* 0x00000010ff007424 */ /* 0x000fe400078e00ff */
[----:B------:R-:W-:-:S04]  /*7ea0*/  @P0 IMAD.IADD R74, R77, 0x1, R74 ;  /* 0x000000014d4a0824 */ /* 0x000fc800078e024a */
[----:B------:R-:W-:-:S07]  /*7eb0*/  IMAD.MOV.U32 R77, RZ, RZ, R74 ;  /* 0x000000ffff4d7224 */ /* 0x000fce00078e004a */
[----:B------:R-:W-:Y:S05]  /*7ec0*/  WARPSYNC.COLLECTIVE R76, `(.L_x_117) ;  /* 0x000000004c087348 */ /* 0x000fea0003c00000 */
[----:B------:R0:W1:Y:S02]  /*7ed0*/  SHFL.UP P0, R0, R77, R0, R75 ;  /* 0x040000004d007389 */ /* 0x000064000000004b */
[----:B01----:R-:W-:Y:S05]  /*7ee0*/  ENDCOLLECTIVE ;  /* 0x000000000000791b */ /* 0x003fea0003800000 */
.L_x_117:
[----:B------:R-:W-:Y:S05]  /*7ef0*/  BRA `(.L_x_118) ;  /* 0xffffffa4001c7947 */ /* 0x000fea000383ffff */
.L_x_119:
[----:B------:R-:W-:-:S00]  /*7f00*/  BRA `(.L_x_119) ;  /* 0xfffffffc00fc7947 */ /* 0x000fc0000383ffff */
[----:B------:R-:W-:-:S00]  /*7f10*/  NOP ;  /* 0x0000000000007918 */ /* 0x000fc00000000000 */
        /* <DEDUP_REMOVED lines=14> */
.L_x_315:


//--------------------- .text._ZN3cub18CUB_300001_SM_10006detail10radix_sort33DeviceRadixSortExclusiveSumKernelINS1_5radix10policy_hubIjNS0_8NullTypeEyE10Policy1000EyEEvPT0_ --------------------------
	.section	.text._ZN3cub18CUB_300001_SM_10006detail10radix_sort33DeviceRadixSortExclusiveSumKernelINS1_5radix10policy_hubIjNS0_8NullTypeEyE10Policy1000EyEEvPT0_,"ax",@progbits
	.align	128
        .global         _ZN3cub18CUB_300001_SM_10006detail10radix_sort33DeviceRadixSortExclusiveSumKernelINS1_5radix10policy_hubIjNS0_8NullTypeEyE10Policy1000EyEEvPT0_
        .type           _ZN3cub18CUB_300001_SM_10006detail10radix_sort33DeviceRadixSortExclusiveSumKernelINS1_5radix10policy_hubIjNS0_8NullTypeEyE10Policy1000EyEEvPT0_,@function
        .size           _ZN3cub18CUB_300001_SM_10006detail10radix_sort33DeviceRadixSortExclusiveSumKernelINS1_5radix10policy_hubIjNS0_8NullTypeEyE10Policy1000EyEEvPT0_,(.L_x_316 - _ZN3cub18CUB_300001_SM_10006detail10radix_sort33DeviceRadixSortExclusiveSumKernelINS1_5radix10policy_hubIjNS0_8NullTypeEyE10Policy1000EyEEvPT0_)
        .other          _ZN3cub18CUB_300001_SM_10006detail10radix_sort33DeviceRadixSortExclusiveSumKernelINS1_5radix10policy_hubIjNS0_8NullTypeEyE10Policy1000EyEEvPT0_,@"STO_CUDA_ENTRY STV_DEFAULT"
_ZN3cub18CUB_300001_SM_10006detail10radix_sort33DeviceRadixSortExclusiveSumKernelINS1_5radix10policy_hubIjNS0_8NullTypeEyE10Policy1000EyEEvPT0_:
.text._ZN3cub18CUB_300001_SM_10006detail10radix_sort33DeviceRadixSortExclusiveSumKernelINS1_5radix10policy_hubIjNS0_8NullTypeEyE10Policy1000EyEEvPT0_:
[----:B------:R-:W-:Y:S01]  /*0000*/  LDC R1, c[0x0][0x37c] ;  /* 0x0000df00ff017b82 */ /* 0x000fe20000000800 */
[----:B------:R-:W0:Y:S07]  /*0010*/  S2R R18, SR_TID.X ;  /* 0x0000000000127919 */ /* 0x000e2e0000002100 */
[----:B------:R-:W1:Y:S01]  /*0020*/  LDC.64 R16, c[0x0][0x380] ;  /* 0x0000e000ff107b82 */ /* 0x000e620000000a00 */
[----:B------:R-:W2:Y:S01]  /*0030*/  LDCU.64 UR4, c[0x0][0x358] ;  /* 0x00006b00ff0477ac */ /* 0x000ea20008000a00 */
[----:B------:R-:W3:Y:S01]  /*0040*/  S2R R5, SR_CTAID.X ;  /* 0x0000000000057919 */ /* 0x000ee20000002500 */
[----:B0-----:R-:W-:Y:S01]  /*0050*/  ISETP.GT.U32.AND P1, PT, R18, 0xff, PT ;  /* 0x000000ff1200780c */ /* 0x001fe20003f24070 */
[----:B---3--:R-:W-:-:S04]  /*0060*/  IMAD R5, R5, 0x100, R18 ;  /* 0x0000010005057824 */ /* 0x008fc800078e0212 */
[----:B-1----:R-:W-:-:S08]  /*0070*/  IMAD.WIDE R16, R5, 0x8, R16 ;  /* 0x0000000805107825 */ /* 0x002fd000078e0210 */
[----:B--2---:R-:W2:Y:S01]  /*0080*/  @!P1 LDG.E.64 R2, desc[UR4][R16.64] ;  /* 0x0000000410029981 */ /* 0x004ea2000c1e1b00 */
[----:B------:R-:W-:Y:S02]  /*0090*/  MOV R0, 0x400 ;  /* 0x0000040000007802 */ /* 0x000fe40000000f00 */
[C---:B------:R-:W-:Y:S01]  /*00a0*/  ISETP.GT.U32.AND P0, PT, R18.reuse, 0x1f, PT ;  /* 0x0000001f1200780c */ /* 0x040fe20003f04070 */
[----:B------:R-:W0:Y:S02]  /*00b0*/  S2R R5, SR_CgaCtaId ;  /* 0x0000000000057919 */ /* 0x000e240000008800 */
[----:B0-----:R-:W-:Y:S02]  /*00c0*/  LEA R5, R5, R0, 0x18 ;  /* 0x0000000005057211 */ /* 0x001fe400078ec0ff */
[----:B------:R-:W-:-:S05]  /*00d0*/  LEA.HI R0, R18, R18, RZ, 0x1d ;  /* 0x0000001212007211 */ /* 0x000fca00078fe8ff */
[----:B------:R-:W-:-:S05]  /*00e0*/  IMAD R0, R0, 0x8, R5 ;  /* 0x0000000800007824 */ /* 0x000fca00078e0205 */
[----:B--2---:R0:W-:Y:S01]  /*00f0*/  STS.64 [R0+0x10], R2 ;  /* 0x0000100200007388 */ /* 0x0041e20000000a00 */
[----:B------:R-:W-:Y:S06]  /*0100*/  BAR.SYNC.DEFER_BLOCKING 0x0 ;  /* 0x0000000000007b1d */ /* 0x000fec0000010000 */
[----:B------:R-:W-:Y:S05]  /*0110*/  @P0 BRA `(.L_x_120) ;  /* 0x0000000400240947 */ /* 0x000fea0003800000 */
[----:B------:R-:W-:Y:S01]  /*0120*/  IMAD R18, R18, 0x48, R5 ;  /* 0x0000004812127824 */ /* 0x000fe200078e0205 */
[----:B------:R-:W-:-:S04]  /*0130*/  UMOV UR6, 0xffffffff ;  /* 0xffffffff00067882 */ /* 0x000fc80000000000 */
[----:B------:R-:W-:Y:S04]  /*0140*/  LDS.64 R14, [R18+0x10] ;  /* 0x00001000120e7984 */ /* 0x000fe80000000a00 */
[----:B------:R-:W-:Y:S04]  /*0150*/  LDS.64 R12, [R18+0x18] ;  /* 0x00001800120c7984 */ /* 0x000fe80000000a00 */
[----:B------:R-:W1:Y:S04]  /*0160*/  LDS.64 R10, [R18+0x20] ;  /* 0x00002000120a7984 */ /* 0x000e680000000a00 */
[----:B------:R-:W-:Y:S04]  /*0170*/  LDS.64 R8, [R18+0x28] ;  /* 0x0000280012087984 */ /* 0x000fe80000000a00 */
[----:B------:R-:W2:Y:S04]  /*0180*/  LDS.64 R6, [R18+0x30] ;  /* 0x0000300012067984 */ /* 0x000ea80000000a00 */
[----:B------:R-:W-:Y:S04]  /*0190*/  LDS.64 R4, [R18+0x38] ;  /* 0x0000380012047984 */ /* 0x000fe80000000a00 */
[----:B0-----:R-:W0:Y:S04]  /*01a0*/  LDS.64 R2, [R18+0x40] ;  /* 0x0000400012027984 */ /* 0x001e280000000a00 */
[----:B------:R-:W3:Y:S01]  /*01b0*/  LDS.64 R20, [R18+0x48] ;  /* 0x0000480012147984 */ /* 0x000ee20000000a00 */
[----:B-1----:R-:W-:-:S04]  /*01c0*/  IADD3 R19, P3, P4, R10, R12, R14 ;  /* 0x0000000c0a137210 */ /* 0x002fc80007c7e00e */
[----:B------:R-:W-:Y:S02]  /*01d0*/  IADD3.X R23, PT, PT, R11, R13, R15, P3, P4 ;  /* 0x0000000d0b177210 */ /* 0x000fe40001fe840f */
[----:B--2---:R-:W-:-:S04]  /*01e0*/  IADD3 R19, P0, P2, R6, R19, R8 ;  /* 0x0000001306137210 */ /* 0x004fc80007a1e008 */
[----:B------:R-:W-:Y:S02]  /*01f0*/  IADD3.X R23, PT, PT, R7, R23, R9, P0, P2 ;  /* 0x0000001707177210 */ /* 0x000fe400007e4409 */
[----:B0-----:R-:W-:-:S04]  /*0200*/  IADD3 R19, P3, P4, R2, R19, R4 ;  /* 0x0000001302137210 */ /* 0x001fc80007c7e004 */
[----:B---3--:R-:W-:Y:S02]  /*0210*/  IADD3 R20, P0, PT, R20, R19, RZ ;  /* 0x0000001314147210 */ /* 0x008fe40007f1e0ff */
[----:B------:R-:W-:-:S05]  /*0220*/  IADD3.X R19, PT, PT, R3, R23, R5, P3, P4 ;  /* 0x0000001703137210 */ /* 0x000fca0001fe8405 */
[----:B------:R-:W-:Y:S01]  /*0230*/  IMAD.X R19, R21, 0x1, R19, P0 ;  /* 0x0000000115137824 */ /* 0x000fe200000e0613 */
[----:B------:R-:W-:Y:S06]  /*0240*/  BRA.DIV UR6, `(.L_x_121) ;  /* 0x0000000206f07947 */ /* 0x000fec000b800000 */
[----:B------:R-:W0:Y:S04]  /*0250*/  SHFL.UP PT, R27, R20, 0x1, RZ ;  /* 0x04200000141b7989 */ /* 0x000e2800000e00ff */
[----:B------:R-:W1:Y:S01]  /*0260*/  SHFL.UP P0, R25, R19, 0x1, RZ ;  /* 0x0420000013197989 */ /* 0x000e6200000000ff */
[----:B0-----:R-:W-:-:S04]  /*0270*/  IADD3 R22, P2, PT, R27, R20, RZ ;  /* 0x000000141b167210 */ /* 0x001fc80007f5e0ff */
[----:B-1----:R-:W-:Y:S01]  /*0280*/  SEL R27, R22, R27, P0 ;  /* 0x0000001b161b7207 */ /* 0x002fe20000000000 */
[----:B------:R-:W-:-:S04]  /*0290*/  IMAD.X R26, R25, 0x1, R19, P2 ;  /* 0x00000001191a7824 */ /* 0x000fc800010e0613 */
[----:B------:R-:W0:Y:S01]  /*02a0*/  SHFL.UP PT, R28, R27, 0x2, RZ ;  /* 0x044000001b1c7989 */ /* 0x000e2200000e00ff */
[----:B------:R-:W-:-:S05]  /*02b0*/  SEL R26, R26, R25, P0 ;  /* 0x000000191a1a7207 */ /* 0x000fca0000000000 */
[----:B------:R-:W1:Y:S01]  /*02c0*/  SHFL.UP P0, R25, R26, 0x2, RZ ;  /* 0x044000001a197989 */ /* 0x000e6200000000ff */
[----:B0-----:R-:W-:-:S05]  /*02d0*/  IADD3 R21, P2, PT, R28, R27, RZ ;  /* 0x0000001b1c157210 */ /* 0x001fca0007f5e0ff */
[----:B-1----:R-:W-:Y:S01]  /*02e0*/  IMAD.X R22, R25, 0x1, R26, P2 ;  /* 0x0000000119167824 */ /* 0x002fe200010e061a */
[----:B------:R-:W-:-:S04]  /*02f0*/  SEL R28, R21, R28, P0 ;  /* 0x0000001c151c7207 */ /* 0x000fc80000000000 */
[----:B------:R-:W-:Y:S01]  /*0300*/  SEL R29, R22, R25, P0 ;  /* 0x00000019161d7207 */ /* 0x000fe20000000000 */
        /* <DEDUP_REMOVED lines=12> */
[----:B------:R0:W1:Y:S04]  /*03d0*/  SHFL.UP PT, R28, R27, 0x10, RZ ;  /* 0x060000001b1c7989 */ /* 0x00006800000e00ff */
[----:B------:R0:W2:Y:S02]  /*03e0*/  SHFL.UP P0, R25, R26, 0x10, RZ ;  /* 0x060000001a197989 */ /* 0x0000a400000000ff */
.L_x_132:
[----:B-1----:R-:W-:-:S04]  /*03f0*/  IADD3 R21, P2, PT, R28, R27, RZ ;  /* 0x0000001b1c157210 */ /* 0x002fc80007f5e0ff */
[----:B--2---:R-:W-:Y:S01]  /*0400*/  SEL R21, R21, R28, P0 ;  /* 0x0000001c15157207 */ /* 0x004fe20000000000 */
[----:B------:R-:W-:-:S05]  /*0410*/  IMAD.X R22, R25, 0x1, R26, P2 ;  /* 0x0000000119167824 */ /* 0x000fca00010e061a */
[----:B------:R-:W-:Y:S02]  /*0420*/  SEL R22, R22, R25, P0 ;  /* 0x0000001916167207 */ /* 0x000fe40000000000 */
[----:B------:R-:W-:-:S05]  /*0430*/  IADD3 R20, P0, PT, R21, -R20, RZ ;  /* 0x8000001415147210 */ /* 0x000fca0007f1e0ff */
[----:B------:R-:W-:Y:S01]  /*0440*/  IMAD.X R21, R22, 0x1, ~R19, P0 ;  /* 0x0000000116157824 */ /* 0x000fe200000e0e13 */
[----:B------:R-:W-:-:S04]  /*0450*/  IADD3 R14, P0, PT, R14, R20, RZ ;  /* 0x000000140e0e7210 */ /* 0x000fc80007f1e0ff */
[----:B------:R1:W-:Y:S01]  /*0460*/  STS.64 [R18+0x10], R20 ;  /* 0x0000101412007388 */ /* 0x0003e20000000a00 */
[----:B------:R-:W-:Y:S01]  /*0470*/  IMAD.X R15, R15, 0x1, R21, P0 ;  /* 0x000000010f0f7824 */ /* 0x000fe200000e0615 */
        /* <DEDUP_REMOVED lines=17> */
[----:B------:R-:W-:-:S05]  /*0590*/  IMAD.X R3, R3, 0x1, R5, P0 ;  /* 0x0000000103037824 */ /* 0x000fca00000e0605 */
[----:B------:R1:W-:Y:S03]  /*05a0*/  STS.64 [R18+0x48], R2 ;  /* 0x0000480212007388 */ /* 0x0003e60000000a00 */
.L_x_120:
[----:B------:R-:W-:Y:S05]  /*05b0*/  WARPSYNC.ALL ;  /* 0x0000000000007948 */ /* 0x000fea0003800000 */
[----:B------:R-:W-:Y:S06]  /*05c0*/  BAR.SYNC.DEFER_BLOCKING 0x0 ;  /* 0x0000000000007b1d */ /* 0x000fec0000010000 */
[----:B------:R-:W-:Y:S05]  /*05d0*/  @P1 EXIT ;  /* 0x000000000000194d */ /* 0x000fea0003800000 */
[----:B01----:R-:W0:Y:S04]  /*05e0*/  LDS.64 R2, [R0+0x10] ;  /* 0x0000100000027984 */ /* 0x003e280000000a00 */
[----:B0-----:R-:W-:Y:S01]  /*05f0*/  STG.E.64 desc[UR4][R16.64], R2 ;  /* 0x0000000210007986 */ /* 0x001fe2000c101b04 */
[----:B------:R-:W-:Y:S05]  /*0600*/  EXIT ;  /* 0x000000000000794d */ /* 0x000fea0003800000 */
.L_x_121:
[----:B------:R-:W-:Y:S02]  /*0610*/  IMAD.MOV.U32 R24, RZ, RZ, R20 ;  /* 0x000000ffff187224 */ /* 0x000fe400078e0014 */
[----:B------:R-:W-:Y:S02]  /*0620*/  IMAD.MOV.U32 R23, RZ, RZ, 0x1 ;  /* 0x00000001ff177424 */ /* 0x000fe400078e00ff */
[----:B------:R-:W-:Y:S02]  /*0630*/  IMAD.MOV.U32 R22, RZ, RZ, RZ ;  /* 0x000000ffff167224 */ /* 0x000fe400078e00ff */
[----:B------:R-:W-:-:S07]  /*0640*/  IMAD.MOV.U32 R21, RZ, RZ, -0x1 ;  /* 0xffffffffff157424 */ /* 0x000fce00078e00ff */
[----:B------:R-:W-:Y:S05]  /*0650*/  WARPSYNC.COLLECTIVE R21, `(.L_x_122) ;  /* 0x0000000015087348 */ /* 0x000fea0003c00000 */
[----:B------:R0:W1:Y:S02]  /*0660*/  SHFL.UP P0, R25, R24, R23, R22 ;  /* 0x0400001718197389 */ /* 0x0000640000000016 */
[----:B01----:R-:W-:Y:S05]  /*0670*/  ENDCOLLECTIVE ;  /* 0x000000000000791b */ /* 0x003fea0003800000 */
.L_x_122:
[----:B------:R-:W-:Y:S02]  /*0680*/  IMAD.MOV.U32 R24, RZ, RZ, R19 ;  /* 0x000000ffff187224 */ /* 0x000fe400078e0013 */
[----:B------:R-:W-:-:S07]  /*0690*/  IMAD.MOV.U32 R27, RZ, RZ, R25 ;  /* 0x000000ffff1b7224 */ /* 0x000fce00078e0019 */
[----:B------:R-:W-:Y:S05]  /*06a0*/  WARPSYNC.COLLECTIVE R21, `(.L_x_123) ;  /* 0x0000000015087348 */ /* 0x000fea0003c00000 */
[----:B------:R0:W1:Y:S02]  /*06b0*/  SHFL.UP P0, R25, R24, R23, R22 ;  /* 0x0400001718197389 */ /* 0x0000640000000016 */
[----:B01----:R-:W-:Y:S05]  /*06c0*/  ENDCOLLECTIVE ;  /* 0x000000000000791b */ /* 0x003fea0003800000 */
.L_x_123:
[----:B------:R-:W-:Y:S01]  /*06d0*/  IADD3 R26, P2, PT, R27, R20, RZ ;  /* 0x000000141b1a7210 */ /* 0x000fe20007f5e0ff */
[----:B------:R-:W-:-:S03]  /*06e0*/  IMAD.MOV.U32 R23, RZ, RZ, 0x2 ;  /* 0x00000002ff177424 */ /* 0x000fc600078e00ff */
[----:B------:R-:W-:Y:S01]  /*06f0*/  SEL R27, R26, R27, P0 ;  /* 0x0000001b1a1b7207 */ /* 0x000fe20000000000 */
[----:B------:R-:W-:-:S04]  /*0700*/  IMAD.X R26, R25, 0x1, R19, P2 ;  /* 0x00000001191a7824 */ /* 0x000fc800010e0613 */
[----:B------:R-:W-:Y:S01]  /*0710*/  IMAD.MOV.U32 R24, RZ, RZ, R27 ;  /* 0x000000ffff187224 */ /* 0x000fe200078e001b */
[----:B------:R-:W-:-:S07]  /*0720*/  SEL R26, R26, R25, P0 ;  /* 0x000000191a1a7207 */ /* 0x000fce0000000000 */
[----:B------:R-:W-:Y:S05]  /*0730*/  WARPSYNC.COLLECTIVE R21, `(.L_x_124) ;  /* 0x0000000015087348 */ /* 0x000fea0003c00000 */
[----:B------:R0:W1:Y:S02]  /*0740*/  SHFL.UP P0, R25, R24, R23, R22 ;  /* 0x0400001718197389 */ /* 0x0000640000000016 */
[----:B01----:R-:W-:Y:S05]  /*0750*/  ENDCOLLECTIVE ;  /* 0x000000000000791b */ /* 0x003fea0003800000 */
.L_x_124:
[----:B------:R-:W-:Y:S02]  /*0760*/  IMAD.MOV.U32 R24, RZ, RZ, R26 ;  /* 0x000000ffff187224 */ /* 0x000fe400078e001a */
[----:B------:R-:W-:-:S07]  /*0770*/  IMAD.MOV.U32 R28, RZ, RZ, R25 ;  /* 0x000000ffff1c7224 */ /* 0x000fce00078e0019 */
[----:B------:R-:W-:Y:S05]  /*0780*/  WARPSYNC.COLLECTIVE R21, `(.L_x_125) ;  /* 0x0000000015087348 */ /* 0x000fea0003c00000 */
[----:B------:R0:W1:Y:S02]  /*0790*/  SHFL.UP P0, R25, R24, R23, R22 ;  /* 0x0400001718197389 */ /* 0x0000640000000016 */
[----:B01----:R-:W-:Y:S05]  /*07a0*/  ENDCOLLECTIVE ;  /* 0x000000000000791b */ /* 0x003fea0003800000 */
.L_x_125:
        /* <DEDUP_REMOVED lines=9> */
.L_x_126:
[----:B------:R-:W-:Y:S02]  /*0840*/  IMAD.MOV.U32 R24, RZ, RZ, R29 ;  /* 0x000000ffff187224 */ /* 0x000fe400078e001d */
[----:B------:R-:W-:-:S07]  /*0850*/  IMAD.MOV.U32 R27, RZ, RZ, R25 ;  /* 0x000000ffff1b7224 */ /* 0x000fce00078e0019 */
[----:B------:R-:W-:Y:S05]  /*0860*/  WARPSYNC.COLLECTIVE R21, `(.L_x_127) ;  /* 0x0000000015087348 */ /* 0x000fea0003c00000 */
[----:B------:R0:W1:Y:S02]  /*0870*/  SHFL.UP P0, R25, R24, R23, R22 ;  /* 0x0400001718197389 */ /* 0x0000640000000016 */
[----:B01----:R-:W-:Y:S05]  /*0880*/  ENDCOLLECTIVE ;  /* 0x000000000000791b */ /* 0x003fea0003800000 */
.L_x_127:
        /* <DEDUP_REMOVED lines=9> */
.L_x_128:
[----:B------:R-:W-:Y:S02]  /*0920*/  IMAD.MOV.U32 R24, RZ, RZ, R29 ;  /* 0x000000ffff187224 */ /* 0x000fe400078e001d */
[----:B------:R-:W-:-:S07]  /*0930*/  IMAD.MOV.U32 R27, RZ, RZ, R25 ;  /* 0x000000ffff1b7224 */ /* 0x000fce00078e0019 */
[----:B------:R-:W-:Y:S05]  /*0940*/  WARPSYNC.COLLECTIVE R21, `(.L_x_129) ;  /* 0x0000000015087348 */ /* 0x000fea0003c00000 */
[----:B------:R0:W1:Y:S02]  /*0950*/  SHFL.UP P0, R25, R24, R23, R22 ;  /* 0x0400001718197389 */ /* 0x0000640000000016 */
[----:B01----:R-:W-:Y:S05]  /*0960*/  ENDCOLLECTIVE ;  /* 0x000000000000791b */ /* 0x003fea0003800000 */
.L_x_129:
        /* <DEDUP_REMOVED lines=9> */
.L_x_130:
[----:B------:R-:W-:Y:S02]  /*0a00*/  IMAD.MOV.U32 R24, RZ, RZ, R26 ;  /* 0x000000ffff187224 */ /* 0x000fe400078e001a */
[----:B------:R-:W-:-:S07]  /*0a10*/  IMAD.MOV.U32 R28, RZ, RZ, R25 ;  /* 0x000000ffff1c7224 */ /* 0x000fce00078e0019 */
[----:B------:R-:W-:Y:S05]  /*0a20*/  WARPSYNC.COLLECTIVE R21, `(.L_x_131) ;  /* 0x0000000015087348 */ /* 0x000fea0003c00000 */
[----:B------:R0:W1:Y:S02]  /*0a30*/  SHFL.UP P0, R25, R24, R23, R22 ;  /* 0x0400001718197389 */ /* 0x0000640000000016 */
[----:B01----:R-:W-:Y:S05]  /*0a40*/  ENDCOLLECTIVE ;  /* 0x000000000000791b */ /* 0x003fea0003800000 */
.L_x_131:
[----:B------:R-:W-:Y:S05]  /*0a50*/  BRA `(.L_x_132) ;  /* 0xfffffff800647947 */ /* 0x000fea000383ffff */
.L_x_133:
        /* <DEDUP_REMOVED lines=10> */
.L_x_316:


//--------------------- .text._ZN3cub18CUB_300001_SM_10006detail10radix_sort30DeviceRadixSortHistogramKernelINS1_5radix10policy_hubIjNS0_8NullTypeEyE10Policy1000ELNS0_9SortOrderE0EjyNS1_21identity_decomposer_tEEEvPT2_PKT1_SB_iiT3_ --------------------------
	.section	.text._ZN3cub18CUB_300001_SM_10006detail10radix_sort30DeviceRadixSortHistogramKernelINS1_5radix10policy_hubIjNS0_8NullTypeEyE10Policy1000ELNS0_9SortOrderE0EjyNS1_21identity_decomposer_tEEEvPT2_PKT1_SB_iiT3_,"ax",@progbits
	.align	128
        .global         _ZN3cub18CUB_300001_SM_10006detail10radix_sort30DeviceRadixSortHistogramKernelINS1_5radix10policy_hubIjNS0_8NullTypeEyE10Policy1000ELNS0_9SortOrderE0EjyNS1_21identity_decomposer_tEEEvPT2_PKT1_SB_iiT3_
        .type           _ZN3cub18CUB_300001_SM_10006detail10radix_sort30DeviceRadixSortHistogramKernelINS1_5radix10policy_hubIjNS0_8NullTypeEyE10Policy1000ELNS0_9SortOrderE0EjyNS1_21identity_decomposer_tEEEvPT2_PKT1_SB_iiT3_,@function
        .size           _ZN3cub18CUB_300001_SM_10006detail10radix_sort30DeviceRadixSortHistogramKernelINS1_5radix10policy_hubIjNS0_8NullTypeEyE10Policy1000ELNS0_9SortOrderE0EjyNS1_21identity_decomposer_tEEEvPT2_PKT1_SB_iiT3_,(.L_x_317 - _ZN3cub18CUB_300001_SM_10006detail10radix_sort30DeviceRadixSortHistogramKernelINS1_5radix10policy_hubIjNS0_8NullTypeEyE10Policy1000ELNS0_9SortOrderE0EjyNS1_21identity_decomposer_tEEEvPT2_PKT1_SB_iiT3_)
        .other          _ZN3cub18CUB_300001_SM_10006detail10radix_sort30DeviceRadixSortHistogramKernelINS1_5radix10policy_hubIjNS0_8NullTypeEyE10Policy1000ELNS0_9SortOrderE0EjyNS1_21identity_decomposer_tEEEvPT2_PKT1_SB_iiT3_,@"STO_CUDA_ENTRY STV_DEFAULT"
_ZN3cub18CUB_300001_SM_10006detail10radix_sort30DeviceRadixSortHistogramKernelINS1_5radix10policy_hubIjNS0_8NullTypeEyE10Policy1000ELNS0_9SortOrderE0EjyNS1_21identity_decomposer_tEEEvPT2_PKT1_SB_iiT3_:
.text._ZN3cub18CUB_300001_SM_10006detail10radix_sort30DeviceRadixSortHistogramKernelINS1_5radix10policy_hubIjNS0_8NullTypeEyE10Policy1000ELNS0_9SortOrderE0EjyNS1_21identity_decomposer_tEEEvPT2_PKT1_SB_iiT3_:
[----:B------:R-:W-:Y:S01]  /*0000*/  LDC R1, c[0x0][0x37c] ;  /* 0x0000df00ff017b82 */ /* 0x000fe20000000800 */
[----:B------:R-:W0:Y:S02]  /*0010*/  LDCU.64 UR4, c[0x0][0x390] ;  /* 0x00007200ff0477ac */ /* 0x000e240008000a00 */
[----:B0-----:R-:W-:-:S04]  /*0020*/  ISETP.NE.U32.AND P0, PT, RZ, UR4, PT ;  /* 0x00000004ff007c0c */ /* 0x001fc8000bf05070 */
[----:B------:R-:W-:-:S13]  /*0030*/  ISETP.NE.AND.EX P0, PT, RZ, UR5, PT, P0 ;  /* 0x00000005ff007c0c */ /* 0x000fda000bf05300 */
[----:B------:R-:W-:Y:S05]  /*0040*/  @!P0 EXIT ;  /* 0x000000000000894d */ /* 0x000fea0003800000 */
[----:B------:R-:W0:Y:S01]  /*0050*/  S2R R18, SR_TID.X ;  /* 0x0000000000127919 */ /* 0x000e220000002100 */
[----:B------:R-:W1:Y:S01]  /*0060*/  LDCU.64 UR4, c[0x0][0x398] ;  /* 0x00007300ff0477ac */ /* 0x000e620008000a00 */
[----:B------:R-:W2:Y:S01]  /*0070*/  S2UR UR7, SR_CgaCtaId ;  /* 0x00000000000779c3 */ /* 0x000ea20000008800 */
[----:B------:R-:W-:Y:S01]  /*0080*/  UMOV UR6, 0x400 ;  /* 0x0000040000067882 */ /* 0x000fe20000000000 */
[----:B------:R-:W3:Y:S06]  /*0090*/  LDCU.64 UR18, c[0x0][0x358] ;  /* 0x00006b00ff1277ac */ /* 0x000eec0008000a00 */
[----:B------:R-:W4:Y:S01]  /*00a0*/  S2UR UR8, SR_CTAID.X ;  /* 0x00000000000879c3 */ /* 0x000f220000002500 */
[----:B------:R-:W0:Y:S01]  /*00b0*/  LDCU UR21, c[0x0][0x370] ;  /* 0x00006e00ff1577ac */ /* 0x000e220008000800 */
[----:B-1----:R-:W-:-:S04]  /*00c0*/  UIADD3 UR4, UPT, UPT, UR5, 0x7, -UR4 ;  /* 0x0000000705047890 */ /* 0x002fc8000fffe804 */
[----:B------:R-:W-:Y:S02]  /*00d0*/  UISETP.GE.AND UP0, UPT, UR4, 0x8, UPT ;  /* 0x000000080400788c */ /* 0x000fe4000bf06270 */
[----:B------:R-:W-:Y:S02]  /*00e0*/  USHF.R.S32.HI UR5, URZ, 0x1f, UR4 ;  /* 0x0000001fff057899 */ /* 0x000fe40008011404 */
[----:B--2---:R-:W-:Y:S02]  /*00f0*/  ULEA UR6, UR7, UR6, 0x18 ;  /* 0x0000000607067291 */ /* 0x004fe4000f8ec0ff */
[----:B------:R-:W-:Y:S01]  /*0100*/  PLOP3.LUT P0, PT, PT, PT, UP0, 0x80, 0x8 ;  /* 0x000000000008781c */ /* 0x000fe20003f0f008 */
[----:B------:R-:W-:Y:S01]  /*0110*/  ULEA.HI UR5, UR5, UR4, URZ, 0x3 ;  /* 0x0000000405057291 */ /* 0x000fe2000f8f18ff */
[C---:B0-----:R-:W-:Y:S02]  /*0120*/  VIADD R19, R18.reuse, 0x80 ;  /* 0x0000008012137836 */ /* 0x041fe40000000000 */
[C---:B------:R-:W-:Y:S01]  /*0130*/  ISETP.GT.U32.OR P0, PT, R18.reuse, 0xff, !P0 ;  /* 0x000000ff1200780c */ /* 0x040fe20004704470 */
[----:B------:R-:W-:Y:S01]  /*0140*/  USHF.R.S32.HI UR5, URZ, 0x3, UR5 ;  /* 0x00000003ff057899 */ /* 0x000fe20008011405 */
[C---:B------:R-:W-:Y:S01]  /*0150*/  VIADD R20, R18.reuse, 0x100 ;  /* 0x0000010012147836 */ /* 0x040fe20000000000 */
[C---:B------:R-:W-:Y:S01]  /*0160*/  IADD3 R25, PT, PT, R18.reuse, 0x500, RZ ;  /* 0x0000050012197810 */ /* 0x040fe20007ffe0ff */
[C---:B------:R-:W-:Y:S01]  /*0170*/  VIADD R21, R18.reuse, 0x180 ;  /* 0x0000018012157836 */ /* 0x040fe20000000000 */
[----:B------:R-:W-:Y:S01]  /*0180*/  P2R R28, PR, RZ, 0x1 ;  /* 0x00000001ff1c7803 */ /* 0x000fe20000000000 */
[C---:B------:R-:W-:Y:S01]  /*0190*/  VIADD R22, R18.reuse, 0x200 ;  /* 0x0000020012167836 */ /* 0x040fe20000000000 */
[C---:B------:R-:W-:Y:S01]  /*01a0*/  LEA R27, R18.reuse, UR6, 0x2 ;  /* 0x00000006121b7c11 */ /* 0x040fe2000f8e10ff */
[C---:B------:R-:W-:Y:S01]  /*01b0*/  VIADD R23, R18.reuse, 0x280 ;  /* 0x0000028012177836 */ /* 0x040fe20000000000 */
[----:B----4-:R-:W-:Y:S01]  /*01c0*/  USHF.L.U32 UR8, UR8, 0xb, URZ ;  /* 0x0000000b08087899 */ /* 0x010fe200080006ff */
[C---:B------:R-:W-:Y:S01]  /*01d0*/  VIADD R24, R18.reuse, 0x300 ;  /* 0x0000030012187836 */ /* 0x040fe20000000000 */
[----:B------:R-:W-:Y:S01]  /*01e0*/  ULOP3.LUT UR20, UR5, 0x7, URZ, 0xc0, !UPT ;  /* 0x0000000705147892 */ /* 0x000fe2000f8ec0ff */
[----:B------:R-:W-:Y:S01]  /*01f0*/  VIADD R26, R18, 0x780 ;  /* 0x00000780121a7836 */ /* 0x000fe20000000000 */
[----:B------:R-:W-:Y:S01]  /*0200*/  ULOP3.LUT UR9, UR5, 0x3, URZ, 0xc0, !UPT ;  /* 0x0000000305097892 */ /* 0x000fe2000f8ec0ff */
[----:B------:R-:W-:Y:S01]  /*0210*/  UMOV UR6, URZ ;  /* 0x000000ff00067c82 */ /* 0x000fe20008000000 */
[----:B---3--:R-:W-:-:S10]  /*0220*/  UMOV UR7, URZ ;  /* 0x000000ff00077c82 */ /* 0x008fd40008000000 */
.L_x_217:
[----:B------:R-:W-:Y:S01]  /*0230*/  ISETP.NE.AND P0, PT, R28, RZ, PT ;  /* 0x000000ff1c00720c */ /* 0x000fe20003f05270 */
[----:B------:R-:W-:-:S12]  /*0240*/  BSSY.RECONVERGENT B0, `(.L_x_134) ;  /* 0x0000082000007945 */ /* 0x000fd80003800200 */
[----:B0-2345:R-:W-:Y:S05]  /*0250*/  @P0 BRA `(.L_x_135) ;  /* 0x0000000800000947 */ /* 0x03dfea0003800000 */
[----:B------:R-:W0:Y:S02]  /*0260*/  LDC.64 R2, c[0x0][0x398] ;  /* 0x0000e600ff027b82 */ /* 0x000e240000000a00 */
[----:B0-----:R-:W-:-:S04]  /*0270*/  IADD3 R2, PT, PT, R3, 0x7, -R2 ;  /* 0x0000000703027810 */ /* 0x001fc80007ffe802 */
[----:B------:R-:W-:-:S04]  /*0280*/  SHF.R.S32.HI R3, RZ, 0x1f, R2 ;  /* 0x0000001fff037819 */ /* 0x000fc80000011402 */
[----:B------:R-:W-:-:S04]  /*0290*/  LEA.HI R3, R3, R2, RZ, 0x3 ;  /* 0x0000000203037211 */ /* 0x000fc800078f18ff */
[----:B------:R-:W-:-:S04]  /*02a0*/  SHF.R.S32.HI R3, RZ, 0x3, R3 ;  /* 0x00000003ff037819 */ /* 0x000fc80000011403 */
[C---:B------:R-:W-:Y:S01]  /*02b0*/  LOP3.LUT R5, R3.reuse, 0xffffff0, RZ, 0xc0, !PT ;  /* 0x0ffffff003057812 */ /* 0x040fe200078ec0ff */
[----:B------:R-:W-:-:S05]  /*02c0*/  VIADD R0, R3, 0xffffffff ;  /* 0xffffffff03007836 */ /* 0x000fca0000000000 */
[----:B------:R-:W-:Y:S01]  /*02d0*/  ISETP.GE.U32.AND P0, PT, R0, 0xf, PT ;  /* 0x0000000f0000780c */ /* 0x000fe20003f06070 */
[----:B------:R-:W-:-:S12]  /*02e0*/  IMAD.MOV.U32 R0, RZ, RZ, RZ ;  /* 0x000000ffff007224 */ /* 0x000fd800078e00ff */
[----:B------:R-:W-:Y:S05]  /*02f0*/  @!P0 BRA `(.L_x_136) ;  /* 0x00000000005c8947 */ /* 0x000fea0003800000 */
[----:B------:R-:W-:Y:S02]  /*0300*/  IMAD.MOV R2, RZ, RZ, -R5 ;  /* 0x000000ffff027224 */ /* 0x000fe400078e0a05 */
[----:B------:R-:W-:-:S07]  /*0310*/  VIADD R0, R27, 0x2000 ;  /* 0x000020001b007836 */ /* 0x000fce0000000000 */
.L_x_137:
[----:B------:R-:W-:Y:S01]  /*0320*/  VIADD R2, R2, 0x10 ;  /* 0x0000001002027836 */ /* 0x000fe20000000000 */
[----:B------:R-:W-:Y:S04]  /*0330*/  STS [R0+-0x2000], RZ ;  /* 0xffe000ff00007388 */ /* 0x000fe80000000800 */
        /* <DEDUP_REMOVED lines=16> */
[----:B0-----:R-:W-:Y:S01]  /*0440*/  IADD3 R0, PT, PT, R0, 0x4000, RZ ;  /* 0x0000400000007810 */ /* 0x001fe20007ffe0ff */
[----:B------:R-:W-:Y:S06]  /*0450*/  @P1 BRA `(.L_x_137) ;  /* 0xfffffffc00b01947 */ /* 0x000fec000383ffff */
[----:B------:R-:W-:-:S07]  /*0460*/  IMAD.MOV.U32 R0, RZ, RZ, R5 ;  /* 0x000000ffff007224 */ /* 0x000fce00078e0005 */
.L_x_136:
[----:B------:R-:W-:Y:S01]  /*0470*/  LOP3.LUT R2, R3, 0xf, RZ, 0xc0, !PT ;  /* 0x0000000f03027812 */ /* 0x000fe200078ec0ff */
[----:B------:R-:W-:-:S03]  /*0480*/  IMAD.U32 R4, RZ, RZ, UR20 ;  /* 0x00000014ff047e24 */ /* 0x000fc6000f8e00ff */
[C---:B------:R-:W-:Y:S01]  /*0490*/  ISETP.NE.AND P1, PT, R2.reuse, RZ, PT ;  /* 0x000000ff0200720c */ /* 0x040fe20003f25270 */
[----:B------:R-:W-:Y:S02]  /*04a0*/  VIADD R2, R2, 0xffffffff ;  /* 0xffffffff02027836 */ /* 0x000fe40000000000 */
[----:B------:R-:W-:-:S10]  /*04b0*/  VIADD R4, R4, 0xffffffff ;  /* 0xffffffff04047836 */ /* 0x000fd40000000000 */
[----:B------:R-:W-:Y:S05]  /*04c0*/  @!P1 BRA `(.L_x_138) ;  /* 0x00000000007c9947 */ /* 0x000fea0003800000 */
[----:B------:R-:W-:Y:S01]  /*04d0*/  ISETP.GE.U32.AND P2, PT, R2, 0x7, PT ;  /* 0x000000070200780c */ /* 0x000fe20003f46070 */
[----:B------:R-:W-:-:S12]  /*04e0*/  UISETP.NE.AND UP0, UPT, UR20, URZ, UPT ;  /* 0x000000ff1400728c */ /* 0x000fd8000bf05270 */
[----:B------:R-:W-:Y:S05]  /*04f0*/  @!P2 BRA `(.L_x_139) ;  /* 0x000000000028a947 */ /* 0x000fea0003800000 */
        /* <DEDUP_REMOVED lines=10> */
.L_x_139:
[----:B------:R-:W-:Y:S05]  /*05a0*/  BRA.U !UP0, `(.L_x_138) ;  /* 0x0000000108447547 */ /* 0x000fea000b800000 */
[----:B------:R-:W-:Y:S01]  /*05b0*/  ISETP.GE.U32.AND P2, PT, R4, 0x3, PT ;  /* 0x000000030400780c */ /* 0x000fe20003f46070 */
[----:B------:R-:W-:-:S12]  /*05c0*/  UISETP.NE.AND UP0, UPT, UR9, URZ, UPT ;  /* 0x000000ff0900728c */ /* 0x000fd8000bf05270 */
[C---:B0-----:R-:W-:Y:S01]  /*05d0*/  @P2 LEA R3, R0.reuse, R27, 0xa ;  /* 0x0000001b00032211 */ /* 0x041fe200078e50ff */
[----:B------:R-:W-:-:S04]  /*05e0*/  @P2 VIADD R0, R0, 0x4 ;  /* 0x0000000400002836 */ /* 0x000fc80000000000 */
[----:B------:R1:W-:Y:S04]  /*05f0*/  @P2 STS [R3], RZ ;  /* 0x000000ff03002388 */ /* 0x0003e80000000800 */
[----:B------:R1:W-:Y:S04]  /*0600*/  @P2 STS [R3+0x400], RZ ;  /* 0x000400ff03002388 */ /* 0x0003e80000000800 */
[----:B------:R1:W-:Y:S04]  /*0610*/  @P2 STS [R3+0x800], RZ ;  /* 0x000800ff03002388 */ /* 0x0003e80000000800 */
[----:B------:R1:W-:Y:S01]  /*0620*/  @P2 STS [R3+0xc00], RZ ;  /* 0x000c00ff03002388 */ /* 0x0003e20000000800 */
[----:B------:R-:W-:Y:S05]  /*0630*/  BRA.U !UP0, `(.L_x_138) ;  /* 0x0000000108207547 */ /* 0x000fea000b800000 */
[----:B------:R-:W-:Y:S01]  /*0640*/  IMAD R0, R0, 0x400, R27 ;  /* 0x0000040000007824 */ /* 0x000fe200078e021b */
[----:B------:R-:W-:-:S04]  /*0650*/  UISETP.NE.AND UP0, UPT, UR9, 0x1, UPT ;  /* 0x000000010900788c */ /* 0x000fc8000bf05270 */
[----:B------:R2:W-:Y:S05]  /*0660*/  STS [R0], RZ ;  /* 0x000000ff00007388 */ /* 0x0005ea0000000800 */
[----:B------:R-:W-:Y:S05]  /*0670*/  BRA.U !UP0, `(.L_x_138) ;  /* 0x0000000108107547 */ /* 0x000fea000b800000 */
[----:B------:R-:W-:Y:S01]  /*0680*/  UISETP.NE.AND UP0, UPT, UR9, 0x2, UPT ;  /* 0x000000020900788c */ /* 0x000fe2000bf05270 */
[----:B------:R3:W-:Y:S05]  /*0690*/  STS [R0+0x400], RZ ;  /* 0x000400ff00007388 */ /* 0x0007ea0000000800 */
[----:B------:R-:W-:-:S13]  /*06a0*/  PLOP3.LUT P2, PT, PT, PT, UP0, 0x80, 0x8 ;  /* 0x000000000008781c */ /* 0x000fda0003f4f008 */
[----:B------:R3:W-:Y:S02]  /*06b0*/  @P2 STS [R0+0x800], RZ ;  /* 0x000800ff00002388 */ /* 0x0007e40000000800 */
.L_x_138:
[----:B------:R-:W-:-:S13]  /*06c0*/  ISETP.GT.U32.AND P2, PT, R18, 0x7f, PT ;  /* 0x0000007f1200780c */ /* 0x000fda0003f44070 */
[----:B------:R-:W-:Y:S05]  /*06d0*/  @P2 BRA `(.L_x_135) ;  /* 0x0000000000e02947 */ /* 0x000fea0003800000 */
[----:B--23--:R-:W-:Y:S01]  /*06e0*/  IMAD.MOV.U32 R0, RZ, RZ, RZ ;  /* 0x000000ffff007224 */ /* 0x00cfe200078e00ff */
[----:B------:R-:W-:Y:S06]  /*06f0*/  @!P0 BRA `(.L_x_140) ;  /* 0x0000000000588947 */ /* 0x000fec0003800000 */
[----:B------:R-:W-:-:S07]  /*0700*/  IMAD.MOV.U32 R0, RZ, RZ, RZ ;  /* 0x000000ffff007224 */ /* 0x000fce00078e00ff */
.L_x_141:
[C---:B012---:R-:W-:Y:S02]  /*0710*/  IMAD R3, R0.reuse, 0x400, R27 ;  /* 0x0000040000037824 */ /* 0x047fe400078e021b */
[----:B------:R-:W-:-:S03]  /*0720*/  VIADD R0, R0, 0x10 ;  /* 0x0000001000007836 */ /* 0x000fc60000000000 */
[----:B------:R2:W-:Y:S02]  /*0730*/  STS [R3+0x200], RZ ;  /* 0x000200ff03007388 */ /* 0x0005e40000000800 */
[----:B------:R-:W-:Y:S02]  /*0740*/  ISETP.NE.AND P0, PT, R0, R5, PT ;  /* 0x000000050000720c */ /* 0x000fe40003f05270 */
[----:B------:R2:W-:Y:S04]  /*0750*/  STS [R3+0x600], RZ ;  /* 0x000600ff03007388 */ /* 0x0005e80000000800 */
        /* <DEDUP_REMOVED lines=13> */
[----:B------:R2:W-:Y:S01]  /*0830*/  STS [R3+0x3e00], RZ ;  /* 0x003e00ff03007388 */ /* 0x0005e20000000800 */
[----:B------:R-:W-:Y:S05]  /*0840*/  @P0 BRA `(.L_x_141) ;  /* 0xfffffffc00b00947 */ /* 0x000fea000383ffff */
[----:B------:R-:W-:-:S07]  /*0850*/  MOV R0, R5 ;  /* 0x0000000500007202 */ /* 0x000fce0000000f00 */
.L_x_140:
[----:B------:R-:W-:Y:S05]  /*0860*/  @!P1 BRA `(.L_x_135) ;  /* 0x00000000007c9947 */ /* 0x000fea0003800000 */
[----:B------:R-:W-:Y:S01]  /*0870*/  ISETP.GE.U32.AND P0, PT, R2, 0x7, PT ;  /* 0x000000070200780c */ /* 0x000fe20003f06070 */
[----:B------:R-:W-:-:S12]  /*0880*/  UISETP.NE.AND UP0, UPT, UR20, URZ, UPT ;  /* 0x000000ff1400728c */ /* 0x000fd8000bf05270 */
[----:B------:R-:W-:Y:S05]  /*0890*/  @!P0 BRA `(.L_x_142) ;  /* 0x0000000000288947 */ /* 0x000fea0003800000 */
[C---:B------:R-:W-:Y:S02]  /*08a0*/  IMAD R2, R0.reuse, 0x400, R27 ;  /* 0x0000040000027824 */ /* 0x040fe400078e021b */
[----:B------:R-:W-:-:S03]  /*08b0*/  VIADD R0, R0, 0x8 ;  /* 0x0000000800007836 */ /* 0x000fc60000000000 */
[----:B------:R3:W-:Y:S04]  /*08c0*/  STS [R2+0x200], RZ ;  /* 0x000200ff02007388 */ /* 0x0007e80000000800 */
[----:B------:R3:W-:Y:S04]  /*08d0*/  STS [R2+0x600], RZ ;  /* 0x000600ff02007388 */ /* 0x0007e80000000800 */
[----:B------:R3:W-:Y:S04]  /*08e0*/  STS [R2+0xa00], RZ ;  /* 0x000a00ff02007388 */ /* 0x0007e80000000800 */
[----:B------:R3:W-:Y:S04]  /*08f0*/  STS [R2+0xe00], RZ ;  /* 0x000e00ff02007388 */ /* 0x0007e80000000800 */
[----:B------:R3:W-:Y:S04]  /*0900*/  STS [R2+0x1200], RZ ;  /* 0x001200ff02007388 */ /* 0x0007e80000000800 */
[----:B------:R3:W-:Y:S04]  /*0910*/  STS [R2+0x1600], RZ ;  /* 0x001600ff02007388 */ /* 0x0007e80000000800 */
[----:B------:R3:W-:Y:S04]  /*0920*/  STS [R2+0x1a00], RZ ;  /* 0x001a00ff02007388 */ /* 0x0007e80000000800 */
[----:B------:R3:W-:Y:S02]  /*0930*/  STS [R2+0x1e00], RZ ;  /* 0x001e00ff02007388 */ /* 0x0007e40000000800 */
.L_x_142:
[----:B------:R-:W-:Y:S05]  /*0940*/  BRA.U !UP0, `(.L_x_135) ;  /* 0x0000000108447547 */ /* 0x000fea000b800000 */
[----:B------:R-:W-:Y:S01]  /*0950*/  ISETP.GE.U32.AND P0, PT, R4, 0x3, PT ;  /* 0x000000030400780c */ /* 0x000fe20003f06070 */
[----:B------:R-:W-:-:S12]  /*0960*/  UISETP.NE.AND UP0, UPT, UR9, URZ, UPT ;  /* 0x000000ff0900728c */ /* 0x000fd8000bf05270 */
[C---:B---3--:R-:W-:Y:S02]  /*0970*/  @P0 IMAD R2, R0.reuse, 0x400, R27 ;  /* 0x0000040000020824 */ /* 0x048fe400078e021b */
[----:B------:R-:W-:-:S03]  /*0980*/  @P0 VIADD R0, R0, 0x4 ;  /* 0x0000000400000836 */ /* 0x000fc60000000000 */
[----:B------:R4:W-:Y:S04]  /*0990*/  @P0 STS [R2+0x200], RZ ;  /* 0x000200ff02000388 */ /* 0x0009e80000000800 */
[----:B------:R4:W-:Y:S04]  /*09a0*/  @P0 STS [R2+0x600], RZ ;  /* 0x000600ff02000388 */ /* 0x0009e80000000800 */
[----:B------:R4:W-:Y:S04]  /*09b0*/  @P0 STS [R2+0xa00], RZ ;  /* 0x000a00ff02000388 */ /* 0x0009e80000000800 */
[----:B------:R4:W-:Y:S01]  /*09c0*/  @P0 STS [R2+0xe00], RZ ;  /* 0x000e00ff02000388 */ /* 0x0009e20000000800 */
[----:B------:R-:W-:Y:S05]  /*09d0*/  BRA.U !UP0, `(.L_x_135) ;  /* 0x0000000108207547 */ /* 0x000fea000b800000 */
[----:B------:R-:W-:Y:S01]  /*09e0*/  IMAD R0, R0, 0x400, R27 ;  /* 0x0000040000007824 */ /* 0x000fe200078e021b */
[----:B------:R-:W-:-:S04]  /*09f0*/  UISETP.NE.AND UP0, UPT, UR9, 0x1, UPT ;  /* 0x000000010900788c */ /* 0x000fc8000bf05270 */
[----:B------:R3:W-:Y:S05]  /*0a00*/  STS [R0+0x200], RZ ;  /* 0x000200ff00007388 */ /* 0x0007ea0000000800 */
[----:B------:R-:W-:Y:S05]  /*0a10*/  BRA.U !UP0, `(.L_x_135) ;  /* 0x0000000108107547 */ /* 0x000fea000b800000 */
[----:B------:R-:W-:Y:S01]  /*0a20*/  UISETP.NE.AND UP0, UPT, UR9, 0x2, UPT ;  /* 0x000000020900788c */ /* 0x000fe2000bf05270 */
[----:B------:R0:W-:Y:S05]  /*0a30*/  STS [R0+0x600], RZ ;  /* 0x000600ff00007388 */ /* 0x0001ea0000000800 */
[----:B------:R-:W-:-:S13]  /*0a40*/  PLOP3.LUT P0, PT, PT, PT, UP0, 0x80, 0x8 ;  /* 0x000000000008781c */ /* 0x000fda0003f0f008 */
[----:B------:R0:W-:Y:S02]  /*0a50*/  @P0 STS [R0+0xa00], RZ ;  /* 0x000a00ff00000388 */ /* 0x0001e40000000800 */
.L_x_135:
[----:B------:R-:W-:Y:S05]  /*0a60*/  BSYNC.RECONVERGENT B0 ;  /* 0x0000000000007941 */ /* 0x000fea0003800200 */
.L_x_134:
[----:B------:R-:W5:Y:S01]  /*0a70*/  LDCU.64 UR10, c[0x0][0x390] ;  /* 0x00007200ff0a77ac */ /* 0x000f620008000a00 */
[----:B------:R-:W-:Y:S02]  /*0a80*/  USHF.L.U32 UR4, UR6, 0x1e, URZ ;  /* 0x0000001e06047899 */ /* 0x000fe400080006ff */
[----:B------:R-:W-:Y:S02]  /*0a90*/  USHF.L.U64.HI UR5, UR6, 0x1e, UR7 ;  /* 0x0000001e06057899 */ /* 0x000fe40008010207 */
[----:B-----5:R-:W-:-:S04]  /*0aa0*/  UIADD3 UR4, UP0, UPT, -UR4, UR10, URZ ;  /* 0x0000000a04047290 */ /* 0x020fc8000ff1e1ff */
[----:B------:R-:W-:Y:S02]  /*0ab0*/  UIADD3.X UR5, UPT, UPT, ~UR5, UR11, URZ, UP0, !UPT ;  /* 0x0000000b05057290 */ /* 0x000fe400087fe5ff */
[----:B------:R-:W-:-:S04]  /*0ac0*/  UISETP.LT.U32.AND UP0, UPT, UR4, 0x40000000, UPT ;  /* 0x400000000400788c */ /* 0x000fc8000bf01070 */
[----:B------:R-:W-:-:S04]  /*0ad0*/  UISETP.LT.U32.AND.EX UP0, UPT, UR5, URZ, UPT, UP0 ;  /* 0x000000ff0500728c */ /* 0x000fc8000bf01100 */
[----:B------:R-:W-:Y:S02]  /*0ae0*/  USEL UR11, UR4, 0x40000000, UP0 ;  /* 0x40000000040b7887 */ /* 0x000fe40008000000 */
[----:B------:R-:W-:Y:S02]  /*0af0*/  USEL UR12, UR5, URZ, UP0 ;  /* 0x000000ff050c7287 */ /* 0x000fe40008000000 */
[----:B------:R-:W-:-:S04]  /*0b00*/  UISETP.GT.U32.AND UP0, UPT, UR11, UR8, UPT ;  /* 0x000000080b00728c */ /* 0x000fc8000bf04070 */
[----:B------:R-:W-:Y:S01]  /*0b10*/  UISETP.GT.U32.AND.EX UP0, UPT, UR12, URZ, UPT, UP0 ;  /* 0x000000ff0c00728c */ /* 0x000fe2000bf04100 */
[----:B------:R-:W-:Y:S08]  /*0b20*/  BAR.SYNC.DEFER_BLOCKING 0x0 ;  /* 0x0000000000007b1d */ /* 0x000ff00000010000 */
[----:B------:R-:W-:Y:S06]  /*0b30*/  BAR.SYNC.DEFER_BLOCKING 0x0 ;  /* 0x0000000000007b1d */ /* 0x000fec0000010000 */
[----:B------:R-:W-:Y:S05]  /*0b40*/  BRA.U !UP0, `(.L_x_143) ;  /* 0x0000000908d87547 */ /* 0x000fea000b800000 */
[----:B------:R-:W-:Y:S01]  /*0b50*/  UMOV UR10, UR8 ;  /* 0x00000008000a7c82 */ /* 0x000fe20008000000 */
[----:B------:R-:W-:-:S05]  /*0b60*/  UMOV UR5, URZ ;  /* 0x000000ff00057c82 */ /* 0x000fca0008000000 */
.L_x_148:
[----:B-----5:R-:W5:Y:S01]  /*0b70*/  LDCU.64 UR16, c[0x0][0x390] ;  /* 0x00007200ff1077ac */ /* 0x020f620008000a00 */
[----:B------:R-:W-:Y:S02]  /*0b80*/  USHF.L.U32 UR13, UR6, 0x1e, URZ ;  /* 0x0000001e060d7899 */ /* 0x000fe400080006ff */
[----:B------:R-:W-:Y:S02]  /*0b90*/  USHF.L.U64.HI UR14, UR6, 0x1e, UR7 ;  /* 0x0000001e060e7899 */ /* 0x000fe40008010207 */
[----:B------:R-:W-:-:S04]  /*0ba0*/  UIADD3 UR13, UP0, UPT, UR10, UR13, URZ ;  /* 0x0000000d0a0d7290 */ /* 0x000fc8000ff1e0ff */
[----:B------:R-:W-:Y:S02]  /*0bb0*/  UIADD3.X UR14, UPT, UPT, UR5, UR14, URZ, UP0, !UPT ;  /* 0x0000000e050e7290 */ /* 0x000fe400087fe4ff */
[----:B------:R-:W-:Y:S02]  /*0bc0*/  ULEA UR10, UP0, UR21, UR10, 0xb ;  /* 0x0000000a150a7291 */ /* 0x000fe4000f8058ff */
[----:B-----5:R-:W-:Y:S02]  /*0bd0*/  UIADD3 UR15, UP1, UPT, -UR13, UR16, URZ ;  /* 0x000000100d0f7290 */ /* 0x020fe4000ff3e1ff */
[----:B------:R-:W-:Y:S02]  /*0be0*/  UIADD3.X UR5, UPT, UPT, URZ, UR5, URZ, UP0, !UPT ;  /* 0x00000005ff057290 */ /* 0x000fe400087fe4ff */
[----:B------:R-:W-:Y:S02]  /*0bf0*/  UIADD3.X UR4, UPT, UPT, ~UR14, UR17, URZ, UP1, !UPT ;  /* 0x000000110e047290 */ /* 0x000fe40008ffe5ff */
[----:B------:R-:W-:-:S02]  /*0c00*/  UISETP.GE.U32.AND UP1, UPT, UR15, 0x800, UPT ;  /* 0x000008000f00788c */ /* 0x000fc4000bf26070 */
[----:B------:R-:W-:Y:S02]  /*0c10*/  UISETP.GE.U32.AND UP0, UPT, UR10, UR11, UPT ;  /* 0x0000000b0a00728c */ /* 0x000fe4000bf06070 */
[----:B------:R-:W-:Y:S02]  /*0c20*/  UISETP.GE.U32.AND.EX UP1, UPT, UR4, URZ, UPT, UP1 ;  /* 0x000000ff0400728c */ /* 0x000fe4000bf26110 */
[----:B------:R-:W-:-:S07]  /*0c30*/  UISETP.GE.U32.AND.EX UP0, UPT, UR5, UR12, UPT, UP0 ;  /* 0x0000000c0500728c */ /* 0x000fce000bf06100 */
[----:B012---:R-:W-:Y:S05]  /*0c40*/  BRA.U !UP1, `(.L_x_144) ;  /* 0x0000000109587547 */ /* 0x007fea000b800000 */
[----:B------:R-:W4:Y:S01]  /*0c50*/  LDCU.64 UR16, c[0x0][0x388] ;  /* 0x00007100ff1077ac */ /* 0x000f220008000a00 */
[----:B0-23--:R-:W-:-:S05]  /*0c60*/  IADD3 R0, P0, PT, R18, UR13, RZ ;  /* 0x0000000d12007c10 */ /* 0x00dfca000ff1e0ff */
[----:B-1----:R-:W-:Y:S01]  /*0c70*/  IMAD.X R3, RZ, RZ, UR14, P0 ;  /* 0x0000000eff037e24 */ /* 0x002fe200080e06ff */
[----:B----4-:R-:W-:-:S04]  /*0c80*/  LEA R14, P0, R0, UR16, 0x2 ;  /* 0x00000010000e7c11 */ /* 0x010fc8000f8010ff */
        /* <DEDUP_REMOVED lines=18> */
.L_x_144:
[C---:B------:R-:W-:Y:S01]  /*0db0*/  ISETP.GE.AND P5, PT, R18.reuse, UR15, PT ;  /* 0x0000000f12007c0c */ /* 0x040fe2000bfa6270 */
[----:B------:R-:W4:Y:S01]  /*0dc0*/  LDCU.64 UR16, c[0x0][0x388] ;  /* 0x00007100ff1077ac */ /* 0x000f220008000a00 */
[----:B0-23--:R-:W-:Y:S01]  /*0dd0*/  IADD3 R0, P0, PT, R18, UR13, RZ ;  /* 0x0000000d12007c10 */ /* 0x00dfe2000ff1e0ff */
[----:B------:R-:W-:Y:S01]  /*0de0*/  IMAD.MOV.U32 R17, RZ, RZ, -0x1 ;  /* 0xffffffffff117424 */ /* 0x000fe200078e00ff */
[----:B------:R-:W0:Y:S01]  /*0df0*/  S2R R18, SR_TID.X ;  /* 0x0000000000127919 */ /* 0x000e220000002100 */
[----:B------:R-:W-:Y:S01]  /*0e00*/  ISETP.GE.AND P2, PT, R19, UR15, PT ;  /* 0x0000000f13007c0c */ /* 0x000fe2000bf46270 */
[----:B------:R-:W-:Y:S01]  /*0e10*/  IMAD.MOV.U32 R16, RZ, RZ, -0x1 ;  /* 0xffffffffff107424 */ /* 0x000fe200078e00ff */
[----:B-1----:R-:W-:Y:S02]  /*0e20*/  IADD3.X R3, PT, PT, RZ, UR14, RZ, P0, !PT ;  /* 0x0000000eff037c10 */ /* 0x002fe400087fe4ff */
[----:B------:R-:W-:Y:S02]  /*0e30*/  ISETP.GE.AND P3, PT, R20, UR15, PT ;  /* 0x0000000f14007c0c */ /* 0x000fe4000bf66270 */
[----:B------:R-:W-:-:S02]  /*0e40*/  ISETP.GE.AND P4, PT, R21, UR15, PT ;  /* 0x0000000f15007c0c */ /* 0x000fc4000bf86270 */
[----:B----4-:R-:W-:-:S04]  /*0e50*/  LEA R14, P0, R0, UR16, 0x2 ;  /* 0x00000010000e7c11 */ /* 0x010fc8000f8010ff */
[----:B------:R-:W-:Y:S01]  /*0e60*/  LEA.HI.X R15, R0, UR17, R3, 0x2, P0 ;  /* 0x00000011000f7c11 */ /* 0x000fe200080f1403 */
[----:B------:R-:W-:Y:S02]  /*0e70*/  IMAD.MOV.U32 R13, RZ, RZ, -0x1 ;  /* 0xffffffffff0d7424 */ /* 0x000fe400078e00ff */
[----:B------:R-:W-:Y:S02]  /*0e80*/  IMAD.MOV.U32 R12, RZ, RZ, -0x1 ;  /* 0xffffffffff0c7424 */ /* 0x000fe400078e00ff */
[----:B------:R1:W5:Y:S01]  /*0e90*/  @!P5 LDG.E R17, desc[UR18][R14.64] ;  /* 0x000000120e11d981 */ /* 0x000362000c1e1900 */
[----:B------:R-:W-:-:S03]  /*0ea0*/  ISETP.GE.AND P5, PT, R22, UR15, PT ;  /* 0x0000000f16007c0c */ /* 0x000fc6000bfa6270 */
[----:B------:R1:W5:Y:S01]  /*0eb0*/  @!P2 LDG.E R16, desc[UR18][R14.64+0x200] ;  /* 0x000200120e10a981 */ /* 0x000362000c1e1900 */
[C---:B0-----:R-:W-:Y:S01]  /*0ec0*/  LOP3.LUT R0, R18.reuse, 0x400, RZ, 0xfc, !PT ;  /* 0x0000040012007812 */ /* 0x041fe200078efcff */
[----:B------:R-:W-:Y:S01]  /*0ed0*/  VIADD R2, R18, 0x380 ;  /* 0x0000038012027836 */ /* 0x000fe20000000000 */
[----:B------:R-:W-:Y:S01]  /*0ee0*/  ISETP.GE.AND P2, PT, R23, UR15, PT ;  /* 0x0000000f17007c0c */ /* 0x000fe2000bf46270 */
[----:B------:R1:W5:Y:S01]  /*0ef0*/  @!P3 LDG.E R13, desc[UR18][R14.64+0x400] ;  /* 0x000400120e0db981 */ /* 0x000362000c1e1900 */
[----:B------:R-:W-:Y:S01]  /*0f00*/  ISETP.GE.AND P1, PT, R0, UR15, PT ;  /* 0x0000000f00007c0c */ /* 0x000fe2000bf26270 */
[----:B------:R-:W-:Y:S01]  /*0f10*/  VIADD R0, R18, 0x480 ;  /* 0x0000048012007836 */ /* 0x000fe20000000000 */
[----:B------:R-:W-:Y:S01]  /*0f20*/  ISETP.GE.AND P0, PT, R2, UR15, PT ;  /* 0x0000000f02007c0c */ /* 0x000fe2000bf06270 */
[----:B------:R1:W5:Y:S01]  /*0f30*/  @!P4 LDG.E R12, desc[UR18][R14.64+0x600] ;  /* 0x000600120e0cc981 */ /* 0x000362000c1e1900 */
[----:B------:R-:W-:Y:S01]  /*0f40*/  ISETP.GE.AND P3, PT, R24, UR15, PT ;  /* 0x0000000f18007c0c */ /* 0x000fe2000bf66270 */
[----:B------:R-:W-:Y:S01]  /*0f50*/  IMAD.MOV.U32 R10, RZ, RZ, -0x1 ;  /* 0xffffffffff0a7424 */ /* 0x000fe200078e00ff */
[----:B------:R-:W-:-:S02]  /*0f60*/  ISETP.GE.AND P4, PT, R0, UR15, PT ;  /* 0x0000000f00007c0c */ /* 0x000fc4000bf86270 */
[----:B------:R-:W-:Y:S01]  /*0f70*/  MOV R11, 0xffffffff ;  /* 0xffffffff000b7802 */ /* 0x000fe20000000f00 */
[C---:B------:R-:W-:Y:S02]  /*0f80*/  VIADD R0, R18.reuse, 0x580 ;  /* 0x0000058012007836 */ /* 0x040fe40000000000 */
[----:B------:R-:W-:Y:S01]  /*0f90*/  VIADD R2, R18, 0x600 ;  /* 0x0000060012027836 */ /* 0x000fe20000000000 */
[----:B------:R1:W5:Y:S01]  /*0fa0*/  @!P2 LDG.E R10, desc[UR18][R14.64+0xa00] ;  /* 0x000a00120e0aa981 */ /* 0x000362000c1e1900 */
[----:B------:R-:W-:Y:S01]  /*0fb0*/  IMAD.MOV.U32 R9, RZ, RZ, -0x1 ;  /* 0xffffffffff097424 */ /* 0x000fe200078e00ff */
[----:B------:R-:W-:Y:S01]  /*0fc0*/  MOV R7, 0xffffffff ;  /* 0xffffffff00077802 */ /* 0x000fe20000000f00 */
[----:B------:R-:W-:Y:S01]  /*0fd0*/  IMAD.MOV.U32 R8, RZ, RZ, -0x1 ;  /* 0xffffffffff087424 */ /* 0x000fe200078e00ff */
[----:B------:R1:W5:Y:S01]  /*0fe0*/  @!P5 LDG.E R11, desc[UR18][R14.64+0x800] ;  /* 0x000800120e0bd981 */ /* 0x000362000c1e1900 */
[----:B------:R-:W-:Y:S01]  /*0ff0*/  IMAD.MOV.U32 R6, RZ, RZ, -0x1 ;  /* 0xffffffffff067424 */ /* 0x000fe200078e00ff */
[----:B------:R-:W-:Y:S01]  /*1000*/  ISETP.GE.AND P5, PT, R0, UR15, PT ;  /* 0x0000000f00007c0c */ /* 0x000fe2000bfa6270 */
[----:B------:R-:W-:Y:S01]  /*1010*/  VIADD R0, R18, 0x680 ;  /* 0x0000068012007836 */ /* 0x000fe20000000000 */
[----:B------:R-:W-:Y:S01]  /*1020*/  ISETP.GE.AND P2, PT, R2, UR15, PT ;  /* 0x0000000f02007c0c */ /* 0x000fe2000bf46270 */
[----:B------:R-:W-:Y:S01]  /*1030*/  VIADD R2, R18, 0x700 ;  /* 0x0000070012027836 */ /* 0x000fe20000000000 */
[----:B------:R1:W5:Y:S01]  /*1040*/  @!P3 LDG.E R9, desc[UR18][R14.64+0xc00] ;  /* 0x000c00120e09b981 */ /* 0x000362000c1e1900 */
[----:B------:R-:W-:-:S03]  /*1050*/  ISETP.GE.AND P3, PT, R25, UR15, PT ;  /* 0x0000000f19007c0c */ /* 0x000fc6000bf66270 */
[----:B------:R1:W5:Y:S01]  /*1060*/  @!P0 LDG.E R8, desc[UR18][R14.64+0xe00] ;  /* 0x000e00120e088981 */ /* 0x000362000c1e1900 */
[----:B------:R-:W-:-:S03]  /*1070*/  ISETP.GE.AND P0, PT, R0, UR15, PT ;  /* 0x0000000f00007c0c */ /* 0x000fc6000bf06270 */
[----:B------:R1:W5:Y:S01]  /*1080*/  @!P1 LDG.E R7, desc[UR18][R14.64+0x1000] ;  /* 0x001000120e079981 */ /* 0x000362000c1e1900 */
[----:B------:R-:W-:-:S03]  /*1090*/  ISETP.GE.AND P1, PT, R2, UR15, PT ;  /* 0x0000000f02007c0c */ /* 0x000fc6000bf26270 */
[----:B------:R1:W5:Y:S01]  /*10a0*/  @!P4 LDG.E R6, desc[UR18][R14.64+0x1200] ;  /* 0x001200120e06c981 */ /* 0x000362000c1e1900 */
[----:B------:R-:W-:Y:S01]  /*10b0*/  ISETP.GE.AND P4, PT, R26, UR15, PT ;  /* 0x0000000f1a007c0c */ /* 0x000fe2000bf86270 */
[----:B------:R-:W-:Y:S01]  /*10c0*/  IMAD.MOV.U32 R5, RZ, RZ, -0x1 ;  /* 0xffffffffff057424 */ /* 0x000fe200078e00ff */
[----:B------:R-:W-:Y:S01]  /*10d0*/  MOV R0, 0xffffffff ;  /* 0xffffffff00007802 */ /* 0x000fe20000000f00 */
[----:B------:R-:W-:Y:S02]  /*10e0*/  IMAD.MOV.U32 R4, RZ, RZ, -0x1 ;  /* 0xffffffffff047424 */ /* 0x000fe400078e00ff */
        /* <DEDUP_REMOVED lines=9> */
.L_x_145:
[----:B------:R-:W2:Y:S02]  /*1180*/  LDCU.64 UR16, c[0x0][0x398] ;  /* 0x00007300ff1077ac */ /* 0x000ea40008000a00 */
[----:B--2---:R-:W-:-:S09]  /*1190*/  UISETP.GT.AND UP1, UPT, UR17, UR16, UPT ;  /* 0x000000101100728c */ /* 0x004fd2000bf24270 */
[----:B------:R-:W-:Y:S05]  /*11a0*/  BRA.U !UP1, `(.L_x_146) ;  /* 0x00000005093c7547 */ /* 0x000fea000b800000 */
[----:B------:R-:W2:Y:S01]  /*11b0*/  S2UR UR13, SR_CgaCtaId ;  /* 0x00000000000d79c3 */ /* 0x000ea20000008800 */
[----:B------:R-:W-:Y:S01]  /*11c0*/  UMOV UR4, 0x400 ;  /* 0x0000040000047882 */ /* 0x000fe20000000000 */
[----:B------:R-:W3:Y:S01]  /*11d0*/  LDCU UR14, c[0x0][0x398] ;  /* 0x00007300ff0e77ac */ /* 0x000ee20008000800 */
[----:B--2---:R-:W-:-:S03]  /*11e0*/  ULEA UR13, UR13, UR4, 0x18 ;  /* 0x000000040d0d7291 */ /* 0x004fc6000f8ec0ff */
[----:B---3--:R-:W-:-:S09]  /*11f0*/  UMOV UR4, URZ ;  /* 0x000000ff00047c82 */ /* 0x008fd20008000000 */
.L_x_147:
[----:B012---:R-:W-:Y:S01]  /*1200*/  IMAD R14, RZ, RZ, -UR14 ;  /* 0x8000000eff0e7e24 */ /* 0x007fe2000f8e02ff */
[----:B------:R-:W-:Y:S01]  /*1210*/  ULEA UR15, UR4, UR13, 0xa ;  /* 0x0000000d040f7291 */ /* 0x000fe2000f8e50ff */
[----:B------:R-:W-:Y:S01]  /*1220*/  IMAD.U32 R15, RZ, RZ, UR17 ;  /* 0x00000011ff0f7e24 */ /* 0x000fe2000f8e00ff */
[----:B------:R-:W-:-:S04]  /*1230*/  UIADD3 UR4, UPT, UPT, UR4, 0x1, URZ ;  /* 0x0000000104047890 */ /* 0x000fc8000fffe0ff */
[----:B------:R-:W-:Y:S01]  /*1240*/  VIADDMNMX R14, R14, R15, 0x8, PT ;  /* 0x000000080e0e7446 */ /* 0x000fe2000380010f */
[----:B------:R-:W-:-:S05]  /*1250*/  IMAD.MOV.U32 R15, RZ, RZ, -0x1 ;  /* 0xffffffffff0f7424 */ /* 0x000fca00078e00ff */
[----:B------:R-:W-:Y:S02]  /*1260*/  SHF.L.U32 R14, R15, R14, RZ ;  /* 0x0000000e0f0e7219 */ /* 0x000fe400000006ff */
[----:B-----5:R-:W-:-:S04]  /*1270*/  SHF.R.U32.HI R15, RZ, UR14, R17 ;  /* 0x0000000eff0f7c19 */ /* 0x020fc80008011611 */
[----:B------:R-:W-:-:S04]  /*1280*/  LOP3.LUT R15, R15, R14, RZ, 0x30, !PT ;  /* 0x0000000e0f0f7212 */ /* 0x000fc800078e30ff */
[----:B------:R-:W-:-:S05]  /*1290*/  LEA R15, R15, UR15, 0x2 ;  /* 0x0000000f0f0f7c11 */ /* 0x000fca000f8e10ff */
[----:B------:R0:W-:Y:S02]  /*12a0*/  ATOMS.POPC.INC.32 RZ, [R15+URZ] ;  /* 0x000000000fff7f8c */ /* 0x0001e4000d8000ff */
[----:B0-----:R-:W-:-:S04]  /*12b0*/  SHF.R.U32.HI R15, RZ, UR14, R16 ;  /* 0x0000000eff0f7c19 */ /* 0x001fc80008011610 */
        /* <DEDUP_REMOVED lines=55> */
[----:B0-----:R-:W-:Y:S01]  /*1630*/  SHF.R.U32.HI R15, RZ, UR14, R29 ;  /* 0x0000000eff0f7c19 */ /* 0x001fe2000801161d */
[----:B------:R-:W-:-:S03]  /*1640*/  UIADD3 UR14, UPT, UPT, UR14, 0x8, URZ ;  /* 0x000000080e0e7890 */ /* 0x000fc6000fffe0ff */
[----:B------:R-:W-:Y:S01]  /*1650*/  LOP3.LUT R14, R15, R14, RZ, 0x30, !PT ;  /* 0x0000000e0f0e7212 */ /* 0x000fe200078e30ff */
[----:B------:R-:W-:-:S03]  /*1660*/  UISETP.GE.AND UP1, UPT, UR14, UR17, UPT ;  /* 0x000000110e00728c */ /* 0x000fc6000bf26270 */
[----:B------:R-:W-:-:S05]  /*1670*/  LEA R14, R14, UR15, 0x2 ;  /* 0x0000000f0e0e7c11 */ /* 0x000fca000f8e10ff */
[----:B------:R2:W-:Y:S01]  /*1680*/  ATOMS.POPC.INC.32 RZ, [R14+URZ] ;  /* 0x000000000eff7f8c */ /* 0x0005e2000d8000ff */
[----:B------:R-:W-:Y:S05]  /*1690*/  BRA.U !UP1, `(.L_x_147) ;  /* 0xfffffff909d87547 */ /* 0x000fea000b83ffff */
.L_x_146:
[----:B------:R-:W-:Y:S05]  /*16a0*/  BRA.U !UP0, `(.L_x_148) ;  /* 0xfffffff508307547 */ /* 0x000fea000b83ffff */
.L_x_143:
[----:B------:R-:W-:Y:S01]  /*16b0*/  BAR.SYNC.DEFER_BLOCKING 0x0 ;  /* 0x0000000000007b1d */ /* 0x000fe20000010000 */
[----:B------:R-:W-:-:S05]  /*16c0*/  ISETP.NE.AND P0, PT, R28, RZ, PT ;  /* 0x000000ff1c00720c */ /* 0x000fca0003f05270 */
[----:B------:R-:W-:Y:S08]  /*16d0*/  BSSY.RECONVERGENT B0, `(.L_x_149) ;  /* 0x000016e000007945 */ /* 0x000ff00003800200 */
[----:B------:R-:W-:Y:S05]  /*16e0*/  @P0 BRA `(.L_x_150) ;  /* 0x0000001400b00947 */ /* 0x000fea0003800000 */
[----:B012345:R-:W0:Y:S01]  /*16f0*/  LDC.64 R2, c[0x0][0x398] ;  /* 0x0000e600ff027b82 */ /* 0x03fe220000000a00 */
[----:B------:R-:W-:Y:S01]  /*1700*/  IMAD.MOV.U32 R7, RZ, RZ, RZ ;  /* 0x000000ffff077224 */ /* 0x000fe200078e00ff */
[----:B0-----:R-:W-:-:S04]  /*1710*/  IADD3 R2, PT, PT, R3, 0x7, -R2 ;  /* 0x0000000703027810 */ /* 0x001fc80007ffe802 */
[----:B------:R-:W-:-:S04]  /*1720*/  SHF.R.S32.HI R3, RZ, 0x1f, R2 ;  /* 0x0000001fff037819 */ /* 0x000fc80000011402 */
[----:B------:R-:W-:-:S04]  /*1730*/  LEA.HI R0, R3, R2, RZ, 0x3 ;  /* 0x0000000203007211 */ /* 0x000fc800078f18ff */
[----:B------:R-:W-:-:S04]  /*1740*/  SHF.R.S32.HI R0, RZ, 0x3, R0 ;  /* 0x00000003ff007819 */ /* 0x000fc80000011400 */
[C---:B------:R-:W-:Y:S01]  /*1750*/  LOP3.LUT R9, R0.reuse, 0xffffff8, RZ, 0xc0, !PT ;  /* 0x0ffffff800097812 */ /* 0x040fe200078ec0ff */
[----:B------:R-:W-:-:S05]  /*1760*/  VIADD R8, R0, 0xffffffff ;  /* 0xffffffff00087836 */ /* 0x000fca0000000000 */
[----:B------:R-:W-:-:S13]  /*1770*/  ISETP.GE.U32.AND P0, PT, R8, 0x7, PT ;  /* 0x000000070800780c */ /* 0x000fda0003f06070 */
[----:B------:R-:W-:Y:S05]  /*1780*/  @!P0 BRA `(.L_x_151) ;  /* 0x00000004006c8947 */ /* 0x000fea0003800000 */
[----:B------:R-:W0:Y:S01]  /*1790*/  LDC.64 R2, c[0x0][0x380] ;  /* 0x0000e000ff027b82 */ /* 0x000e220000000a00 */
[----:B------:R-:W-:-:S07]  /*17a0*/  HFMA2 R11, -RZ, RZ, 0, 0 ;  /* 0x00000000ff0b7431 */ /* 0x000fce00000001ff */
.L_x_168:
[----:B------:R-:W-:Y:S01]  /*17b0*/  IMAD R29, R11, 0x400, R27 ;  /* 0x000004000b1d7824 */ /* 0x000fe200078e021b */
[----:B------:R-:W-:Y:S04]  /*17c0*/  BSSY.RECONVERGENT B1, `(.L_x_152) ;  /* 0x000000a000017945 */ /* 0x000fe80003800200 */
[----:B01234-:R-:W1:Y:S04]  /*17d0*/  LDS R4, [R29] ;  /* 0x000000001d047984 */ /* 0x01fe680000000800 */
[----:B------:R2:W3:Y:S04]  /*17e0*/  LDS R17, [R29+0x400] ;  /* 0x000400001d117984 */ /* 0x0004e80000000800 */
[----:B------:R2:W4:Y:S01]  /*17f0*/  LDS R15, [R29+0x800] ;  /* 0x000800001d0f7984 */ /* 0x0005220000000800 */
[----:B-1----:R-:W-:-:S13]  /*1800*/  ISETP.NE.AND P0, PT, R4, RZ, PT ;  /* 0x000000ff0400720c */ /* 0x002fda0003f05270 */
[----:B--234-:R-:W-:Y:S05]  /*1810*/  @!P0 BRA `(.L_x_153) ;  /* 0x0000000000108947 */ /* 0x01cfea0003800000 */
[----:B------:R-:W-:Y:S02]  /*1820*/  IMAD R7, R11, 0x100, R18 ;  /* 0x000001000b077824 */ /* 0x000fe400078e0212 */
[----:B------:R-:W-:Y:S02]  /*1830*/  IMAD.MOV.U32 R5, RZ, RZ, RZ ;  /* 0x000000ffff057224 */ /* 0x000fe400078e00ff */
[----:B0-----:R-:W-:-:S05]  /*1840*/  IMAD.WIDE.U32 R6, R7, 0x8, R2 ;  /* 0x0000000807067825 */ /* 0x001fca00078e0002 */
[----:B------:R1:W-:Y:S02]  /*1850*/  REDG.E.ADD.64.STRONG.GPU desc[UR18][R6.64], R4 ;  /* 0x000000040600798e */ /* 0x0003e4000c12e512 */
.L_x_153:
[----:B------:R-:W-:Y:S05]  /*1860*/  BSYNC.RECONVERGENT B1 ;  /* 0x0000000000017941 */ /* 0x000fea0003800200 */
.L_x_152:
[----:B------:R-:W2:Y:S01]  /*1870*/  LDS R10, [R29+0xc00] ;  /* 0x000c00001d0a7984 */ /* 0x000ea20000000800 */
[----:B------:R-:W-:Y:S01]  /*1880*/  ISETP.NE.AND P6, PT, R17, RZ, PT ;  /* 0x000000ff1100720c */ /* 0x000fe20003fc5270 */
[----:B------:R-:W-:Y:S01]  /*1890*/  BSSY.RECONVERGENT B1, `(.L_x_154) ;  /* 0x0000012000017945 */ /* 0x000fe20003800200 */
[----:B------:R-:W-:Y:S01]  /*18a0*/  ISETP.NE.AND P0, PT, R15, RZ, PT ;  /* 0x000000ff0f00720c */ /* 0x000fe20003f05270 */
[----:B------:R-:W3:Y:S04]  /*18b0*/  LDS R12, [R29+0x1000] ;  /* 0x001000001d0c7984 */ /* 0x000ee80000000800 */
[----:B------:R-:W4:Y:S04]  /*18c0*/  LDS R14, [R29+0x1400] ;  /* 0x001400001d0e7984 */ /* 0x000f280000000800 */
[----:B------:R-:W5:Y:S04]  /*18d0*/  LDS R16, [R29+0x1800] ;  /* 0x001800001d107984 */ /* 0x000f680000000800 */
[----:B------:R-:W0:Y:S01]  /*18e0*/  LDS R13, [R29+0x1c00] ;  /* 0x001c00001d0d7984 */ /* 0x000e220000000800 */
[----:B--2---:R-:W-:-:S02]  /*18f0*/  ISETP.NE.AND P1, PT, R10, RZ, PT ;  /* 0x000000ff0a00720c */ /* 0x004fc40003f25270 */
[----:B---3--:R-:W-:Y:S02]  /*1900*/  ISETP.NE.AND P2, PT, R12, RZ, PT ;  /* 0x000000ff0c00720c */ /* 0x008fe40003f45270 */
[----:B----4-:R-:W-:Y:S02]  /*1910*/  ISETP.NE.AND P3, PT, R14, RZ, PT ;  /* 0x000000ff0e00720c */ /* 0x010fe40003f65270 */
[----:B-----5:R-:W-:Y:S02]  /*1920*/  ISETP.NE.AND P4, PT, R16, RZ, PT ;  /* 0x000000ff1000720c */ /* 0x020fe40003f85270 */
[----:B0-----:R-:W-:Y:S01]  /*1930*/  ISETP.NE.AND P5, PT, R13, RZ, PT ;  /* 0x000000ff0d00720c */ /* 0x001fe20003fa5270 */
[----:B------:R-:W-:-:S12]  /*1940*/  @!P6 BRA `(.L_x_155) ;  /* 0x000000000018e947 */ /* 0x000fd80003800000 */
[----:B-1----:R-:W-:Y:S01]  /*1950*/  IMAD R7, R11, 0x100, R18 ;  /* 0x000001000b077824 */ /* 0x002fe200078e0212 */
[----:B------:R-:W-:Y:S01]  /*1960*/  MOV R5, RZ ;  /* 0x000000ff00057202 */ /* 0x000fe20000000f00 */
[----:B------:R-:W-:Y:S02]  /*1970*/  IMAD.MOV.U32 R4, RZ, RZ, R17 ;  /* 0x000000ffff047224 */ /* 0x000fe400078e0011 */
[----:B------:R-:W-:-:S04]  /*1980*/  VIADD R7, R7, 0x100 ;  /* 0x0000010007077836 */ /* 0x000fc80000000000 */
[----:B------:R-:W-:-:S05]  /*1990*/  IMAD.WIDE.U32 R6, R7, 0x8, R2 ;  /* 0x0000000807067825 */ /* 0x000fca00078e0002 */
[----:B------:R0:W-:Y:S02]  /*19a0*/  REDG.E.ADD.64.STRONG.GPU desc[UR18][R6.64], R4 ;  /* 0x000000040600798e */ /* 0x0001e4000c12e512 */
.L_x_155:
[----:B------:R-:W-:Y:S05]  /*19b0*/  BSYNC.RECONVERGENT B1 ;  /* 0x0000000000017941 */ /* 0x000fea0003800200 */
.L_x_154:
[----:B------:R-:W-:Y:S04]  /*19c0*/  BSSY.RECONVERGENT B1, `(.L_x_156) ;  /* 0x0000008000017945 */ /* 0x000fe80003800200 */
[----:B------:R-:W-:Y:S05]  /*19d0*/  @!P0 BRA `(.L_x_157) ;  /* 0x0000000000188947 */ /* 0x000fea0003800000 */
[----:B01----:R-:W-:Y:S02]  /*19e0*/  IMAD R5, R11, 0x100, R18 ;  /* 0x000001000b057824 */ /* 0x003fe400078e0212 */
[----:B------:R-:W-:Y:S02]  /*19f0*/  IMAD.MOV.U32 R6, RZ, RZ, R15 ;  /* 0x000000ffff067224 */ /* 0x000fe400078e000f */
[----:B------:R-:W-:Y:S02]  /*1a00*/  VIADD R5, R5, 0x200 ;  /* 0x0000020005057836 */ /* 0x000fe40000000000 */
[----:B------:R-:W-:Y:S02]  /*1a10*/  IMAD.MOV.U32 R7, RZ, RZ, RZ ;  /* 0x000000ffff077224 */ /* 0x000fe400078e00ff */
[----:B------:R-:W-:-:S05]  /*1a20*/  IMAD.WIDE.U32 R4, R5, 0x8, R2 ;  /* 0x0000000805047825 */ /* 0x000fca00078e0002 */
[----:B------:R2:W-:Y:S02]  /*1a30*/  REDG.E.ADD.64.STRONG.GPU desc[UR18][R4.64], R6 ;  /* 0x000000060400798e */ /* 0x0005e4000c12e512 */
.L_x_157:
[----:B------:R-:W-:Y:S05]  /*1a40*/  BSYNC.RECONVERGENT B1 ;  /* 0x0000000000017941 */ /* 0x000fea0003800200 */
.L_x_156:
[----:B------:R-:W-:Y:S04]  /*1a50*/  BSSY.RECONVERGENT B1, `(.L_x_158) ;  /* 0x0000008000017945 */ /* 0x000fe80003800200 */
[----:B------:R-:W-:Y:S05]  /*1a60*/  @!P1 BRA `(.L_x_159) ;  /* 0x0000000000189947 */ /* 0x000fea0003800000 */
[----:B012---:R-:W-:Y:S01]  /*1a70*/  IMAD R5, R11, 0x100, R18 ;  /* 0x000001000b057824 */ /* 0x007fe200078e0212 */
[----:B------:R-:W-:Y:S01]  /*1a80*/  MOV R6, R10 ;  /* 0x0000000a00067202 */ /* 0x000fe20000000f00 */
[----:B------:R-:W-:Y:S02]  /*1a90*/  IMAD.MOV.U32 R7, RZ, RZ, RZ ;  /* 0x000000ffff077224 */ /* 0x000fe400078e00ff */
[----:B------:R-:W-:-:S04]  /*1aa0*/  VIADD R5, R5, 0x300 ;  /* 0x0000030005057836 */ /* 0x000fc80000000000 */
[----:B------:R-:W-:-:S05]  /*1ab0*/  IMAD.WIDE.U32 R4, R5, 0x8, R2 ;  /* 0x0000000805047825 */ /* 0x000fca00078e0002 */
[----:B------:R3:W-:Y:S02]  /*1ac0*/  REDG.E.ADD.64.STRONG.GPU desc[UR18][R4.64], R6 ;  /* 0x000000060400798e */ /* 0x0007e4000c12e512 */
.L_x_159:
[----:B------:R-:W-:Y:S05]  /*1ad0*/  BSYNC.RECONVERGENT B1 ;  /* 0x0000000000017941 */ /* 0x000fea0003800200 */
.L_x_158:
[----:B------:R-:W-:Y:S04]  /*1ae0*/  BSSY.RECONVERGENT B1, `(.L_x_160) ;  /* 0x0000008000017945 */ /* 0x000fe80003800200 */
[----:B------:R-:W-:Y:S05]  /*1af0*/  @!P2 BRA `(.L_x_161) ;  /* 0x000000000018a947 */ /* 0x000fea0003800000 */
[----:B0123--:R-:W-:Y:S02]  /*1b00*/  IMAD R5, R11, 0x100, R18 ;  /* 0x000001000b057824 */ /* 0x00ffe400078e0212 */
[----:B------:R-:W-:Y:S02]  /*1b10*/  IMAD.MOV.U32 R6, RZ, RZ, R12 ;  /* 0x000000ffff067224 */ /* 0x000fe400078e000c */
[----:B------:R-:W-:Y:S02]  /*1b20*/  VIADD R5, R5, 0x400 ;  /* 0x0000040005057836 */ /* 0x000fe40000000000 */
[----:B------:R-:W-:Y:S02]  /*1b30*/  IMAD.MOV.U32 R7, RZ, RZ, RZ ;  /* 0x000000ffff077224 */ /* 0x000fe400078e00ff */
[----:B------:R-:W-:-:S05]  /*1b40*/  IMAD.WIDE.U32 R4, R5, 0x8, R2 ;  /* 0x0000000805047825 */ /* 0x000fca00078e0002 */
[----:B------:R4:W-:Y:S02]  /*1b50*/  REDG.E.ADD.64.STRONG.GPU desc[UR18][R4.64], R6 ;  /* 0x000000060400798e */ /* 0x0009e4000c12e512 */
.L_x_161:
[----:B------:R-:W-:Y:S05]  /*1b60*/  BSYNC.RECONVERGENT B1 ;  /* 0x0000000000017941 */ /* 0x000fea0003800200 */
.L_x_160:
[----:B------:R-:W-:Y:S04]  /*1b70*/  BSSY.RECONVERGENT B1, `(.L_x_162) ;  /* 0x0000007000017945 */ /* 0x000fe80003800200 */
[----:B------:R-:W-:Y:S05]  /*1b80*/  @!P3 BRA `(.L_x_163) ;  /* 0x000000000014b947 */ /* 0x000fea0003800000 */
[----:B01234-:R-:W-:Y:S02]  /*1b90*/  IMAD R5, R11, 0x100, R18 ;  /* 0x000001000b057824 */ /* 0x01ffe400078e0212 */
[----:B------:R-:W-:-:S03]  /*1ba0*/  IMAD.MOV.U32 R15, RZ, RZ, RZ ;  /* 0x000000ffff0f7224 */ /* 0x000fc600078e00ff */
[----:B------:R-:W-:-:S05]  /*1bb0*/  IADD3 R5, PT, PT, R5, 0x500, RZ ;  /* 0x0000050005057810 */ /* 0x000fca0007ffe0ff */
[----:B------:R-:W-:-:S05]  /*1bc0*/  IMAD.WIDE.U32 R4, R5, 0x8, R2 ;  /* 0x0000000805047825 */ /* 0x000fca00078e0002 */
[----:B------:R0:W-:Y:S02]  /*1bd0*/  REDG.E.ADD.64.STRONG.GPU desc[UR18][R4.64], R14 ;  /* 0x0000000e0400798e */ /* 0x0001e4000c12e512 */
.L_x_163:
[----:B------:R-:W-:Y:S05]  /*1be0*/  BSYNC.RECONVERGENT B1 ;  /* 0x0000000000017941 */ /* 0x000fea0003800200 */
.L_x_162:
[----:B------:R-:W-:Y:S04]  /*1bf0*/  BSSY.RECONVERGENT B1, `(.L_x_164) ;  /* 0x0000007000017945 */ /* 0x000fe80003800200 */
[----:B------:R-:W-:Y:S05]  /*1c00*/  @!P4 BRA `(.L_x_165) ;  /* 0x000000000014c947 */ /* 0x000fea0003800000 */
[----:B01234-:R-:W-:Y:S02]  /*1c10*/  IMAD R5, R11, 0x100, R18 ;  /* 0x000001000b057824 */ /* 0x01ffe400078e0212 */
[----:B------:R-:W-:Y:S02]  /*1c20*/  IMAD.MOV.U32 R17, RZ, RZ, RZ ;  /* 0x000000ffff117224 */ /* 0x000fe400078e00ff */
[----:B------:R-:W-:-:S04]  /*1c30*/  VIADD R5, R5, 0x600 ;  /* 0x0000060005057836 */ /* 0x000fc80000000000 */
[----:B------:R-:W-:-:S05]  /*1c40*/  IMAD.WIDE.U32 R4, R5, 0x8, R2 ;  /* 0x0000000805047825 */ /* 0x000fca00078e0002 */
[----:B------:R0:W-:Y:S02]  /*1c50*/  REDG.E.ADD.64.STRONG.GPU desc[UR18][R4.64], R16 ;  /* 0x000000100400798e */ /* 0x0001e4000c12e512 */
.L_x_165:
[----:B------:R-:W-:Y:S05]  /*1c60*/  BSYNC.RECONVERGENT B1 ;  /* 0x0000000000017941 */ /* 0x000fea0003800200 */
.L_x_164:
[----:B------:R-:W-:Y:S04]  /*1c70*/  BSSY.RECONVERGENT B1, `(.L_x_166) ;  /* 0x0000008000017945 */ /* 0x000fe80003800200 */
[----:B------:R-:W-:Y:S05]  /*1c80*/  @!P5 BRA `(.L_x_167) ;  /* 0x000000000018d947 */ /* 0x000fea0003800000 */
[----:B01234-:R-:W-:Y:S01]  /*1c90*/  IMAD R5, R11, 0x100, R18 ;  /* 0x000001000b057824 */ /* 0x01ffe200078e0212 */
[----:B------:R-:W-:Y:S01]  /*1ca0*/  MOV R6, R13 ;  /* 0x0000000d00067202 */ /* 0x000fe20000000f00 */
[----:B------:R-:W-:Y:S02]  /*1cb0*/  IMAD.MOV.U32 R7, RZ, RZ, RZ ;  /* 0x000000ffff077224 */ /* 0x000fe400078e00ff */
[----:B------:R-:W-:-:S04]  /*1cc0*/  VIADD R5, R5, 0x700 ;  /* 0x0000070005057836 */ /* 0x000fc80000000000 */
[----:B------:R-:W-:-:S05]  /*1cd0*/  IMAD.WIDE.U32 R4, R5, 0x8, R2 ;  /* 0x0000000805047825 */ /* 0x000fca00078e0002 */
[----:B------:R0:W-:Y:S02]  /*1ce0*/  REDG.E.ADD.64.STRONG.GPU desc[UR18][R4.64], R6 ;  /* 0x000000060400798e */ /* 0x0001e4000c12e512 */
.L_x_167:
[----:B------:R-:W-:Y:S05]  /*1cf0*/  BSYNC.RECONVERGENT B1 ;  /* 0x0000000000017941 */ /* 0x000fea0003800200 */
.L_x_166:
[----:B------:R-:W-:-:S05]  /*1d00*/  VIADD R11, R11, 0x8 ;  /* 0x000000080b0b7836 */ /* 0x000fca0000000000 */
[----:B------:R-:W-:-:S13]  /*1d10*/  ISETP.NE.AND P0, PT, R11, R9, PT ;  /* 0x000000090b00720c */ /* 0x000fda0003f05270 */
[----:B------:R-:W-:Y:S05]  /*1d20*/  @P0 BRA `(.L_x_168) ;  /* 0xfffffff800a00947 */ /* 0x000fea000383ffff */
[----:B01234-:R-:W-:-:S07]  /*1d30*/  IMAD.MOV.U32 R7, RZ, RZ, R9 ;  /* 0x000000ffff077224 */ /* 0x01ffce00078e0009 */
.L_x_151:
[----:B------:R-:W-:Y:S01]  /*1d40*/  UISETP.NE.AND UP0, UPT, UR20, URZ, UPT ;  /* 0x000000ff1400728c */ /* 0x000fe2000bf05270 */
[----:B------:R-:W-:Y:S01]  /*1d50*/  IMAD.U32 R2, RZ, RZ, UR9 ;  /* 0x00000009ff027e24 */ /* 0x000fe2000f8e00ff */
[----:B------:R-:W-:Y:S01]  /*1d60*/  LOP3.LUT R11, R0, 0x1, RZ, 0xc0, !PT ;  /* 0x00000001000b7812 */ /* 0x000fe200078ec0ff */
[----:B------:R-:W-:-:S03]  /*1d70*/  IMAD.U32 R10, RZ, RZ, UR20 ;  /* 0x00000014ff0a7e24 */ /* 0x000fc6000f8e00ff */
[----:B------:R-:W-:Y:S01]  /*1d80*/  IADD3 R0, PT, PT, R2, -0x1, RZ ;  /* 0xffffffff02007810 */ /* 0x000fe20007ffe0ff */
[----:B------:R-:W-:Y:S02]  /*1d90*/  VIADD R10, R10, 0xffffffff ;  /* 0xffffffff0a0a7836 */ /* 0x000fe40000000000 */
[----:B------:R-:W-:Y:S05]  /*1da0*/  BRA.U !UP0, `(.L_x_169) ;  /* 0x00000005086c7547 */ /* 0x000fea000b800000 */
[----:B------:R-:W-:-:S13]  /*1db0*/  ISETP.GE.U32.AND P0, PT, R10, 0x3, PT ;  /* 0x000000030a00780c */ /* 0x000fda0003f06070 */
[----:B------:R-:W-:Y:S05]  /*1dc0*/  @!P0 BRA `(.L_x_170) ;  /* 0x0000000000bc8947 */ /* 0x000fea0003800000 */
[----:B------:R-:W-:Y:S01]  /*1dd0*/  IMAD R2, R7, 0x400, R27 ;  /* 0x0000040007027824 */ /* 0x000fe200078e021b */
[----:B------:R-:W-:Y:S04]  /*1de0*/  BSSY.RECONVERGENT B1, `(.L_x_171) ;  /* 0x0000010000017945 */ /* 0x000fe80003800200 */
[----:B------:R-:W0:Y:S04]  /*1df0*/  LDS R13, [R2] ;  /* 0x00000000020d7984 */ /* 0x000e280000000800 */
[----:B------:R-:W1:Y:S04]  /*1e00*/  LDS R14, [R2+0x400] ;  /* 0x00040000020e7984 */ /* 0x000e680000000800 */
[----:B------:R-:W2:Y:S04]  /*1e10*/  LDS R6, [R2+0x800] ;  /* 0x0008000002067984 */ /* 0x000ea80000000800 */
[----:B------:R-:W3:Y:S01]  /*1e20*/  LDS R12, [R2+0xc00] ;  /* 0x000c0000020c7984 */ /* 0x000ee20000000800 */
[----:B0-----:R-:W-:-:S02]  /*1e30*/  ISETP.NE.AND P0, PT, R13, RZ, PT ;  /* 0x000000ff0d00720c */ /* 0x001fc40003f05270 */
[----:B-1----:R-:W-:Y:S02]  /*1e40*/  ISETP.NE.AND P1, PT, R14, RZ, PT ;  /* 0x000000ff0e00720c */ /* 0x002fe40003f25270 */
[----:B--2---:R-:W-:Y:S02]  /*1e50*/  ISETP.NE.AND P2, PT, R6, RZ, PT ;  /* 0x000000ff0600720c */ /* 0x004fe40003f45270 */
[----:B---3--:R-:W-:-:S07]  /*1e60*/  ISETP.NE.AND P3, PT, R12, RZ, PT ;  /* 0x000000ff0c00720c */ /* 0x008fce0003f65270 */
[----:B------:R-:W-:Y:S06]  /*1e70*/  @!P0 BRA `(.L_x_172) ;  /* 0x0000000000188947 */ /* 0x000fec0003800000 */
[----:B------:R-:W0:Y:S01]  /*1e80*/  LDC.64 R4, c[0x0][0x380] ;  /* 0x0000e000ff047b82 */ /* 0x000e220000000a00 */
[----:B------:R-:W-:Y:S02]  /*1e90*/  IMAD R3, R7, 0x100, R18 ;  /* 0x0000010007037824 */ /* 0x000fe400078e0212 */
[----:B------:R-:W-:Y:S02]  /*1ea0*/  IMAD.MOV.U32 R2, RZ, RZ, R13 ;  /* 0x000000ffff027224 */ /* 0x000fe400078e000d */
[----:B0-----:R-:W-:-:S04]  /*1eb0*/  IMAD.WIDE.U32 R4, R3, 0x8, R4 ;  /* 0x0000000803047825 */ /* 0x001fc800078e0004 */
[----:B------:R-:W-:-:S05]  /*1ec0*/  IMAD.MOV.U32 R3, RZ, RZ, RZ ;  /* 0x000000ffff037224 */ /* 0x000fca00078e00ff */
[----:B------:R0:W-:Y:S02]  /*1ed0*/  REDG.E.ADD.64.STRONG.GPU desc[UR18][R4.64], R2 ;  /* 0x000000020400798e */ /* 0x0001e4000c12e512 */
.L_x_172:
[----:B------:R-:W-:Y:S05]  /*1ee0*/  BSYNC.RECONVERGENT B1 ;  /* 0x0000000000017941 */ /* 0x000fea0003800200 */
.L_x_171:
[----:B------:R-:W-:Y:S04]  /*1ef0*/  BSSY.RECONVERGENT B1, `(.L_x_173) ;  /* 0x0000008000017945 */ /* 0x000fe80003800200 */
[----:B------:R-:W-:Y:S05]  /*1f00*/  @!P1 BRA `(.L_x_174) ;  /* 0x0000000000189947 */ /* 0x000fea0003800000 */
[----:B0-----:R-:W0:Y:S01]  /*1f10*/  LDC.64 R2, c[0x0][0x380] ;  /* 0x0000e000ff027b82 */ /* 0x001e220000000a00 */
[----:B------:R-:W-:Y:S02]  /*1f20*/  IMAD R5, R7, 0x100, R18 ;  /* 0x0000010007057824 */ /* 0x000fe400078e0212 */
[----:B------:R-:W-:Y:S02]  /*1f30*/  HFMA2 R15, -RZ, RZ, 0, 0 ;  /* 0x00000000ff0f7431 */ /* 0x000fe400000001ff */
[----:B------:R-:W-:-:S04]  /*1f40*/  VIADD R5, R5, 0x100 ;  /* 0x0000010005057836 */ /* 0x000fc80000000000 */
[----:B0-----:R-:W-:-:S05]  /*1f50*/  IMAD.WIDE.U32 R2, R5, 0x8, R2 ;  /* 0x0000000805027825 */ /* 0x001fca00078e0002 */
[----:B------:R1:W-:Y:S02]  /*1f60*/  REDG.E.ADD.64.STRONG.GPU desc[UR18][R2.64], R14 ;  /* 0x0000000e0200798e */ /* 0x0003e4000c12e512 */
.L_x_174:
[----:B------:R-:W-:Y:S05]  /*1f70*/  BSYNC.RECONVERGENT B1 ;  /* 0x0000000000017941 */ /* 0x000fea0003800200 */
.L_x_173:
[----:B------:R-:W-:Y:S04]  /*1f80*/  BSSY.RECONVERGENT B1, `(.L_x_175) ;  /* 0x0000009000017945 */ /* 0x000fe80003800200 */
[----:B------:R-:W-:Y:S05]  /*1f90*/  @!P2 BRA `(.L_x_176) ;  /* 0x00000000001ca947 */ /* 0x000fea0003800000 */
[----:B01----:R-:W0:Y:S01]  /*1fa0*/  LDC.64 R2, c[0x0][0x380] ;  /* 0x0000e000ff027b82 */ /* 0x003e220000000a00 */
[----:B------:R-:W-:Y:S02]  /*1fb0*/  IMAD R5, R7, 0x100, R18 ;  /* 0x0000010007057824 */ /* 0x000fe400078e0212 */
[----:B------:R-:W-:Y:S02]  /*1fc0*/  IMAD.MOV.U32 R4, RZ, RZ, R6 ;  /* 0x000000ffff047224 */ /* 0x000fe400078e0006 */
[----:B------:R-:W-:-:S04]  /*1fd0*/  VIADD R5, R5, 0x200 ;  /* 0x0000020005057836 */ /* 0x000fc80000000000 */
[----:B0-----:R-:W-:-:S04]  /*1fe0*/  IMAD.WIDE.U32 R2, R5, 0x8, R2 ;  /* 0x0000000805027825 */ /* 0x001fc800078e0002 */
[----:B------:R-:W-:-:S05]  /*1ff0*/  IMAD.MOV.U32 R5, RZ, RZ, RZ ;  /* 0x000000ffff057224 */ /* 0x000fca00078e00ff */
[----:B------:R2:W-:Y:S02]  /*2000*/  REDG.E.ADD.64.STRONG.GPU desc[UR18][R2.64], R4 ;  /* 0x000000040200798e */ /* 0x0005e4000c12e512 */
.L_x_176:
[----:B------:R-:W-:Y:S05]  /*2010*/  BSYNC.RECONVERGENT B1 ;  /* 0x0000000000017941 */ /* 0x000fea0003800200 */
.L_x_175:
[----:B------:R-:W-:Y:S04]  /*2020*/  BSSY.RECONVERGENT B1, `(.L_x_177) ;  /* 0x0000008000017945 */ /* 0x000fe80003800200 */
[----:B------:R-:W-:Y:S05]  /*2030*/  @!P3 BRA `(.L_x_178) ;  /* 0x000000000018b947 */ /* 0x000fea0003800000 */
[----:B012---:R-:W0:Y:S01]  /*2040*/  LDC.64 R2, c[0x0][0x380] ;  /* 0x0000e000ff027b82 */ /* 0x007e220000000a00 */
[----:B------:R-:W-:Y:S01]  /*2050*/  IMAD R5, R7, 0x100, R18 ;  /* 0x0000010007057824 */ /* 0x000fe200078e0212 */
[----:B------:R-:W-:-:S03]  /*2060*/  MOV R13, RZ ;  /* 0x000000ff000d7202 */ /* 0x000fc60000000f00 */
[----:B------:R-:W-:-:S04]  /*2070*/  VIADD R5, R5, 0x300 ;  /* 0x0000030005057836 */ /* 0x000fc80000000000 */
[----:B0-----:R-:W-:-:S05]  /*2080*/  IMAD.WIDE.U32 R2, R5, 0x8, R2 ;  /* 0x0000000805027825 */ /* 0x001fca00078e0002 */
[----:B------:R3:W-:Y:S02]  /*2090*/  REDG.E.ADD.64.STRONG.GPU desc[UR18][R2.64], R12 ;  /* 0x0000000c0200798e */ /* 0x0007e4000c12e512 */
.L_x_178:
[----:B------:R-:W-:Y:S05]  /*20a0*/  BSYNC.RECONVERGENT B1 ;  /* 0x0000000000017941 */ /* 0x000fea0003800200 */
.L_x_177:
[----:B------:R-:W-:-:S07]  /*20b0*/  VIADD R7, R7, 0x4 ;  /* 0x0000000407077836 */ /* 0x000fce0000000000 */
.L_x_170:
[----:B------:R-:W-:Y:S01]  /*20c0*/  UISETP.NE.AND UP0, UPT, UR9, URZ, UPT ;  /* 0x000000ff0900728c */ /* 0x000fe2000bf05270 */
[----:B------:R-:W-:Y:S08]  /*20d0*/  BSSY.RECONVERGENT B1, `(.L_x_169) ;  /* 0x0000028000017945 */ /* 0x000ff00003800200 */
[----:B------:R-:W-:Y:S05]  /*20e0*/  BRA.U !UP0, `(.L_x_179) ;  /* 0x0000000108987547 */ /* 0x000fea000b800000 */
[----:B------:R-:W-:-:S13]  /*20f0*/  ISETP.NE.AND P0, PT, R0, RZ, PT ;  /* 0x000000ff0000720c */ /* 0x000fda0003f05270 */
[----:B------:R-:W-:Y:S05]  /*2100*/  @!P0 BRA `(.L_x_180) ;  /* 0x0000000000608947 */ /* 0x000fea0003800000 */
[----:B0123--:R-:W-:Y:S01]  /*2110*/  IMAD R2, R7, 0x400, R27 ;  /* 0x0000040007027824 */ /* 0x00ffe200078e021b */
[----:B------:R-:W-:Y:S04]  /*2120*/  BSSY.RECONVERGENT B2, `(.L_x_181) ;  /* 0x000000b000027945 */ /* 0x000fe80003800200 */
[----:B------:R-:W0:Y:S04]  /*2130*/  LDS R4, [R2] ;  /* 0x0000000002047984 */ /* 0x000e280000000800 */
[----:B------:R-:W1:Y:S01]  /*2140*/  LDS R6, [R2+0x400] ;  /* 0x0004000002067984 */ /* 0x000e620000000800 */
[----:B0-----:R-:W-:-:S02]  /*2150*/  ISETP.NE.AND P0, PT, R4, RZ, PT ;  /* 0x000000ff0400720c */ /* 0x001fc40003f05270 */
[----:B-1----:R-:W-:-:S11]  /*2160*/  ISETP.NE.AND P1, PT, R6, RZ, PT ;  /* 0x000000ff0600720c */ /* 0x002fd60003f25270 */
[----:B------:R-:W-:Y:S05]  /*2170*/  @!P0 BRA `(.L_x_182) ;  /* 0x0000000000148947 */ /* 0x000fea0003800000 */
[----:B------:R-:W0:Y:S01]  /*2180*/  LDC.64 R2, c[0x0][0x380] ;  /* 0x0000e000ff027b82 */ /* 0x000e220000000a00 */
[----:B------:R-:W-:-:S04]  /*2190*/  IMAD R5, R7, 0x100, R18 ;  /* 0x0000010007057824 */ /* 0x000fc800078e0212 */
[----:B0-----:R-:W-:-:S04]  /*21a0*/  IMAD.WIDE.U32 R2, R5, 0x8, R2 ;  /* 0x0000000805027825 */ /* 0x001fc800078e0002 */
[----:B------:R-:W-:-:S05]  /*21b0*/  IMAD.MOV.U32 R5, RZ, RZ, RZ ;  /* 0x000000ffff057224 */ /* 0x000fca00078e00ff */
[----:B------:R0:W-:Y:S02]  /*21c0*/  REDG.E.ADD.64.STRONG.GPU desc[UR18][R2.64], R4 ;  /* 0x000000040200798e */ /* 0x0001e4000c12e512 */
.L_x_182:
[----:B------:R-:W-:Y:S05]  /*21d0*/  BSYNC.RECONVERGENT B2 ;  /* 0x0000000000027941 */ /* 0x000fea0003800200 */
.L_x_181:
[----:B------:R-:W-:Y:S04]  /*21e0*/  BSSY.RECONVERGENT B2, `(.L_x_183) ;  /* 0x0000009000027945 */ /* 0x000fe80003800200 */
[----:B------:R-:W-:Y:S05]  /*21f0*/  @!P1 BRA `(.L_x_184) ;  /* 0x00000000001c9947 */ /* 0x000fea0003800000 */
[----:B0-----:R-:W0:Y:S01]  /*2200*/  LDC.64 R2, c[0x0][0x380] ;  /* 0x0000e000ff027b82 */ /* 0x001e220000000a00 */
[----:B------:R-:W-:-:S05]  /*2210*/  IMAD R4, R7, 0x100, R18 ;  /* 0x0000010007047824 */ /* 0x000fca00078e0212 */
[----:B------:R-:W-:Y:S01]  /*2220*/  IADD3 R5, PT, PT, R4, 0x100, RZ ;  /* 0x0000010004057810 */ /* 0x000fe20007ffe0ff */
[----:B------:R-:W-:-:S04]  /*2230*/  IMAD.MOV.U32 R4, RZ, RZ, R6 ;  /* 0x000000ffff047224 */ /* 0x000fc800078e0006 */
[----:B0-----:R-:W-:-:S04]  /*2240*/  IMAD.WIDE.U32 R2, R5, 0x8, R2 ;  /* 0x0000000805027825 */ /* 0x001fc800078e0002 */
[----:B------:R-:W-:-:S05]  /*2250*/  IMAD.MOV.U32 R5, RZ, RZ, RZ ;  /* 0x000000ffff057224 */ /* 0x000fca00078e00ff */
[----:B------:R1:W-:Y:S02]  /*2260*/  REDG.E.ADD.64.STRONG.GPU desc[UR18][R2.64], R4 ;  /* 0x000000040200798e */ /* 0x0003e4000c12e512 */
.L_x_184:
[----:B------:R-:W-:Y:S05]  /*2270*/  BSYNC.RECONVERGENT B2 ;  /* 0x0000000000027941 */ /* 0x000fea0003800200 */
.L_x_183:
[----:B------:R-:W-:-:S07]  /*2280*/  VIADD R7, R7, 0x2 ;  /* 0x0000000207077836 */ /* 0x000fce0000000000 */
.L_x_180:
[----:B------:R-:W-:-:S13]  /*2290*/  ISETP.NE.AND P0, PT, R11, RZ, PT ;  /* 0x000000ff0b00720c */ /* 0x000fda0003f05270 */
[----:B------:R-:W-:Y:S05]  /*22a0*/  @!P0 BRA `(.L_x_179) ;  /* 0x0000000000288947 */ /* 0x000fea0003800000 */
[----:B0123--:R-:W-:-:S05]  /*22b0*/  IMAD R2, R7, 0x400, R27 ;  /* 0x0000040007027824 */ /* 0x00ffca00078e021b */
[----:B------:R-:W0:Y:S02]  /*22c0*/  LDS R6, [R2] ;  /* 0x0000000002067984 */ /* 0x000e240000000800 */
[----:B0-----:R-:W-:-:S13]  /*22d0*/  ISETP.NE.AND P0, PT, R6, RZ, PT ;  /* 0x000000ff0600720c */ /* 0x001fda0003f05270 */
[----:B------:R-:W-:Y:S05]  /*22e0*/  @!P0 BRA `(.L_x_179) ;  /* 0x0000000000188947 */ /* 0x000fea0003800000 */
[----:B------:R-:W0:Y:S01]  /*22f0*/  LDC.64 R2, c[0x0][0x380] ;  /* 0x0000e000ff027b82 */ /* 0x000e220000000a00 */
[----:B------:R-:W-:-:S04]  /*2300*/  IMAD R5, R7, 0x100, R18 ;  /* 0x0000010007057824 */ /* 0x000fc800078e0212 */
[----:B0-----:R-:W-:Y:S01]  /*2310*/  IMAD.WIDE.U32 R4, R5, 0x8, R2 ;  /* 0x0000000805047825 */ /* 0x001fe200078e0002 */
[----:B------:R-:W-:-:S03]  /*2320*/  MOV R2, R6 ;  /* 0x0000000600027202 */ /* 0x000fc60000000f00 */
[----:B------:R-:W-:-:S05]  /*2330*/  IMAD.MOV.U32 R3, RZ, RZ, RZ ;  /* 0x000000ffff037224 */ /* 0x000fca00078e00ff */
[----:B------:R4:W-:Y:S02]  /*2340*/  REDG.E.ADD.64.STRONG.GPU desc[UR18][R4.64], R2 ;  /* 0x000000020400798e */ /* 0x0009e4000c12e512 */
.L_x_179:
[----:B------:R-:W-:Y:S05]  /*2350*/  BSYNC.RECONVERGENT B1 ;  /* 0x0000000000017941 */ /* 0x000fea0003800200 */
.L_x_169:
[----:B------:R-:W-:-:S13]  /*2360*/  ISETP.GT.U32.AND P0, PT, R18, 0x7f, PT ;  /* 0x0000007f1200780c */ /* 0x000fda0003f04070 */
[----:B------:R-:W-:Y:S05]  /*2370*/  @P0 BRA `(.L_x_150) ;  /* 0x00000008008c0947 */ /* 0x000fea0003800000 */
[----:B------:R-:W-:Y:S01]  /*2380*/  ISETP.GE.U32.AND P0, PT, R8, 0x7, PT ;  /* 0x000000070800780c */ /* 0x000fe20003f06070 */
[----:B------:R-:W-:-:S12]  /*2390*/  IMAD.MOV.U32 R7, RZ, RZ, RZ ;  /* 0x000000ffff077224 */ /* 0x000fd800078e00ff */
[----:B------:R-:W-:Y:S05]  /*23a0*/  @!P0 BRA `(.L_x_185) ;  /* 0x0000000400148947 */ /* 0x000fea0003800000 */
[----:B01234-:R-:W0:Y:S01]  /*23b0*/  LDC.64 R2, c[0x0][0x380] ;  /* 0x0000e000ff027b82 */ /* 0x01fe220000000a00 */
[----:B------:R-:W-:-:S07]  /*23c0*/  IMAD.MOV.U32 R8, RZ, RZ, RZ ;  /* 0x000000ffff087224 */ /* 0x000fce00078e00ff */
.L_x_202:
[C---:B------:R-:W-:Y:S01]  /*23d0*/  IMAD R29, R8.reuse, 0x400, R27 ;  /* 0x00000400081d7824 */ /* 0x040fe200078e021b */
[----:B------:R-:W-:Y:S01]  /*23e0*/  BSSY.RECONVERGENT B1, `(.L_x_186) ;  /* 0x000000c000017945 */ /* 0x000fe20003800200 */
[----:B01234-:R-:W-:-:S03]  /*23f0*/  IMAD R5, R8, 0x100, R18 ;  /* 0x0000010008057824 */ /* 0x01ffc600078e0212 */
[----:B------:R-:W1:Y:S01]  /*2400*/  LDS R6, [R29+0x200] ;  /* 0x000200001d067984 */ /* 0x000e620000000800 */
[----:B0-----:R-:W-:-:S03]  /*2410*/  IMAD.WIDE.U32 R4, R5, 0x8, R2 ;  /* 0x0000000805047825 */ /* 0x001fc600078e0002 */
[----:B------:R-:W0:Y:S04]  /*2420*/  LDS R12, [R29+0x600] ;  /* 0x000600001d0c7984 */ /* 0x000e280000000800 */
[----:B------:R2:W3:Y:S04]  /*2430*/  LDS R17, [R29+0xa00] ;  /* 0x000a00001d117984 */ /* 0x0004e80000000800 */
[----:B------:R2:W4:Y:S01]  /*2440*/  LDS R13, [R29+0xe00] ;  /* 0x000e00001d0d7984 */ /* 0x0005220000000800 */
[----:B-1----:R-:W-:Y:S02]  /*2450*/  ISETP.NE.AND P0, PT, R6, RZ, PT ;  /* 0x000000ff0600720c */ /* 0x002fe40003f05270 */
[----:B0-----:R-:W-:-:S11]  /*2460*/  ISETP.NE.AND P1, PT, R12, RZ, PT ;  /* 0x000000ff0c00720c */ /* 0x001fd60003f25270 */
[----:B--234-:R-:W-:Y:S05]  /*2470*/  @!P0 BRA `(.L_x_187) ;  /* 0x0000000000088947 */ /* 0x01cfea0003800000 */
[----:B------:R-:W-:-:S05]  /*2480*/  HFMA2 R7, -RZ, RZ, 0, 0 ;  /* 0x00000000ff077431 */ /* 0x000fca00000001ff */
[----:B------:R0:W-:Y:S02]  /*2490*/  REDG.E.ADD.64.STRONG.GPU desc[UR18][R4.64+0x400], R6 ;  /* 0x000400060400798e */ /* 0x0001e4000c12e512 */
.L_x_187:
[----:B------:R-:W-:Y:S05]  /*24a0*/  BSYNC.RECONVERGENT B1 ;  /* 0x0000000000017941 */ /* 0x000fea0003800200 */
.L_x_186:
[----:B------:R-:W-:Y:S04]  /*24b0*/  BSSY.RECONVERGENT B1, `(.L_x_188) ;  /* 0x0000005000017945 */ /* 0x000fe80003800200 */
[----:B------:R-:W-:Y:S05]  /*24c0*/  @!P1 BRA `(.L_x_189) ;  /* 0x00000000000c9947 */ /* 0x000fea0003800000 */
[----:B0-----:R-:W-:Y:S02]  /*24d0*/  IMAD.MOV.U32 R6, RZ, RZ, R12 ;  /* 0x000000ffff067224 */ /* 0x001fe400078e000c */
[----:B------:R-:W-:-:S05]  /*24e0*/  IMAD.MOV.U32 R7, RZ, RZ, RZ ;  /* 0x000000ffff077224 */ /* 0x000fca00078e00ff */
[----:B------:R1:W-:Y:S02]  /*24f0*/  REDG.E.ADD.64.STRONG.GPU desc[UR18][R4.64+0xc00], R6 ;  /* 0x000c00060400798e */ /* 0x0003e4000c12e512 */
.L_x_189:
[----:B------:R-:W-:Y:S05]  /*2500*/  BSYNC.RECONVERGENT B1 ;  /* 0x0000000000017941 */ /* 0x000fea0003800200 */
.L_x_188:
[----:B------:R-:W2:Y:S01]  /*2510*/  LDS R15, [R29+0x1200] ;  /* 0x001200001d0f7984 */ /* 0x000ea20000000800 */
[----:B------:R-:W-:Y:S01]  /*2520*/  ISETP.NE.AND P6, PT, R17, RZ, PT ;  /* 0x000000ff1100720c */ /* 0x000fe20003fc5270 */
[----:B------:R-:W-:Y:S01]  /*2530*/  VIADD R8, R8, 0x8 ;  /* 0x0000000808087836 */ /* 0x000fe20000000000 */
[----:B------:R-:W-:Y:S01]  /*2540*/  BSSY.RECONVERGENT B1, `(.L_x_190) ;  /* 0x000000e000017945 */ /* 0x000fe20003800200 */
[----:B------:R-:W3:Y:S01]  /*2550*/  LDS R12, [R29+0x1600] ;  /* 0x001600001d0c7984 */ /* 0x000ee20000000800 */
[----:B------:R-:W-:Y:S02]  /*2560*/  ISETP.NE.AND P1, PT, R13, RZ, PT ;  /* 0x000000ff0d00720c */ /* 0x000fe40003f25270 */
[----:B------:R-:W-:Y:S01]  /*2570*/  ISETP.NE.AND P0, PT, R8, R9, PT ;  /* 0x000000090800720c */ /* 0x000fe20003f05270 */
[----:B------:R-:W4:Y:S04]  /*2580*/  LDS R14, [R29+0x1a00] ;  /* 0x001a00001d0e7984 */ /* 0x000f280000000800 */
[----:B------:R-:W5:Y:S01]  /*2590*/  LDS R16, [R29+0x1e00] ;  /* 0x001e00001d107984 */ /* 0x000f620000000800 */
[----:B--2---:R-:W-:-:S02]  /*25a0*/  ISETP.NE.AND P2, PT, R15, RZ, PT ;  /* 0x000000ff0f00720c */ /* 0x004fc40003f45270 */
[----:B---3--:R-:W-:Y:S02]  /*25b0*/  ISETP.NE.AND P3, PT, R12, RZ, PT ;  /* 0x000000ff0c00720c */ /* 0x008fe40003f65270 */
[----:B----4-:R-:W-:Y:S02]  /*25c0*/  ISETP.NE.AND P4, PT, R14, RZ, PT ;  /* 0x000000ff0e00720c */ /* 0x010fe40003f85270 */
[----:B-----5:R-:W-:Y:S01]  /*25d0*/  ISETP.NE.AND P5, PT, R16, RZ, PT ;  /* 0x000000ff1000720c */ /* 0x020fe20003fa5270 */
[----:B------:R-:W-:-:S12]  /*25e0*/  @!P6 BRA `(.L_x_191) ;  /* 0x00000000000ce947 */ /* 0x000fd80003800000 */
[----:B01----:R-:W-:Y:S02]  /*25f0*/  IMAD.MOV.U32 R6, RZ, RZ, R17 ;  /* 0x000000ffff067224 */ /* 0x003fe400078e0011 */
[----:B------:R-:W-:-:S05]  /*2600*/  IMAD.MOV.U32 R7, RZ, RZ, RZ ;  /* 0x000000ffff077224 */ /* 0x000fca00078e00ff */
[----:B------:R2:W-:Y:S02]  /*2610*/  REDG.E.ADD.64.STRONG.GPU desc[UR18][R4.64+0x1400], R6 ;  /* 0x001400060400798e */ /* 0x0005e4000c12e512 */
.L_x_191:
[----:B------:R-:W-:Y:S05]  /*2620*/  BSYNC.RECONVERGENT B1 ;  /* 0x0000000000017941 */ /* 0x000fea0003800200 */
.L_x_190:
[----:B------:R-:W-:Y:S04]  /*2630*/  BSSY.RECONVERGENT B1, `(.L_x_192) ;  /* 0x0000005000017945 */ /* 0x000fe80003800200 */
[----:B------:R-:W-:Y:S05]  /*2640*/  @!P1 BRA `(.L_x_193) ;  /* 0x00000000000c9947 */ /* 0x000fea0003800000 */
[----:B012---:R-:W-:Y:S01]  /*2650*/  MOV R6, R13 ;  /* 0x0000000d00067202 */ /* 0x007fe20000000f00 */
[----:B------:R-:W-:-:S05]  /*2660*/  IMAD.MOV.U32 R7, RZ, RZ, RZ ;  /* 0x000000ffff077224 */ /* 0x000fca00078e00ff */
[----:B------:R3:W-:Y:S02]  /*2670*/  REDG.E.ADD.64.STRONG.GPU desc[UR18][R4.64+0x1c00], R6 ;  /* 0x001c00060400798e */ /* 0x0007e4000c12e512 */
.L_x_193:
[----:B------:R-:W-:Y:S05]  /*2680*/  BSYNC.RECONVERGENT B1 ;  /* 0x0000000000017941 */ /* 0x000fea0003800200 */
.L_x_192:
[----:B------:R-:W-:Y:S04]  /*2690*/  BSSY.RECONVERGENT B1, `(.L_x_194) ;  /* 0x0000005000017945 */ /* 0x000fe80003800200 */
[----:B------:R-:W-:Y:S05]  /*26a0*/  @!P2 BRA `(.L_x_195) ;  /* 0x00000000000ca947 */ /* 0x000fea0003800000 */
[----:B0123--:R-:W-:Y:S02]  /*26b0*/  IMAD.MOV.U32 R6, RZ, RZ, R15 ;  /* 0x000000ffff067224 */ /* 0x00ffe400078e000f */
[----:B------:R-:W-:-:S05]  /*26c0*/  IMAD.MOV.U32 R7, RZ, RZ, RZ ;  /* 0x000000ffff077224 */ /* 0x000fca00078e00ff */
[----:B------:R4:W-:Y:S02]  /*26d0*/  REDG.E.ADD.64.STRONG.GPU desc[UR18][R4.64+0x2400], R6 ;  /* 0x002400060400798e */ /* 0x0009e4000c12e512 */
.L_x_195:
[----:B------:R-:W-:Y:S05]  /*26e0*/  BSYNC.RECONVERGENT B1 ;  /* 0x0000000000017941 */ /* 0x000fea0003800200 */
.L_x_194:
[----:B------:R-:W-:Y:S04]  /*26f0*/  BSSY.RECONVERGENT B1, `(.L_x_196) ;  /* 0x0000004000017945 */ /* 0x000fe80003800200 */
[----:B------:R-:W-:Y:S05]  /*2700*/  @!P3 BRA `(.L_x_197) ;  /* 0x000000000008b947 */ /* 0x000fea0003800000 */
[----:B------:R-:W-:-:S05]  /*2710*/  IMAD.MOV.U32 R13, RZ, RZ, RZ ;  /* 0x000000ffff0d7224 */ /* 0x000fca00078e00ff */
[----:B------:R0:W-:Y:S02]  /*2720*/  REDG.E.ADD.64.STRONG.GPU desc[UR18][R4.64+0x2c00], R12 ;  /* 0x002c000c0400798e */ /* 0x0001e4000c12e512 */
.L_x_197:
[----:B------:R-:W-:Y:S05]  /*2730*/  BSYNC.RECONVERGENT B1 ;  /* 0x0000000000017941 */ /* 0x000fea0003800200 */
.L_x_196:
[----:B------:R-:W-:Y:S04]  /*2740*/  BSSY.RECONVERGENT B1, `(.L_x_198) ;  /* 0x0000004000017945 */ /* 0x000fe80003800200 */
[----:B------:R-:W-:Y:S05]  /*2750*/  @!P4 BRA `(.L_x_199) ;  /* 0x000000000008c947 */ /* 0x000fea0003800000 */
[----:B------:R-:W-:-:S05]  /*2760*/  IMAD.MOV.U32 R15, RZ, RZ, RZ ;  /* 0x000000ffff0f7224 */ /* 0x000fca00078e00ff */
[----:B------:R0:W-:Y:S02]  /*2770*/  REDG.E.ADD.64.STRONG.GPU desc[UR18][R4.64+0x3400], R14 ;  /* 0x0034000e0400798e */ /* 0x0001e4000c12e512 */
.L_x_199:
[----:B------:R-:W-:Y:S05]  /*2780*/  BSYNC.RECONVERGENT B1 ;  /* 0x0000000000017941 */ /* 0x000fea0003800200 */
.L_x_198:
[----:B------:R-:W-:Y:S04]  /*2790*/  BSSY.RECONVERGENT B1, `(.L_x_200) ;  /* 0x0000004000017945 */ /* 0x000fe80003800200 */
[----:B------:R-:W-:Y:S05]  /*27a0*/  @!P5 BRA `(.L_x_201) ;  /* 0x000000000008d947 */ /* 0x000fea0003800000 */
[----:B------:R-:W-:-:S05]  /*27b0*/  HFMA2 R17, -RZ, RZ, 0, 0 ;  /* 0x00000000ff117431 */ /* 0x000fca00000001ff */
[----:B------:R0:W-:Y:S02]  /*27c0*/  REDG.E.ADD.64.STRONG.GPU desc[UR18][R4.64+0x3c00], R16 ;  /* 0x003c00100400798e */ /* 0x0001e4000c12e512 */
.L_x_201:
[----:B------:R-:W-:Y:S05]  /*27d0*/  BSYNC.RECONVERGENT B1 ;  /* 0x0000000000017941 */ /* 0x000fea0003800200 */
.L_x_200:
[----:B------:R-:W-:Y:S05]  /*27e0*/  @P0 BRA `(.L_x_202) ;  /* 0xfffffff800f80947 */ /* 0x000fea000383ffff */
[----:B01234-:R-:W-:-:S07]  /*27f0*/  IMAD.MOV.U32 R7, RZ, RZ, R9 ;  /* 0x000000ffff077224 */ /* 0x01ffce00078e0009 */
.L_x_185:
[----:B------:R-:W-:-:S09]  /*2800*/  UISETP.NE.AND UP0, UPT, UR20, URZ, UPT ;  /* 0x000000ff1400728c */ /* 0x000fd2000bf05270 */
[----:B------:R-:W-:Y:S05]  /*2810*/  BRA.U !UP0, `(.L_x_150) ;  /* 0x0000000508647547 */ /* 0x000fea000b800000 */
[----:B------:R-:W-:-:S13]  /*2820*/  ISETP.GE.U32.AND P0, PT, R10, 0x3, PT ;  /* 0x000000030a00780c */ /* 0x000fda0003f06070 */
[----:B------:R-:W-:Y:S05]  /*2830*/  @!P0 BRA `(.L_x_203) ;  /* 0x0000000000c08947 */ /* 0x000fea0003800000 */
[----:B01234-:R-:W-:Y:S01]  /*2840*/  IMAD R2, R7, 0x400, R27 ;  /* 0x0000040007027824 */ /* 0x01ffe200078e021b */
[----:B------:R-:W-:Y:S04]  /*2850*/  BSSY.RECONVERGENT B1, `(.L_x_204) ;  /* 0x0000010000017945 */ /* 0x000fe80003800200 */
[----:B------:R-:W0:Y:S04]  /*2860*/  LDS R10, [R2+0x200] ;  /* 0x00020000020a7984 */ /* 0x000e280000000800 */
        /* <DEDUP_REMOVED lines=14> */
.L_x_205:
[----:B------:R-:W-:Y:S05]  /*2950*/  BSYNC.RECONVERGENT B1 ;  /* 0x0000000000017941 */ /* 0x000fea0003800200 */
.L_x_204:
[----:B------:R-:W-:Y:S04]  /*2960*/  BSSY.RECONVERGENT B1, `(.L_x_206) ;  /* 0x0000009000017945 */ /* 0x000fe80003800200 */
[----:B------:R-:W-:Y:S05]  /*2970*/  @!P1 BRA `(.L_x_207) ;  /* 0x00000000001c9947 */ /* 0x000fea0003800000 */
[----:B0-----:R-:W0:Y:S01]  /*2980*/  LDC.64 R4, c[0x0][0x380] ;  /* 0x0000e000ff047b82 */ /* 0x001e220000000a00 */
[----:B------:R-:W-:Y:S01]  /*2990*/  LEA R3, R7, R18, 0x8 ;  /* 0x0000001207037211 */ /* 0x000fe200078e40ff */
[----:B------:R-:W-:-:S04]  /*29a0*/  IMAD.MOV.U32 R2, RZ, RZ, R9 ;  /* 0x000000ffff027224 */ /* 0x000fc800078e0009 */
[----:B------:R-:W-:-:S04]  /*29b0*/  VIADD R3, R3, 0x100 ;  /* 0x0000010003037836 */ /* 0x000fc80000000000 */
[----:B0-----:R-:W-:-:S04]  /*29c0*/  IMAD.WIDE.U32 R4, R3, 0x8, R4 ;  /* 0x0000000803047825 */ /* 0x001fc800078e0004 */
[----:B------:R-:W-:-:S05]  /*29d0*/  IMAD.MOV.U32 R3, RZ, RZ, RZ ;  /* 0x000000ffff037224 */ /* 0x000fca00078e00ff */
[----:B------:R1:W-:Y:S02]  /*29e0*/  REDG.E.ADD.64.STRONG.GPU desc[UR18][R4.64+0x400], R2 ;  /* 0x000400020400798e */ /* 0x0003e4000c12e512 */
.L_x_207:
[----:B------:R-:W-:Y:S05]  /*29f0*/  BSYNC.RECONVERGENT B1 ;  /* 0x0000000000017941 */ /* 0x000fea0003800200 */
.L_x_206:
[----:B------:R-:W-:Y:S04]  /*2a00*/  BSSY.RECONVERGENT B1, `(.L_x_208) ;  /* 0x0000009000017945 */ /* 0x000fe80003800200 */
[----:B------:R-:W-:Y:S05]  /*2a10*/  @!P2 BRA `(.L_x_209) ;  /* 0x00000000001ca947 */ /* 0x000fea0003800000 */
[----:B01----:R-:W0:Y:S01]  /*2a20*/  LDC.64 R2, c[0x0][0x380] ;  /* 0x0000e000ff027b82 */ /* 0x003e220000000a00 */
[----:B------:R-:W-:Y:S01]  /*2a30*/  IMAD R5, R7, 0x100, R18 ;  /* 0x0000010007057824 */ /* 0x000fe200078e0212 */
[----:B------:R-:W-:-:S03]  /*2a40*/  MOV R4, R6 ;  /* 0x0000000600047202 */ /* 0x000fc60000000f00 */
[----:B------:R-:W-:-:S04]  /*2a50*/  VIADD R5, R5, 0x200 ;  /* 0x0000020005057836 */ /* 0x000fc80000000000 */
[----:B0-----:R-:W-:-:S04]  /*2a60*/  IMAD.WIDE.U32 R2, R5, 0x8, R2 ;  /* 0x0000000805027825 */ /* 0x001fc800078e0002 */
[----:B------:R-:W-:-:S05]  /*2a70*/  IMAD.MOV.U32 R5, RZ, RZ, RZ ;  /* 0x000000ffff057224 */ /* 0x000fca00078e00ff */
[----:B------:R2:W-:Y:S02]  /*2a80*/  REDG.E.ADD.64.STRONG.GPU desc[UR18][R2.64+0x400], R4 ;  /* 0x000400040200798e */ /* 0x0005e4000c12e512 */
.L_x_209:
[----:B------:R-:W-:Y:S05]  /*2a90*/  BSYNC.RECONVERGENT B1 ;  /* 0x0000000000017941 */ /* 0x000fea0003800200 */
.L_x_208:
[----:B------:R-:W-:Y:S04]  /*2aa0*/  BSSY.RECONVERGENT B1, `(.L_x_210) ;  /* 0x0000008000017945 */ /* 0x000fe80003800200 */
[----:B------:R-:W-:Y:S05]  /*2ab0*/  @!P3 BRA `(.L_x_211) ;  /* 0x000000000018b947 */ /* 0x000fea0003800000 */
[----:B012---:R-:W0:Y:S01]  /*2ac0*/  LDC.64 R2, c[0x0][0x380] ;  /* 0x0000e000ff027b82 */ /* 0x007e220000000a00 */
[----:B------:R-:W-:Y:S02]  /*2ad0*/  IMAD R5, R7, 0x100, R18 ;  /* 0x0000010007057824 */ /* 0x000fe400078e0212 */
[----:B------:R-:W-:Y:S02]  /*2ae0*/  IMAD.MOV.U32 R9, RZ, RZ, RZ ;  /* 0x000000ffff097224 */ /* 0x000fe400078e00ff */
[----:B------:R-:W-:-:S04]  /*2af0*/  VIADD R5, R5, 0x300 ;  /* 0x0000030005057836 */ /* 0x000fc80000000000 */
[----:B0-----:R-:W-:-:S05]  /*2b00*/  IMAD.WIDE.U32 R2, R5, 0x8, R2 ;  /* 0x0000000805027825 */ /* 0x001fca00078e0002 */
[----:B------:R3:W-:Y:S02]  /*2b10*/  REDG.E.ADD.64.STRONG.GPU desc[UR18][R2.64+0x400], R8 ;  /* 0x000400080200798e */ /* 0x0007e4000c12e512 */
.L_x_211:
[----:B------:R-:W-:Y:S05]  /*2b20*/  BSYNC.RECONVERGENT B1 ;  /* 0x0000000000017941 */ /* 0x000fea0003800200 */
.L_x_210:
[----:B------:R-:W-:-:S07]  /*2b30*/  VIADD R7, R7, 0x4 ;  /* 0x0000000407077836 */ /* 0x000fce0000000000 */
.L_x_203:
[----:B------:R-:W-:-:S09]  /*2b40*/  UISETP.NE.AND UP0, UPT, UR9, URZ, UPT ;  /* 0x000000ff0900728c */ /* 0x000fd2000bf05270 */
[----:B------:R-:W-:Y:S05]  /*2b50*/  BRA.U !UP0, `(.L_x_150) ;  /* 0x0000000108947547 */ /* 0x000fea000b800000 */
[----:B------:R-:W-:-:S13]  /*2b60*/  ISETP.NE.AND P0, PT, R0, RZ, PT ;  /* 0x000000ff0000720c */ /* 0x000fda0003f05270 */
[----:B------:R-:W-:Y:S05]  /*2b70*/  @!P0 BRA `(.L_x_212) ;  /* 0x0000000000608947 */ /* 0x000fea0003800000 */
[----:B01234-:R-:W-:Y:S01]  /*2b80*/  LEA R2, R7, R27, 0xa ;  /* 0x0000001b07027211 */ /* 0x01ffe200078e50ff */
[----:B------:R-:W-:Y:S04]  /*2b90*/  BSSY.RECONVERGENT B1, `(.L_x_213) ;  /* 0x000000b000017945 */ /* 0x000fe80003800200 */
[----:B------:R-:W0:Y:S04]  /*2ba0*/  LDS R4, [R2+0x200] ;  /* 0x0002000002047984 */ /* 0x000e280000000800 */
        /* <DEDUP_REMOVED lines=9> */
.L_x_214:
[----:B------:R-:W-:Y:S05]  /*2c40*/  BSYNC.RECONVERGENT B1 ;  /* 0x0000000000017941 */ /* 0x000fea0003800200 */
.L_x_213:
[----:B------:R-:W-:Y:S04]  /*2c50*/  BSSY.RECONVERGENT B1, `(.L_x_215) ;  /* 0x0000009000017945 */ /* 0x000fe80003800200 */
[----:B------:R-:W-:Y:S05]  /*2c60*/  @!P1 BRA `(.L_x_216) ;  /* 0x00000000001c9947 */ /* 0x000fea0003800000 */
[----:B0-----:R-:W0:Y:S01]  /*2c70*/  LDC.64 R2, c[0x0][0x380] ;  /* 0x0000e000ff027b82 */ /* 0x001e220000000a00 */
[----:B------:R-:W-:-:S04]  /*2c80*/  IMAD R4, R7, 0x100, R18 ;  /* 0x0000010007047824 */ /* 0x000fc800078e0212 */
[----:B------:R-:W-:Y:S02]  /*2c90*/  VIADD R5, R4, 0x100 ;  /* 0x0000010004057836 */ /* 0x000fe40000000000 */
[----:B------:R-:W-:Y:S02]  /*2ca0*/  IMAD.MOV.U32 R4, RZ, RZ, R0 ;  /* 0x000000ffff047224 */ /* 0x000fe400078e0000 */
[----:B0-----:R-:W-:-:S04]  /*2cb0*/  IMAD.WIDE.U32 R2, R5, 0x8, R2 ;  /* 0x0000000805027825 */ /* 0x001fc800078e0002 */
[----:B------:R-:W-:-:S05]  /*2cc0*/  HFMA2 R5, -RZ, RZ, 0, 0 ;  /* 0x00000000ff057431 */ /* 0x000fca00000001ff */
[----:B------:R1:W-:Y:S02]  /*2cd0*/  REDG.E.ADD.64.STRONG.GPU desc[UR18][R2.64+0x400], R4 ;  /* 0x000400040200798e */ /* 0x0003e4000c12e512 */
.L_x_216:
[----:B------:R-:W-:Y:S05]  /*2ce0*/  BSYNC.RECONVERGENT B1 ;  /* 0x0000000000017941 */ /* 0x000fea0003800200 */
.L_x_215:
[----:B------:R-:W-:-:S07]  /*2cf0*/  VIADD R7, R7, 0x2 ;  /* 0x0000000207077836 */ /* 0x000fce0000000000 */
.L_x_212:
[----:B------:R-:W-:-:S13]  /*2d00*/  ISETP.NE.AND P0, PT, R11, RZ, PT ;  /* 0x000000ff0b00720c */ /* 0x000fda0003f05270 */
[----:B------:R-:W-:Y:S05]  /*2d10*/  @!P0 BRA `(.L_x_150) ;  /* 0x0000000000248947 */ /* 0x000fea0003800000 */
[----:B------:R-:W-:-:S05]  /*2d20*/  IMAD R0, R7, 0x400, R27 ;  /* 0x0000040007007824 */ /* 0x000fca00078e021b */
[----:B012-4-:R-:W0:Y:S02]  /*2d30*/  LDS R4, [R0+0x200] ;  /* 0x0002000000047984 */ /* 0x017e240000000800 */
[----:B0-----:R-:W-:-:S13]  /*2d40*/  ISETP.NE.AND P0, PT, R4, RZ, PT ;  /* 0x000000ff0400720c */ /* 0x001fda0003f05270 */
[----:B------:R-:W-:Y:S05]  /*2d50*/  @!P0 BRA `(.L_x_150) ;  /* 0x0000000000148947 */ /* 0x000fea0003800000 */
[----:B---3--:R-:W0:Y:S01]  /*2d60*/  LDC.64 R2, c[0x0][0x380] ;  /* 0x0000e000ff027b82 */ /* 0x008e220000000a00 */
[----:B------:R-:W-:Y:S02]  /*2d70*/  IMAD R7, R7, 0x100, R18 ;  /* 0x0000010007077824 */ /* 0x000fe400078e0212 */
[----:B------:R-:W-:Y:S02]  /*2d80*/  IMAD.MOV.U32 R5, RZ, RZ, RZ ;  /* 0x000000ffff057224 */ /* 0x000fe400078e00ff */
[----:B0-----:R-:W-:-:S05]  /*2d90*/  IMAD.WIDE.U32 R2, R7, 0x8, R2 ;  /* 0x0000000807027825 */ /* 0x001fca00078e0002 */
[----:B------:R0:W-:Y:S02]  /*2da0*/  REDG.E.ADD.64.STRONG.GPU desc[UR18][R2.64+0x400], R4 ;  /* 0x000400040200798e */ /* 0x0001e4000c12e512 */
.L_x_150:
[----:B------:R-:W-:Y:S05]  /*2db0*/  BSYNC.RECONVERGENT B0 ;  /* 0x0000000000007941 */ /* 0x000fea0003800200 */
.L_x_149:
[----:B------:R-:W1:Y:S01]  /*2dc0*/  LDCU.64 UR4, c[0x0][0x390] ;  /* 0x00007200ff0477ac */ /* 0x000e620008000a00 */
[----:B------:R-:W-:-:S04]  /*2dd0*/  UIADD3 UR6, UP1, UPT, UR6, 0x1, URZ ;  /* 0x0000000106067890 */ /* 0x000fc8000ff3e0ff */
[----:B------:R-:W-:Y:S02]  /*2de0*/  UIADD3.X UR7, UPT, UPT, URZ, UR7, URZ, UP1, !UPT ;  /* 0x00000007ff077290 */ /* 0x000fe40008ffe4ff */
[----:B-1----:R-:W-:-:S04]  /*2df0*/  UIADD3 UR10, UP0, UPT, UR4, -0x1, URZ ;  /* 0xffffffff040a7890 */ /* 0x002fc8000ff1e0ff */
[----:B------:R-:W-:-:S04]  /*2e00*/  UIADD3.X UR11, UPT, UPT, UR5, -0x1, URZ, UP0, !UPT ;  /* 0xffffffff050b7890 */ /* 0x000fc800087fe4ff */
[----:B------:R-:W-:-:S04]  /*2e10*/  USHF.R.U64 UR10, UR10, 0x1e, UR11 ;  /* 0x0000001e0a0a7899 */ /* 0x000fc8000800120b */
[----:B------:R-:W-:-:S04]  /*2e20*/  UIADD3 UR10, UP0, UPT, UR10, 0x1, URZ ;  /* 0x000000010a0a7890 */ /* 0x000fc8000ff1e0ff */
[----:B------:R-:W-:Y:S02]  /*2e30*/  ULEA.HI.X UR11, UR11, URZ, URZ, 0x2, UP0 ;  /* 0x000000ff0b0b7291 */ /* 0x000fe400080f14ff */
[----:B------:R-:W-:-:S04]  /*2e40*/  UISETP.LT.U32.AND UP0, UPT, UR10, UR4, UPT ;  /* 0x000000040a00728c */ /* 0x000fc8000bf01070 */
[----:B------:R-:W-:-:S04]  /*2e50*/  UISETP.LT.U32.AND.EX UP0, UPT, UR11, UR5, UPT, UP0 ;  /* 0x000000050b00728c */ /* 0x000fc8000bf01100 */
[----:B------:R-:W-:Y:S02]  /*2e60*/  USEL UR4, UR10, UR4, UP0 ;  /* 0x000000040a047287 */ /* 0x000fe40008000000 */
[----:B------:R-:W-:Y:S02]  /*2e70*/  USEL UR5, UR11, UR5, UP0 ;  /* 0x000000050b057287 */ /* 0x000fe40008000000 */
[----:B------:R-:W-:-:S04]  /*2e80*/  UISETP.NE.U32.AND UP0, UPT, UR6, UR4, UPT ;  /* 0x000000040600728c */ /* 0x000fc8000bf05070 */
[----:B------:R-:W-:Y:S01]  /*2e90*/  UISETP.NE.AND.EX UP0, UPT, UR7, UR5, UPT, UP0 ;  /* 0x000000050700728c */ /* 0x000fe2000bf05300 */
[----:B------:R-:W-:Y:S08]  /*2ea0*/  BAR.SYNC.DEFER_BLOCKING 0x0 ;  /* 0x0000000000007b1d */ /* 0x000ff00000010000 */
[----:B------:R-:W-:Y:S05]  /*2eb0*/  BRA.U UP0, `(.L_x_217) ;  /* 0xffffffd100dc7547 */ /* 0x000fea000b83ffff */
[----:B------:R-:W-:Y:S05]  /*2ec0*/  EXIT ;  /* 0x000000000000794d */ /* 0x000fea0003800000 */
.L_x_218:
        /* <DEDUP_REMOVED lines=11> */
.L_x_317:


//--------------------- .text._ZN3cub18CUB_300001_SM_10006detail10radix_sort31DeviceRadixSortSingleTileKernelINS1_5radix10policy_hubIjNS0_8NullTypeEyE10Policy1000ELNS0_9SortOrderE0EjS6_yNS1_21identity_decomposer_tEEEvPKT1_PSB_PKT2_PSF_T3_iiT4_ --------------------------
	.section	.text._ZN3cub18CUB_300001_SM_10006detail10radix_sort31DeviceRadixSortSingleTileKernelINS1_5radix10policy_hubIjNS0_8NullTypeEyE10Policy1000ELNS0_9SortOrderE0EjS6_yNS1_21identity_decomposer_tEEEvPKT1_PSB_PKT2_PSF_T3_iiT4_,"ax",@progbits
	.align	128
        .global         _ZN3cub18CUB_300001_SM_10006detail10radix_sort31DeviceRadixSortSingleTileKernelINS1_5radix10policy_hubIjNS0_8NullTypeEyE10Policy1000ELNS0_9SortOrderE0EjS6_yNS1_21identity_decomposer_tEEEvPKT1_PSB_PKT2_PSF_T3_iiT4_
        .type           _ZN3cub18CUB_300001_SM_10006detail10radix_sort31DeviceRadixSortSingleTileKernelINS1_5radix10policy_hubIjNS0_8NullTypeEyE10Policy1000ELNS0_9SortOrderE0EjS6_yNS1_21identity_decomposer_tEEEvPKT1_PSB_PKT2_PSF_T3_iiT4_,@function
        .size           _ZN3cub18CUB_300001_SM_10006detail10radix_sort31DeviceRadixSortSingleTileKernelINS1_5radix10policy_hubIjNS0_8NullTypeEyE10Policy1000ELNS0_9SortOrderE0EjS6_yNS1_21identity_decomposer_tEEEvPKT1_PSB_PKT2_PSF_T3_iiT4_,(.L_x_318 - _ZN3cub18CUB_300001_SM_10006detail10radix_sort31DeviceRadixSortSingleTileKernelINS1_5radix10policy_hubIjNS0_8NullTypeEyE10Policy1000ELNS0_9SortOrderE0EjS6_yNS1_21identity_decomposer_tEEEvPKT1_PSB_PKT2_PSF_T3_iiT4_)
        .other          _ZN3cub18CUB_300001_SM_10006detail10radix_sort31DeviceRadixSortSingleTileKernelINS1_5radix10policy_hubIjNS0_8NullTypeEyE10Policy1000ELNS0_9SortOrderE0EjS6_yNS1_21identity_decomposer_tEEEvPKT1_PSB_PKT2_PSF_T3_iiT4_,@"STO_CUDA_ENTRY STV_DEFAULT"
_ZN3cub18CUB_300001_SM_10006detail10radix_sort31DeviceRadixSortSingleTileKernelINS1_5radix10policy_hubIjNS0_8NullTypeEyE10Policy1000ELNS0_9SortOrderE0EjS6_yNS1_21identity_decomposer_tEEEvPKT1_PSB_PKT2_PSF_T3_iiT4_:
.text._ZN3cub18CUB_300001_SM_10006detail10radix_sort31DeviceRadixSortSingleTileKernelINS1_5radix10policy_hubIjNS0_8NullTypeEyE10Policy1000ELNS0_9SortOrderE0EjS6_yNS1_21identity_decomposer_tEEEvPKT1_PSB_PKT2_PSF_T3_iiT4_:
[----:B------:R-:W-:Y:S01]  /*0000*/  LDC R1, c[0x0][0x37c] ;  /* 0x0000df00ff017b82 */ /* 0x000fe20000000800 */
[----:B------:R-:W0:Y:S01]  /*0010*/  S2R R0, SR_TID.X ;  /* 0x0000000000007919 */ /* 0x000e220000002100 */
[----:B------:R-:W1:Y:S06]  /*0020*/  LDCU UR4, c[0x0][0x3a0] ;  /* 0x00007400ff0477ac */ /* 0x000e6c0008000800 */
[----:B------:R-:W2:Y:S01]  /*0030*/  LDC.64 R4, c[0x0][0x380] ;  /* 0x0000e000ff047b82 */ /* 0x000ea20000000a00 */
[----:B------:R-:W-:Y:S01]  /*0040*/  IMAD.MOV.U32 R12, RZ, RZ, -0x1 ;  /* 0xffffffffff0c7424 */ /* 0x000fe200078e00ff */
[----:B------:R-:W3:Y:S01]  /*0050*/  LDCU.64 UR10, c[0x0][0x358] ;  /* 0x00006b00ff0a77ac */ /* 0x000ee20008000a00 */
[----:B------:R-:W-:-:S02]  /*0060*/  IMAD.MOV.U32 R13, RZ, RZ, -0x1 ;  /* 0xffffffffff0d7424 */ /* 0x000fc400078e00ff */
[----:B------:R-:W-:Y:S02]  /*0070*/  IMAD.MOV.U32 R15, RZ, RZ, -0x1 ;  /* 0xffffffffff0f7424 */ /* 0x000fe400078e00ff */
[----:B------:R-:W-:Y:S02]  /*0080*/  IMAD.MOV.U32 R14, RZ, RZ, -0x1 ;  /* 0xffffffffff0e7424 */ /* 0x000fe400078e00ff */
[----:B------:R-:W-:Y:S02]  /*0090*/  IMAD.MOV.U32 R16, RZ, RZ, -0x1 ;  /* 0xffffffffff107424 */ /* 0x000fe400078e00ff */
[----:B------:R-:W-:Y:S02]  /*00a0*/  IMAD.MOV.U32 R17, RZ, RZ, -0x1 ;  /* 0xffffffffff117424 */ /* 0x000fe400078e00ff */
[----:B------:R-:W-:Y:S02]  /*00b0*/  IMAD.MOV.U32 R18, RZ, RZ, -0x1 ;  /* 0xffffffffff127424 */ /* 0x000fe400078e00ff */
[----:B------:R-:W-:-:S02]  /*00c0*/  IMAD.MOV.U32 R19, RZ, RZ, -0x1 ;  /* 0xffffffffff137424 */ /* 0x000fc400078e00ff */
[----:B------:R-:W-:Y:S02]  /*00d0*/  IMAD.MOV.U32 R20, RZ, RZ, -0x1 ;  /* 0xffffffffff147424 */ /* 0x000fe400078e00ff */
[----:B------:R-:W-:Y:S01]  /*00e0*/  IMAD.MOV.U32 R21, RZ, RZ, -0x1 ;  /* 0xffffffffff157424 */ /* 0x000fe200078e00ff */
[----:B------:R-:W4:Y:S01]  /*00f0*/  S2UR UR5, SR_CgaCtaId ;  /* 0x00000000000579c3 */ /* 0x000f220000008800 */
[----:B------:R-:W-:Y:S02]  /*0100*/  IMAD.MOV.U32 R22, RZ, RZ, -0x1 ;  /* 0xffffffffff167424 */ /* 0x000fe400078e00ff */
[----:B------:R-:W-:Y:S02]  /*0110*/  IMAD.MOV.U32 R23, RZ, RZ, -0x1 ;  /* 0xffffffffff177424 */ /* 0x000fe400078e00ff */
[----:B------:R-:W-:Y:S02]  /*0120*/  IMAD.MOV.U32 R24, RZ, RZ, -0x1 ;  /* 0xffffffffff187424 */ /* 0x000fe400078e00ff */
[----:B------:R-:W-:-:S02]  /*0130*/  IMAD.MOV.U32 R25, RZ, RZ, -0x1 ;  /* 0xffffffffff197424 */ /* 0x000fc400078e00ff */
[----:B------:R-:W-:Y:S02]  /*0140*/  IMAD.MOV.U32 R26, RZ, RZ, -0x1 ;  /* 0xffffffffff1a7424 */ /* 0x000fe400078e00ff */
[----:B------:R-:W-:Y:S02]  /*0150*/  IMAD.MOV.U32 R27, RZ, RZ, -0x1 ;  /* 0xffffffffff1b7424 */ /* 0x000fe400078e00ff */
[----:B------:R-:W-:Y:S01]  /*0160*/  IMAD.MOV.U32 R28, RZ, RZ, -0x1 ;  /* 0xffffffffff1c7424 */ /* 0x000fe200078e00ff */
[----:B------:R-:W4:Y:S01]  /*0170*/  S2R R29, SR_LANEID ;  /* 0x00000000001d7919 */ /* 0x000f220000000000 */
[----:B0-----:R-:W-:Y:S01]  /*0180*/  IMAD R7, R0, 0x13, RZ ;  /* 0x0000001300077824 */ /* 0x001fe200078e02ff */
[----:B------:R-:W0:Y:S03]  /*0190*/  LDCU.64 UR6, c[0x0][0x3a8] ;  /* 0x00007500ff0677ac */ /* 0x000e260008000a00 */
[C---:B------:R-:W-:Y:S01]  /*01a0*/  VIADD R2, R7.reuse, 0x1 ;  /* 0x0000000107027836 */ /* 0x040fe20000000000 */
[C---:B-1----:R-:W-:Y:S01]  /*01b0*/  ISETP.GE.AND P1, PT, R7.reuse, UR4, PT ;  /* 0x0000000407007c0c */ /* 0x042fe2000bf26270 */
[C---:B------:R-:W-:Y:S01]  /*01c0*/  VIADD R3, R7.reuse, 0x2 ;  /* 0x0000000207037836 */ /* 0x040fe20000000000 */
[----:B------:R-:W1:Y:S01]  /*01d0*/  LDCU UR9, c[0x0][0x3ac] ;  /* 0x00007580ff0977ac */ /* 0x000e620008000800 */
[C---:B------:R-:W-:Y:S01]  /*01e0*/  VIADD R6, R7.reuse, 0x5 ;  /* 0x0000000507067836 */ /* 0x040fe20000000000 */
[----:B------:R-:W-:Y:S01]  /*01f0*/  ISETP.GE.AND P2, PT, R2, UR4, PT ;  /* 0x0000000402007c0c */ /* 0x000fe2000bf46270 */
[----:B------:R-:W-:Y:S01]  /*0200*/  VIADD R2, R7, 0x3 ;  /* 0x0000000307027836 */ /* 0x000fe20000000000 */
[----:B------:R-:W-:Y:S01]  /*0210*/  ISETP.GE.AND P3, PT, R3, UR4, PT ;  /* 0x0000000403007c0c */ /* 0x000fe2000bf66270 */
[----:B--2---:R-:W-:Y:S01]  /*0220*/  IMAD.WIDE.U32 R4, R7, 0x4, R4 ;  /* 0x0000000407047825 */ /* 0x004fe200078e0004 */
[----:B------:R-:W-:-:S02]  /*0230*/  ISETP.GE.AND P6, PT, R6, UR4, PT ;  /* 0x0000000406007c0c */ /* 0x000fc4000bfc6270 */
[----:B------:R-:W-:Y:S01]  /*0240*/  ISETP.GE.AND P4, PT, R2, UR4, PT ;  /* 0x0000000402007c0c */ /* 0x000fe2000bf86270 */
[----:B------:R-:W-:Y:S02]  /*0250*/  IMAD.MOV.U32 R2, RZ, RZ, -0x1 ;  /* 0xffffffffff027424 */ /* 0x000fe400078e00ff */
[C---:B------:R-:W-:Y:S02]  /*0260*/  VIADD R6, R7.reuse, 0x7 ;  /* 0x0000000707067836 */ /* 0x040fe40000000000 */
[C---:B------:R-:W-:Y:S02]  /*0270*/  VIADD R3, R7.reuse, 0x4 ;  /* 0x0000000407037836 */ /* 0x040fe40000000000 */
[----:B---3--:R2:W5:Y:S01]  /*0280*/  @!P1 LDG.E R2, desc[UR10][R4.64] ;  /* 0x0000000a04029981 */ /* 0x008562000c1e1900 */
[----:B------:R-:W-:Y:S01]  /*0290*/  ISETP.GE.AND P1, PT, R6, UR4, PT ;  /* 0x0000000406007c0c */ /* 0x000fe2000bf26270 */
[----:B------:R-:W-:Y:S01]  /*02a0*/  VIADD R6, R7, 0x9 ;  /* 0x0000000907067836 */ /* 0x000fe20000000000 */
[----:B------:R-:W-:Y:S01]  /*02b0*/  ISETP.GE.AND P5, PT, R3, UR4, PT ;  /* 0x0000000403007c0c */ /* 0x000fe2000bfa6270 */
[C---:B------:R-:W-:Y:S01]  /*02c0*/  VIADD R8, R7.reuse, 0x6 ;  /* 0x0000000607087836 */ /* 0x040fe20000000000 */
[----:B------:R2:W5:Y:S01]  /*02d0*/  @!P3 LDG.E R12, desc[UR10][R4.64+0x8] ;  /* 0x0000080a040cb981 */ /* 0x000562000c1e1900 */
[----:B------:R-:W-:Y:S01]  /*02e0*/  IMAD.MOV.U32 R3, RZ, RZ, -0x1 ;  /* 0xffffffffff037424 */ /* 0x000fe200078e00ff */
[----:B------:R-:W-:Y:S01]  /*02f0*/  ISETP.GE.AND P3, PT, R6, UR4, PT ;  /* 0x0000000406007c0c */ /* 0x000fe2000bf66270 */
[C---:B------:R-:W-:Y:S01]  /*0300*/  VIADD R6, R7.reuse, 0xa ;  /* 0x0000000a07067836 */ /* 0x040fe20000000000 */
[----:B------:R-:W-:Y:S01]  /*0310*/  ISETP.GE.AND P0, PT, R8, UR4, PT ;  /* 0x0000000408007c0c */ /* 0x000fe2000bf06270 */
[C---:B------:R-:W-:Y:S01]  /*0320*/  VIADD R8, R7.reuse, 0x8 ;  /* 0x0000000807087836 */ /* 0x040fe20000000000 */
[----:B------:R2:W5:Y:S02]  /*0330*/  @!P4 LDG.E R13, desc[UR10][R4.64+0xc] ;  /* 0x00000c0a040dc981 */ /* 0x000564000c1e1900 */
[----:B------:R-:W-:Y:S01]  /*0340*/  ISETP.GE.AND P4, PT, R6, UR4, PT ;  /* 0x0000000406007c0c */ /* 0x000fe2000bf86270 */
[C---:B------:R-:W-:Y:S01]  /*0350*/  VIADD R6, R7.reuse, 0xc ;  /* 0x0000000c07067836 */ /* 0x040fe20000000000 */
[----:B------:R2:W5:Y:S01]  /*0360*/  @!P2 LDG.E R3, desc[UR10][R4.64+0x4] ;  /* 0x0000040a0403a981 */ /* 0x000562000c1e1900 */
[----:B------:R-:W-:Y:S01]  /*0370*/  ISETP.GE.AND P2, PT, R8, UR4, PT ;  /* 0x0000000408007c0c */ /* 0x000fe2000bf46270 */
[----:B------:R-:W-:-:S02]  /*0380*/  VIADD R8, R7, 0xb ;  /* 0x0000000b07087836 */ /* 0x000fc40000000000 */
[----:B------:R2:W5:Y:S01]  /*0390*/  @!P6 LDG.E R15, desc[UR10][R4.64+0x14] ;  /* 0x0000140a040fe981 */ /* 0x000562000c1e1900 */
[----:B------:R-:W-:Y:S01]  /*03a0*/  ISETP.GE.AND P6, PT, R6, UR4, PT ;  /* 0x0000000406007c0c */ /* 0x000fe2000bfc6270 */
[C---:B------:R-:W-:Y:S02]  /*03b0*/  VIADD R6, R7.reuse, 0xd ;  /* 0x0000000d07067836 */ /* 0x040fe40000000000 */
[----:B------:R2:W5:Y:S01]  /*03c0*/  @!P5 LDG.E R14, desc[UR10][R4.64+0x10] ;  /* 0x0000100a040ed981 */ /* 0x000562000c1e1900 */
[----:B------:R-:W-:Y:S01]  /*03d0*/  ISETP.GE.AND P5, PT, R8, UR4, PT ;  /* 0x0000000408007c0c */ /* 0x000fe2000bfa6270 */
[C---:B------:R-:W-:Y:S02]  /*03e0*/  VIADD R8, R7.reuse, 0xe ;  /* 0x0000000e07087836 */ /* 0x040fe40000000000 */
        /* <DEDUP_REMOVED lines=9> */
[----:B------:R-:W-:Y:S01]  /*0480*/  VIADD R7, R7, 0x12 ;  /* 0x0000001207077836 */ /* 0x000fe20000000000 */
[----:B------:R2:W5:Y:S02]  /*0490*/  @!P3 LDG.E R19, desc[UR10][R4.64+0x24] ;  /* 0x0000240a0413b981 */ /* 0x000564000c1e1900 */
[----:B------:R-:W-:-:S02]  /*04a0*/  ISETP.GE.AND P3, PT, R6, UR4, PT ;  /* 0x0000000406007c0c */ /* 0x000fc4000bf66270 */
[----:B------:R2:W5:Y:S01]  /*04b0*/  @!P4 LDG.E R20, desc[UR10][R4.64+0x28] ;  /* 0x0000280a0414c981 */ /* 0x000562000c1e1900 */
[----:B------:R-:W-:-:S03]  /*04c0*/  ISETP.GE.AND P4, PT, R8, UR4, PT ;  /* 0x0000000408007c0c */ /* 0x000fc6000bf86270 */
[----:B------:R2:W5:Y:S01]  /*04d0*/  @!P5 LDG.E R21, desc[UR10][R4.64+0x2c] ;  /* 0x00002c0a0415d981 */ /* 0x000562000c1e1900 */
[----:B------:R-:W-:-:S03]  /*04e0*/  ISETP.GE.AND P5, PT, R7, UR4, PT ;  /* 0x0000000407007c0c */ /* 0x000fc6000bfa6270 */
[----:B------:R2:W5:Y:S04]  /*04f0*/  @!P6 LDG.E R22, desc[UR10][R4.64+0x30] ;  /* 0x0000300a0416e981 */ /* 0x000568000c1e1900 */
[----:B------:R2:W5:Y:S04]  /*0500*/  @!P0 LDG.E R23, desc[UR10][R4.64+0x34] ;  /* 0x0000340a04178981 */ /* 0x000568000c1e1900 */
[----:B------:R2:W5:Y:S04]  /*0510*/  @!P1 LDG.E R24, desc[UR10][R4.64+0x38] ;  /* 0x0000380a04189981 */ /* 0x000568000c1e1900 */
[----:B------:R2:W5:Y:S04]  /*0520*/  @!P2 LDG.E R25, desc[UR10][R4.64+0x3c] ;  /* 0x00003c0a0419a981 */ /* 0x000568000c1e1900 */
[----:B------:R2:W5:Y:S04]  /*0530*/  @!P3 LDG.E R26, desc[UR10][R4.64+0x40] ;  /* 0x0000400a041ab981 */ /* 0x000568000c1e1900 */
[----:B------:R2:W5:Y:S04]  /*0540*/  @!P4 LDG.E R27, desc[UR10][R4.64+0x44] ;  /* 0x0000440a041bc981 */ /* 0x000568000c1e1900 */
[----:B------:R2:W5:Y:S01]  /*0550*/  @!P5 LDG.E R28, desc[UR10][R4.64+0x48] ;  /* 0x0000480a041cd981 */ /* 0x000562000c1e1900 */
[----:B------:R-:W-:-:S02]  /*0560*/  UMOV UR4, 0x400 ;  /* 0x0000040000047882 */ /* 0x000fc40000000000 */
[----:B----4-:R-:W-:Y:S01]  /*0570*/  ULEA UR4, UR5, UR4, 0x18 ;  /* 0x0000000405047291 */ /* 0x010fe2000f8ec0ff */
[----:B------:R-:W-:-:S05]  /*0580*/  SHF.R.U32.HI R105, RZ, 0x5, R0 ;  /* 0x00000005ff697819 */ /* 0x000fca0000011600 */
[----:B------:R-:W-:-:S05]  /*0590*/  LEA R31, R0, UR4, 0x2 ;  /* 0x00000004001f7c11 */ /* 0x000fca000f8e10ff */
[----:B------:R-:W-:Y:S01]  /*05a0*/  IMAD R33, R0, 0x80, R31 ;  /* 0x0000008000217824 */ /* 0x000fe200078e021f */
[----:B------:R-:W-:-:S03]  /*05b0*/  LEA R30, R105, UR4, 0x2 ;  /* 0x00000004691e7c11 */ /* 0x000fc6000f8e10ff */
[----:B------:R-:W-:Y:S01]  /*05c0*/  IMAD R35, R0, -0x38, R33 ;  /* 0xffffffc800237824 */ /* 0x000fe200078e0221 */
[----:B0-----:R-:W-:Y:S02]  /*05d0*/  UIADD3 UR8, UPT, UPT, UR6, 0x6, URZ ;  /* 0x0000000606087890 */ /* 0x001fe4000fffe0ff */
[----:B------:R-:W-:Y:S01]  /*05e0*/  UIADD3 UR5, UPT, UPT, -UR6, UR7, URZ ;  /* 0x0000000706057290 */ /* 0x000fe2000fffe1ff */
[----:B-12---:R-:W-:Y:S11]  /*05f0*/  BAR.SYNC.DEFER_BLOCKING 0x0 ;  /* 0x0000000000007b1d */ /* 0x006ff60000010000 */
.L_x_220:
[----:B------:R-:W-:Y:S01]  /*0600*/  UISETP.LT.AND UP0, UPT, UR5, 0x6, UPT ;  /* 0x000000060500788c */ /* 0x000fe2000bf01270 */
[----:B------:R-:W-:Y:S01]  /*0610*/  STS [R31], RZ ;  /* 0x000000ff1f007388 */ /* 0x000fe20000000800 */
[----:B------:R-:W-:Y:S01]  /*0620*/  UIADD3 UR6, UPT, UPT, UR8, -0x6, URZ ;  /* 0xfffffffa08067890 */ /* 0x000fe2000fffe0ff */
[----:B------:R-:W-:Y:S01]  /*0630*/  ISETP.NE.AND P1, PT, R29, 0x1f, PT ;  /* 0x0000001f1d00780c */ /* 0x000fe20003f25270 */
[----:B------:R-:W-:Y:S01]  /*0640*/  USEL UR4, UR5, 0x6, UP0 ;  /* 0x0000000605047887 */ /* 0x000fe20008000000 */
[----:B------:R-:W-:Y:S01]  /*0650*/  STS [R31+0x400], RZ ;  /* 0x000400ff1f007388 */ /* 0x000fe20000000800 */
[C---:B------:R-:W-:Y:S01]  /*0660*/  ISETP.NE.AND P2, PT, R105.reuse, 0x6, PT ;  /* 0x000000066900780c */ /* 0x040fe20003f45270 */
[----:B------:R-:W-:Y:S01]  /*0670*/  UISETP.GE.AND UP0, UPT, UR8, UR9, UPT ;  /* 0x000000090800728c */ /* 0x000fe2000bf06270 */
[----:B0----5:R-:W-:Y:S01]  /*0680*/  SHF.R.U32.HI R4, RZ, UR6, R2 ;  /* 0x00000006ff047c19 */ /* 0x021fe20008011602 */
[----:B------:R-:W-:Y:S01]  /*0690*/  UBMSK UR4, URZ, UR4 ;  /* 0x00000004ff04729b */ /* 0x000fe20008000000 */
[----:B------:R-:W-:Y:S01]  /*06a0*/  STS [R31+0x800], RZ ;  /* 0x000800ff1f007388 */ /* 0x000fe20000000800 */
[----:B------:R-:W-:-:S03]  /*06b0*/  ISETP.NE.AND P3, PT, R105, 0x7, PT ;  /* 0x000000076900780c */ /* 0x000fc60003f65270 */
[----:B------:R-:W-:Y:S01]  /*06c0*/  STS [R31+0xc00], RZ ;  /* 0x000c00ff1f007388 */ /* 0x000fe20000000800 */
[----:B------:R-:W-:-:S03]  /*06d0*/  LOP3.LUT R4, R4, UR4, RZ, 0xc0, !PT ;  /* 0x0000000404047c12 */ /* 0x000fc6000f8ec0ff */
[----:B------:R-:W-:Y:S02]  /*06e0*/  STS [R31+0x1000], RZ ;  /* 0x001000ff1f007388 */ /* 0x000fe40000000800 */
[----:B------:R-:W-:Y:S01]  /*06f0*/  IMAD.SHL.U32 R5, R4, 0x400, RZ ;  /* 0x0000040004057824 */ /* 0x000fe200078e00ff */
[----:B------:R-:W-:Y:S01]  /*0700*/  SHF.R.U32.HI R4, RZ, 0x4, R4 ;  /* 0x00000004ff047819 */ /* 0x000fe20000011604 */
[----:B------:R-:W-:Y:S03]  /*0710*/  STS [R31+0x1400], RZ ;  /* 0x001400ff1f007388 */ /* 0x000fe60000000800 */
[----:B------:R-:W-:Y:S01]  /*0720*/  LOP3.LUT R34, R5, 0x7c00, RZ, 0xc0, !PT ;  /* 0x00007c0005227812 */ /* 0x000fe200078ec0ff */
[----:B------:R-:W-:Y:S01]  /*0730*/  STS [R31+0x1800], RZ ;  /* 0x001800ff1f007388 */ /* 0x000fe20000000800 */
[----:B------:R-:W-:-:S03]  /*0740*/  LOP3.LUT R4, R4, 0xffffffe, RZ, 0xc0, !PT ;  /* 0x0ffffffe04047812 */ /* 0x000fc600078ec0ff */
[----:B------:R-:W-:Y:S01]  /*0750*/  STS [R31+0x1c00], RZ ;  /* 0x001c00ff1f007388 */ /* 0x000fe20000000800 */
[----:B------:R-:W-:Y:S02]  /*0760*/  IADD3 R34, PT, PT, R4, R31, R34 ;  /* 0x0000001f04227210 */ /* 0x000fe40007ffe022 */
[----:B------:R-:W-:Y:S01]  /*0770*/  SHF.R.U32.HI R4, RZ, UR6, R3 ;  /* 0x00000006ff047c19 */ /* 0x000fe20008011603 */
[----:B------:R-:W-:Y:S03]  /*0780*/  STS [R31+0x2000], RZ ;  /* 0x002000ff1f007388 */ /* 0x000fe60000000800 */
[----:B------:R-:W-:Y:S01]  /*0790*/  LOP3.LUT R4, R4, UR4, RZ, 0xc0, !PT ;  /* 0x0000000404047c12 */ /* 0x000fe2000f8ec0ff */
[----:B------:R-:W-:Y:S04]  /*07a0*/  STS [R31+0x2400], RZ ;  /* 0x002400ff1f007388 */ /* 0x000fe80000000800 */
[----:B------:R-:W-:Y:S01]  /*07b0*/  STS [R31+0x2800], RZ ;  /* 0x002800ff1f007388 */ /* 0x000fe20000000800 */
[----:B------:R-:W-:Y:S01]  /*07c0*/  IMAD.SHL.U32 R5, R4, 0x400, RZ ;  /* 0x0000040004057824 */ /* 0x000fe200078e00ff */
[----:B------:R-:W-:-:S02]  /*07d0*/  SHF.R.U32.HI R4, RZ, 0x4, R4 ;  /* 0x00000004ff047819 */ /* 0x000fc40000011604 */
[----:B------:R-:W-:Y:S02]  /*07e0*/  STS [R31+0x2c00], RZ ;  /* 0x002c00ff1f007388 */ /* 0x000fe40000000800 */
[----:B------:R-:W-:Y:S02]  /*07f0*/  LOP3.LUT R36, R5, 0x7c00, RZ, 0xc0, !PT ;  /* 0x00007c0005247812 */ /* 0x000fe400078ec0ff */
        /* <DEDUP_REMOVED lines=32> */
[----:B------:R-:W0:Y:S02]  /*0a00*/  LDS.U16 R32, [R34] ;  /* 0x0000000022207984 */ /* 0x000e240000000400 */
[----:B0-----:R-:W-:-:S05]  /*0a10*/  VIADD R5, R32, 0x1 ;  /* 0x0000000120057836 */ /* 0x001fca0000000000 */
[----:B------:R0:W-:Y:S04]  /*0a20*/  STS.U16 [R34], R5 ;  /* 0x0000000522007388 */ /* 0x0001e80000000400 */
[----:B------:R-:W1:Y:S01]  /*0a30*/  LDS.U16 R38, [R36] ;  /* 0x0000000024267984 */ /* 0x000e620000000400 */
[----:B0-----:R-:W-:Y:S01]  /*0a40*/  IMAD.SHL.U32 R5, R4, 0x400, RZ ;  /* 0x0000040004057824 */ /* 0x001fe200078e00ff */
[----:B------:R-:W-:-:S04]  /*0a50*/  SHF.R.U32.HI R4, RZ, 0x4, R4 ;  /* 0x00000004ff047819 */ /* 0x000fc80000011604 */
[----:B------:R-:W-:Y:S02]  /*0a60*/  LOP3.LUT R6, R5, 0x7c00, RZ, 0xc0, !PT ;  /* 0x00007c0005067812 */ /* 0x000fe400078ec0ff */
[----:B------:R-:W-:Y:S02]  /*0a70*/  LOP3.LUT R41, R4, 0xffffffe, RZ, 0xc0, !PT ;  /* 0x0ffffffe04297812 */ /* 0x000fe400078ec0ff */
[----:B------:R-:W-:Y:S02]  /*0a80*/  SHF.R.U32.HI R5, RZ, UR6, R14 ;  /* 0x00000006ff057c19 */ /* 0x000fe4000801160e */
[----:B------:R-:W-:Y:S02]  /*0a90*/  IADD3 R41, PT, PT, R41, R31, R6 ;  /* 0x0000001f29297210 */ /* 0x000fe40007ffe006 */
[----:B------:R-:W-:-:S05]  /*0aa0*/  LOP3.LUT R5, R5, UR4, RZ, 0xc0, !PT ;  /* 0x0000000405057c12 */ /* 0x000fca000f8ec0ff */
[----:B------:R-:W-:Y:S01]  /*0ab0*/  IMAD.SHL.U32 R6, R5, 0x400, RZ ;  /* 0x0000040005067824 */ /* 0x000fe200078e00ff */
[----:B------:R-:W-:-:S04]  /*0ac0*/  SHF.R.U32.HI R5, RZ, 0x4, R5 ;  /* 0x00000004ff057819 */ /* 0x000fc80000011605 */
[----:B------:R-:W-:Y:S02]  /*0ad0*/  LOP3.LUT R8, R6, 0x7c00, RZ, 0xc0, !PT ;  /* 0x00007c0006087812 */ /* 0x000fe400078ec0ff */
[----:B------:R-:W-:-:S04]  /*0ae0*/  LOP3.LUT R5, R5, 0xffffffe, RZ, 0xc0, !PT ;  /* 0x0ffffffe05057812 */ /* 0x000fc800078ec0ff */
[----:B------:R-:W-:Y:S01]  /*0af0*/  IADD3 R43, PT, PT, R5, R31, R8 ;  /* 0x0000001f052b7210 */ /* 0x000fe20007ffe008 */
[----:B-1----:R-:W-:-:S05]  /*0b00*/  VIADD R7, R38, 0x1 ;  /* 0x0000000126077836 */ /* 0x002fca0000000000 */
[----:B------:R-:W-:Y:S04]  /*0b10*/  STS.U16 [R36], R7 ;  /* 0x0000000724007388 */ /* 0x000fe80000000400 */
[----:B------:R-:W0:Y:S02]  /*0b20*/  LDS.U16 R40, [R39] ;  /* 0x0000000027287984 */ /* 0x000e240000000400 */
[----:B0-----:R-:W-:-:S05]  /*0b30*/  VIADD R4, R40, 0x1 ;  /* 0x0000000128047836 */ /* 0x001fca0000000000 */
[----:B------:R0:W-:Y:S04]  /*0b40*/  STS.U16 [R39], R4 ;  /* 0x0000000427007388 */ /* 0x0001e80000000400 */
[----:B------:R-:W1:Y:S01]  /*0b50*/  LDS.U16 R42, [R41] ;  /* 0x00000000292a7984 */ /* 0x000e620000000400 */
[----:B0-----:R-:W-:-:S04]  /*0b60*/  SHF.R.U32.HI R4, RZ, UR6, R15 ;  /* 0x00000006ff047c19 */ /* 0x001fc8000801160f */
[----:B------:R-:W-:-:S05]  /*0b70*/  LOP3.LUT R4, R4, UR4, RZ, 0xc0, !PT ;  /* 0x0000000404047c12 */ /* 0x000fca000f8ec0ff */
[----:B------:R-:W-:Y:S01]  /*0b80*/  IMAD.SHL.U32 R5, R4, 0x400, RZ ;  /* 0x0000040004057824 */ /* 0x000fe200078e00ff */
[----:B------:R-:W-:-:S04]  /*0b90*/  SHF.R.U32.HI R4, RZ, 0x4, R4 ;  /* 0x00000004ff047819 */ /* 0x000fc80000011604 */
[----:B------:R-:W-:Y:S02]  /*0ba0*/  LOP3.LUT R8, R5, 0x7c00, RZ, 0xc0, !PT ;  /* 0x00007c0005087812 */ /* 0x000fe400078ec0ff */
[----:B------:R-:W-:Y:S02]  /*0bb0*/  LOP3.LUT R45, R4, 0xffffffe, RZ, 0xc0, !PT ;  /* 0x0ffffffe042d7812 */ /* 0x000fe400078ec0ff */
[----:B------:R-:W-:Y:S02]  /*0bc0*/  SHF.R.U32.HI R5, RZ, UR6, R16 ;  /* 0x00000006ff057c19 */ /* 0x000fe40008011610 */
[----:B------:R-:W-:Y:S02]  /*0bd0*/  IADD3 R45, PT, PT, R45, R31, R8 ;  /* 0x0000001f2d2d7210 */ /* 0x000fe40007ffe008 */
[----:B------:R-:W-:Y:S01]  /*0be0*/  LOP3.LUT R5, R5, UR4, RZ, 0xc0, !PT ;  /* 0x0000000405057c12 */ /* 0x000fe2000f8ec0ff */
[----:B-1----:R-:W-:-:S05]  /*0bf0*/  VIADD R6, R42, 0x1 ;  /* 0x000000012a067836 */ /* 0x002fca0000000000 */
[----:B------:R0:W-:Y:S04]  /*0c00*/  STS.U16 [R41], R6 ;  /* 0x0000000629007388 */ /* 0x0001e80000000400 */
[----:B------:R-:W1:Y:S01]  /*0c10*/  LDS.U16 R44, [R43] ;  /* 0x000000002b2c7984 */ /* 0x000e620000000400 */
[----:B0-----:R-:W-:Y:S01]  /*0c20*/  IMAD.SHL.U32 R6, R5, 0x400, RZ ;  /* 0x0000040005067824 */ /* 0x001fe200078e00ff */
[----:B------:R-:W-:-:S04]  /*0c30*/  SHF.R.U32.HI R5, RZ, 0x4, R5 ;  /* 0x00000004ff057819 */ /* 0x000fc80000011605 */
[----:B------:R-:W-:Y:S02]  /*0c40*/  LOP3.LUT R8, R6, 0x7c00, RZ, 0xc0, !PT ;  /* 0x00007c0006087812 */ /* 0x000fe400078ec0ff */
[----:B------:R-:W-:-:S04]  /*0c50*/  LOP3.LUT R5, R5, 0xffffffe, RZ, 0xc0, !PT ;  /* 0x0ffffffe05057812 */ /* 0x000fc800078ec0ff */
[----:B------:R-:W-:Y:S01]  /*0c60*/  IADD3 R47, PT, PT, R5, R31, R8 ;  /* 0x0000001f052f7210 */ /* 0x000fe20007ffe008 */
[----:B-1----:R-:W-:-:S05]  /*0c70*/  VIADD R4, R44, 0x1 ;  /* 0x000000012c047836 */ /* 0x002fca0000000000 */
        /* <DEDUP_REMOVED lines=108> */
[----:B------:R-:W-:Y:S01]  /*1340*/  SHF.R.U32.HI R5, RZ, UR6, R28 ;  /* 0x00000006ff057c19 */ /* 0x000fe2000801161c */
[----:B------:R-:W0:Y:S01]  /*1350*/  S2UR UR6, SR_CgaCtaId ;  /* 0x00000000000679c3 */ /* 0x000e220000008800 */
[----:B------:R-:W-:Y:S02]  /*1360*/  IADD3 R69, PT, PT, R69, R31, R8 ;  /* 0x0000001f45457210 */ /* 0x000fe40007ffe008 */
[----:B------:R-:W-:Y:S01]  /*1370*/  LOP3.LUT R5, R5, UR4, RZ, 0xc0, !PT ;  /* 0x0000000405057c12 */ /* 0x000fe2000f8ec0ff */
[----:B------:R-:W-:Y:S01]  /*1380*/  UMOV UR4, 0x400 ;  /* 0x0000040000047882 */ /* 0x000fe20000000000 */
[----:B-1----:R-:W-:-:S05]  /*1390*/  VIADD R6, R66, 0x1 ;  /* 0x0000000142067836 */ /* 0x002fca0000000000 */
[----:B------:R1:W-:Y:S04]  /*13a0*/  STS.U16 [R65], R6 ;  /* 0x0000000641007388 */ /* 0x0003e80000000400 */
[----:B------:R-:W2:Y:S01]  /*13b0*/  LDS.U16 R68, [R67] ;  /* 0x0000000043447984 */ /* 0x000ea20000000400 */
[----:B0-----:R-:W-:Y:S01]  /*13c0*/  ULEA UR4, UR6, UR4, 0x18 ;  /* 0x0000000406047291 */ /* 0x001fe2000f8ec0ff */
[----:B-1----:R-:W-:Y:S01]  /*13d0*/  IMAD.SHL.U32 R6, R5, 0x400, RZ ;  /* 0x0000040005067824 */ /* 0x002fe200078e00ff */
[----:B------:R-:W-:-:S04]  /*13e0*/  SHF.R.U32.HI R5, RZ, 0x4, R5 ;  /* 0x00000004ff057819 */ /* 0x000fc80000011605 */
[----:B------:R-:W-:Y:S02]  /*13f0*/  LOP3.LUT R8, R6, 0x7c00, RZ, 0xc0, !PT ;  /* 0x00007c0006087812 */ /* 0x000fe400078ec0ff */
[----:B------:R-:W-:-:S04]  /*1400*/  LOP3.LUT R5, R5, 0xffffffe, RZ, 0xc0, !PT ;  /* 0x0ffffffe05057812 */ /* 0x000fc800078ec0ff */
[----:B------:R-:W-:Y:S01]  /*1410*/  IADD3 R71, PT, PT, R5, R31, R8 ;  /* 0x0000001f05477210 */ /* 0x000fe20007ffe008 */
[----:B--2---:R-:W-:-:S05]  /*1420*/  VIADD R4, R68, 0x1 ;  /* 0x0000000144047836 */ /* 0x004fca0000000000 */
[----:B------:R-:W-:Y:S04]  /*1430*/  STS.U16 [R67], R4 ;  /* 0x0000000443007388 */ /* 0x000fe80000000400 */
[----:B------:R-:W0:Y:S02]  /*1440*/  LDS.U16 R70, [R69] ;  /* 0x0000000045467984 */ /* 0x000e240000000400 */
[----:B0-----:R-:W-:-:S05]  /*1450*/  VIADD R6, R70, 0x1 ;  /* 0x0000000146067836 */ /* 0x001fca0000000000 */
[----:B------:R-:W-:Y:S04]  /*1460*/  STS.U16 [R69], R6 ;  /* 0x0000000645007388 */ /* 0x000fe80000000400 */
[----:B------:R-:W0:Y:S02]  /*1470*/  LDS.U16 R72, [R71] ;  /* 0x0000000047487984 */ /* 0x000e240000000400 */
[----:B0-----:R-:W-:-:S05]  /*1480*/  VIADD R4, R72, 0x1 ;  /* 0x0000000148047836 */ /* 0x001fca0000000000 */
[----:B------:R-:W-:Y:S01]  /*1490*/  STS.U16 [R71], R4 ;  /* 0x0000000447007388 */ /* 0x000fe20000000400 */
[----:B------:R-:W-:Y:S06]  /*14a0*/  BAR.SYNC.DEFER_BLOCKING 0x0 ;  /* 0x0000000000007b1d */ /* 0x000fec0000010000 */
[----:B------:R-:W-:Y:S04]  /*14b0*/  LDS R73, [R33] ;  /* 0x0000000021497984 */ /* 0x000fe80000000800 */
[----:B------:R-:W0:Y:S04]  /*14c0*/  LDS R74, [R33+0x4] ;  /* 0x00000400214a7984 */ /* 0x000e280000000800 */
[----:B------:R-:W1:Y:S04]  /*14d0*/  LDS R75, [R33+0x8] ;  /* 0x00000800214b7984 */ /* 0x000e680000000800 */
[----:B------:R-:W2:Y:S04]  /*14e0*/  LDS R76, [R33+0xc] ;  /* 0x00000c00214c7984 */ /* 0x000ea80000000800 */
[----:B------:R-:W3:Y:S04]  /*14f0*/  LDS R77, [R33+0x10] ;  /* 0x00001000214d7984 */ /* 0x000ee80000000800 */
[----:B------:R-:W4:Y:S04]  /*1500*/  LDS R78, [R33+0x14] ;  /* 0x00001400214e7984 */ /* 0x000f280000000800 */
[----:B------:R-:W4:Y:S04]  /*1510*/  LDS R79, [R33+0x18] ;  /* 0x00001800214f7984 */ /* 0x000f280000000800 */
[----:B------:R-:W4:Y:S04]  /*1520*/  LDS R80, [R33+0x1c] ;  /* 0x00001c0021507984 */ /* 0x000f280000000800 */
[----:B------:R-:W4:Y:S04]  /*1530*/  LDS R81, [R33+0x20] ;  /* 0x0000200021517984 */ /* 0x000f280000000800 */
[----:B------:R-:W4:Y:S04]  /*1540*/  LDS R82, [R33+0x24] ;  /* 0x0000240021527984 */ /* 0x000f280000000800 */
[----:B------:R-:W4:Y:S04]  /*1550*/  LDS R83, [R33+0x28] ;  /* 0x0000280021537984 */ /* 0x000f280000000800 */
[----:B------:R-:W4:Y:S01]  /*1560*/  LDS R84, [R33+0x2c] ;  /* 0x00002c0021547984 */ /* 0x000f220000000800 */
[----:B0-----:R-:W-:-:S03]  /*1570*/  IMAD.IADD R74, R73, 0x1, R74 ;  /* 0x00000001494a7824 */ /* 0x001fc600078e024a */
[----:B------:R-:W0:Y:S01]  /*1580*/  LDS R85, [R33+0x30] ;  /* 0x0000300021557984 */ /* 0x000e220000000800 */
[----:B-1----:R-:W-:-:S03]  /*1590*/  IMAD.IADD R75, R75, 0x1, R74 ;  /* 0x000000014b4b7824 */ /* 0x002fc600078e024a */
[----:B------:R-:W1:Y:S01]  /*15a0*/  LDS R86, [R33+0x34] ;  /* 0x0000340021567984 */ /* 0x000e620000000800 */
[----:B--2---:R-:W-:-:S03]  /*15b0*/  IMAD.IADD R76, R76, 0x1, R75 ;  /* 0x000000014c4c7824 */ /* 0x004fc600078e024b */
[----:B------:R-:W2:Y:S01]  /*15c0*/  LDS R87, [R33+0x38] ;  /* 0x0000380021577984 */ /* 0x000ea20000000800 */
[----:B---3--:R-:W-:-:S03]  /*15d0*/  IMAD.IADD R77, R77, 0x1, R76 ;  /* 0x000000014d4d7824 */ /* 0x008fc600078e024c */
[----:B------:R-:W3:Y:S01]  /*15e0*/  LDS R88, [R33+0x3c] ;  /* 0x00003c0021587984 */ /* 0x000ee20000000800 */
[----:B----4-:R-:W-:-:S03]  /*15f0*/  IMAD.IADD R78, R78, 0x1, R77 ;  /* 0x000000014e4e7824 */ /* 0x010fc600078e024d */
[----:B------:R-:W4:Y:S01]  /*1600*/  LDS R89, [R33+0x40] ;  /* 0x0000400021597984 */ /* 0x000f220000000800 */
[----:B------:R-:W-:-:S03]  /*1610*/  IMAD.IADD R79, R79, 0x1, R78 ;  /* 0x000000014f4f7824 */ /* 0x000fc600078e024e */
        /* <DEDUP_REMOVED lines=31> */
[----:B------:R-:W-:-:S04]  /*1810*/  IMAD.IADD R95, R95, 0x1, R94 ;  /* 0x000000015f5f7824 */ /* 0x000fc800078e025e */
[----:B0-----:R-:W-:-:S04]  /*1820*/  IMAD.IADD R96, R96, 0x1, R95 ;  /* 0x0000000160607824 */ /* 0x001fc800078e025f */
[----:B-1----:R-:W-:-:S04]  /*1830*/  IMAD.IADD R97, R97, 0x1, R96 ;  /* 0x0000000161617824 */ /* 0x002fc800078e0260 */
[----:B--2---:R-:W-:-:S04]  /*1840*/  IMAD.IADD R98, R98, 0x1, R97 ;  /* 0x0000000162627824 */ /* 0x004fc800078e0261 */
[----:B---3--:R-:W-:-:S04]  /*1850*/  IMAD.IADD R99, R99, 0x1, R98 ;  /* 0x0000000163637824 */ /* 0x008fc800078e0262 */
[----:B----4-:R-:W-:-:S04]  /*1860*/  IMAD.IADD R100, R100, 0x1, R99 ;  /* 0x0000000164647824 */ /* 0x010fc800078e0263 */
[----:B------:R-:W-:-:S04]  /*1870*/  IMAD.IADD R101, R101, 0x1, R100 ;  /* 0x0000000165657824 */ /* 0x000fc800078e0264 */
[----:B------:R-:W-:-:S04]  /*1880*/  IMAD.IADD R102, R102, 0x1, R101 ;  /* 0x0000000166667824 */ /* 0x000fc800078e0265 */
[----:B------:R-:W-:-:S04]  /*1890*/  IMAD.IADD R103, R103, 0x1, R102 ;  /* 0x0000000167677824 */ /* 0x000fc800078e0266 */
[----:B------:R-:W-:-:S04]  /*18a0*/  IMAD.IADD R104, R104, 0x1, R103 ;  /* 0x0000000168687824 */ /* 0x000fc800078e0267 */
[----:B------:R-:W-:-:S05]  /*18b0*/  IMAD.IADD R106, R5, 0x1, R104 ;  /* 0x00000001056a7824 */ /* 0x000fca00078e0268 */
        /* <DEDUP_REMOVED lines=8> */
[----:B------:R-:W0:Y:S02]  /*1940*/  SHFL.UP P0, R107, R108, 0x10, RZ ;  /* 0x060000006c6b7989 */ /* 0x000e2400000000ff */
[----:B0-----:R-:W-:Y:S01]  /*1950*/  @P0 IMAD.IADD R107, R108, 0x1, R107 ;  /* 0x000000016c6b0824 */ /* 0x001fe200078e026b */
[----:B------:R-:W-:-:S03]  /*1960*/  ISETP.NE.AND P0, PT, R105, 0x1, PT ;  /* 0x000000016900780c */ /* 0x000fc60003f05270 */
[----:B------:R-:W-:Y:S01]  /*1970*/  IMAD.IADD R106, R107, 0x1, -R106 ;  /* 0x000000016b6a7824 */ /* 0x000fe200078e0a6a */
[----:B------:R-:W-:Y:S01]  /*1980*/  @!P1 STS [R30+0x8400], R107 ;  /* 0x0084006b1e009388 */ /* 0x000fe20000000800 */
[----:B------:R-:W-:Y:S01]  /*1990*/  BAR.SYNC.DEFER_BLOCKING 0x0 ;  /* 0x0000000000007b1d */ /* 0x000fe20000010000 */
[----:B------:R-:W-:-:S05]  /*19a0*/  ISETP.NE.AND P1, PT, R105, 0x4, PT ;  /* 0x000000046900780c */ /* 0x000fca0003f25270 */
[----:B------:R-:W0:Y:S04]  /*19b0*/  LDS.128 R4, [UR4+0x8400] ;  /* 0x00840004ff047984 */ /* 0x000e280008000c00 */
[----:B------:R-:W1:Y:S01]  /*19c0*/  LDS.128 R8, [UR4+0x8410] ;  /* 0x00841004ff087984 */ /* 0x000e620008000c00 */
[C---:B0-----:R-:W-:Y:S01]  /*19d0*/  SEL R37, R4.reuse, R37, !P0 ;  /* 0x0000002504257207 */ /* 0x041fe20004000000 */
[----:B------:R-:W-:Y:S01]  /*19e0*/  IMAD.IADD R5, R4, 0x1, R5 ;  /* 0x0000000104057824 */ /* 0x000fe200078e0205 */
[----:B------:R-:W-:-:S03]  /*19f0*/  ISETP.NE.AND P0, PT, R105, 0x2, PT ;  /* 0x000000026900780c */ /* 0x000fc60003f05270 */
[----:B------:R-:W-:Y:S01]  /*1a00*/  IMAD.IADD R6, R6, 0x1, R5 ;  /* 0x0000000106067824 */ /* 0x000fe200078e0205 */
[----:B------:R-:W-:Y:S02]  /*1a10*/  SEL R37, R5, R37, !P0 ;  /* 0x0000002505257207 */ /* 0x000fe40004000000 */
[----:B------:R-:W-:Y:S01]  /*1a20*/  ISETP.NE.AND P0, PT, R105, 0x3, PT ;  /* 0x000000036900780c */ /* 0x000fe20003f05270 */
[----:B------:R-:W-:-:S03]  /*1a30*/  IMAD.IADD R7, R7, 0x1, R6 ;  /* 0x0000000107077824 */ /* 0x000fc600078e0206 */
[----:B------:R-:W-:Y:S01]  /*1a40*/  SEL R37, R6, R37, !P0 ;  /* 0x0000002506257207 */ /* 0x000fe20004000000 */
[----:B-1----:R-:W-:Y:S01]  /*1a50*/  IMAD.IADD R8, R7, 0x1, R8 ;  /* 0x0000000107087824 */ /* 0x002fe200078e0208 */
[----:B------:R-:W-:Y:S02]  /*1a60*/  ISETP.NE.AND P0, PT, R105, 0x5, PT ;  /* 0x000000056900780c */ /* 0x000fe40003f05270 */
[----:B------:R-:W-:Y:S01]  /*1a70*/  SEL R37, R7, R37, !P1 ;  /* 0x0000002507257207 */ /* 0x000fe20004800000 */
[----:B------:R-:W-:Y:S01]  /*1a80*/  IMAD.IADD R9, R9, 0x1, R8 ;  /* 0x0000000109097824 */ /* 0x000fe200078e0208 */
[----:B------:R-:W-:Y:S02]  /*1a90*/  ISETP.NE.AND P1, PT, R29, RZ, PT ;  /* 0x000000ff1d00720c */ /* 0x000fe40003f25270 */
[----:B------:R-:W-:Y:S01]  /*1aa0*/  SEL R37, R8, R37, !P0 ;  /* 0x0000002508257207 */ /* 0x000fe20004000000 */
[----:B------:R-:W-:Y:S01]  /*1ab0*/  IMAD.IADD R10, R10, 0x1, R9 ;  /* 0x000000010a0a7824 */ /* 0x000fe200078e0209 */
[----:B------:R-:W-:-:S02]  /*1ac0*/  ISETP.GT.U32.AND P0, PT, R0, 0x1f, PT ;  /* 0x0000001f0000780c */ /* 0x000fc40003f04070 */
[----:B------:R-:W-:Y:S01]  /*1ad0*/  SEL R37, R9, R37, !P2 ;  /* 0x0000002509257207 */ /* 0x000fe20005000000 */
[----:B------:R-:W-:Y:S01]  /*1ae0*/  IMAD.IADD R11, R11, 0x1, R10 ;  /* 0x000000010b0b7824 */ /* 0x000fe200078e020a */
[----:B------:R-:W-:Y:S02]  /*1af0*/  ISETP.GT.U32.OR P2, PT, R0, 0x1f, P1 ;  /* 0x0000001f0000780c */ /* 0x000fe40000f44470 */
[----:B------:R-:W-:Y:S02]  /*1b00*/  SEL R4, R106, RZ, P1 ;  /* 0x000000ff6a047207 */ /* 0x000fe40000800000 */
[----:B------:R-:W-:-:S05]  /*1b10*/  SEL R37, R10, R37, !P3 ;  /* 0x000000250a257207 */ /* 0x000fca0005800000 */
[----:B------:R-:W-:Y:S01]  /*1b20*/  @P0 IMAD.IADD R106, R37, 0x1, R4 ;  /* 0x00000001256a0824 */ /* 0x000fe200078e0204 */
[----:B------:R-:W-:-:S03]  /*1b30*/  ISETP.NE.AND P0, PT, R0, RZ, PT ;  /* 0x000000ff0000720c */ /* 0x000fc60003f05270 */
[----:B------:R-:W-:-:S05]  /*1b40*/  @!P2 IMAD.U32 R106, R11, 0x10000, RZ ;  /* 0x000100000b6aa824 */ /* 0x000fca00078e00ff */
[----:B------:R-:W-:Y:S01]  /*1b50*/  @!P2 STS [UR4+0x8428], R106 ;  /* 0x0084286aff00a988 */ /* 0x000fe20008000804 */
[----:B------:R-:W-:Y:S06]  /*1b60*/  BAR.SYNC.DEFER_BLOCKING 0x0 ;  /* 0x0000000000007b1d */ /* 0x000fec0000010000 */
[----:B------:R-:W0:Y:S02]  /*1b70*/  LDS R4, [UR4+0x8428] ;  /* 0x00842804ff047984 */ /* 0x000e240008000800 */
[----:B0-----:R-:W-:-:S05]  /*1b80*/  SEL R5, R4, RZ, P0 ;  /* 0x000000ff04057207 */ /* 0x001fca0000000000 */
[----:B------:R-:W-:-:S04]  /*1b90*/  IMAD.IADD R4, R5, 0x1, R106 ;  /* 0x0000000105047824 */ /* 0x000fc800078e026a */
[--C-:B------:R-:W-:Y:S01]  /*1ba0*/  IMAD.IADD R6, R73, 0x1, R4.reuse ;  /* 0x0000000149067824 */ /* 0x100fe200078e0204 */
[----:B------:R-:W-:Y:S01]  /*1bb0*/  STS [R33], R4 ;  /* 0x0000000421007388 */ /* 0x000fe20000000800 */
[--C-:B------:R-:W-:Y:S02]  /*1bc0*/  IMAD.IADD R74, R74, 0x1, R4.reuse ;  /* 0x000000014a4a7824 */ /* 0x100fe400078e0204 */
[--C-:B------:R-:W-:Y:S01]  /*1bd0*/  IMAD.IADD R8, R75, 0x1, R4.reuse ;  /* 0x000000014b087824 */ /* 0x100fe200078e0204 */
[----:B------:R-:W-:Y:S01]  /*1be0*/  STS [R33+0x4], R6 ;  /* 0x0000040621007388 */ /* 0x000fe20000000800 */
[--C-:B------:R-:W-:Y:S02]  /*1bf0*/  IMAD.IADD R76, R76, 0x1, R4.reuse ;  /* 0x000000014c4c7824 */ /* 0x100fe400078e0204 */
[--C-:B------:R-:W-:Y:S01]  /*1c00*/  IMAD.IADD R10, R77, 0x1, R4.reuse ;  /* 0x000000014d0a7824 */ /* 0x100fe200078e0204 */
[----:B------:R-:W-:Y:S01]  /*1c10*/  STS [R33+0x8], R74 ;  /* 0x0000084a21007388 */ /* 0x000fe20000000800 */
[----:B------:R-:W-:-:S02]  /*1c20*/  IMAD.IADD R78, R78, 0x1, R4 ;  /* 0x000000014e4e7824 */ /* 0x000fc400078e0204 */
[--C-:B------:R-:W-:Y:S01]  /*1c30*/  IMAD.IADD R106, R79, 0x1, R4.reuse ;  /* 0x000000014f6a7824 */ /* 0x100fe200078e0204 */
[----:B------:R-:W-:Y:S01]  /*1c40*/  STS [R33+0xc], R8 ;  /* 0x00000c0821007388 */ /* 0x000fe20000000800 */
        /* <DEDUP_REMOVED lines=36> */
[----:B------:R-:W-:-:S03]  /*1e90*/  IMAD.IADD R104, R104, 0x1, R4 ;  /* 0x0000000168687824 */ /* 0x000fc600078e0204 */
[----:B------:R-:W-:Y:S04]  /*1ea0*/  STS [R33+0x40], R88 ;  /* 0x0000405821007388 */ /* 0x000fe80000000800 */
        /* <DEDUP_REMOVED lines=15> */
[----:B------:R-:W-:Y:S01]  /*1fa0*/  STS [R33+0x80], R104 ;  /* 0x0000806821007388 */ /* 0x000fe20000000800 */
[----:B------:R-:W-:Y:S06]  /*1fb0*/  BAR.SYNC.DEFER_BLOCKING 0x0 ;  /* 0x0000000000007b1d */ /* 0x000fec0000010000 */
[----:B------:R-:W0:Y:S04]  /*1fc0*/  LDS.U16 R5, [R34] ;  /* 0x0000000022057984 */ /* 0x000e280000000400 */
[----:B------:R-:W1:Y:S04]  /*1fd0*/  LDS.U16 R7, [R36] ;  /* 0x0000000024077984 */ /* 0x000e680000000400 */
[----:B------:R-:W2:Y:S04]  /*1fe0*/  LDS.U16 R39, [R39] ;  /* 0x0000000027277984 */ /* 0x000ea80000000400 */
[----:B------:R-:W3:Y:S04]  /*1ff0*/  LDS.U16 R41, [R41] ;  /* 0x0000000029297984 */ /* 0x000ee80000000400 */
[----:B------:R-:W4:Y:S04]  /*2000*/  LDS.U16 R43, [R43] ;  /* 0x000000002b2b7984 */ /* 0x000f280000000400 */
[----:B------:R-:W4:Y:S04]  /*2010*/  LDS.U16 R45, [R45] ;  /* 0x000000002d2d7984 */ /* 0x000f280000000400 */
[----:B------:R-:W4:Y:S04]  /*2020*/  LDS.U16 R47, [R47] ;  /* 0x000000002f2f7984 */ /* 0x000f280000000400 */
[----:B------:R-:W4:Y:S04]  /*2030*/  LDS.U16 R49, [R49] ;  /* 0x0000000031317984 */ /* 0x000f280000000400 */
[----:B------:R-:W4:Y:S04]  /*2040*/  LDS.U16 R51, [R51] ;  /* 0x0000000033337984 */ /* 0x000f280000000400 */
[----:B------:R-:W4:Y:S04]  /*2050*/  LDS.U16 R53, [R53] ;  /* 0x0000000035357984 */ /* 0x000f280000000400 */
[----:B------:R-:W4:Y:S01]  /*2060*/  LDS.U16 R55, [R55] ;  /* 0x0000000037377984 */ /* 0x000f220000000400 */
[----:B0-----:R-:W-:-:S03]  /*2070*/  IMAD.IADD R5, R32, 0x1, R5 ;  /* 0x0000000120057824 */ /* 0x001fc600078e0205 */
[----:B------:R-:W0:Y:S01]  /*2080*/  LDS.U16 R57, [R57] ;  /* 0x0000000039397984 */ /* 0x000e220000000400 */
[----:B-1----:R-:W-:-:S03]  /*2090*/  IMAD.IADD R7, R38, 0x1, R7 ;  /* 0x0000000126077824 */ /* 0x002fc600078e0207 */
[----:B------:R-:W1:Y:S01]  /*20a0*/  LDS.U16 R59, [R59] ;  /* 0x000000003b3b7984 */ /* 0x000e620000000400 */
[----:B--2---:R-:W-:-:S03]  /*20b0*/  IMAD.IADD R39, R40, 0x1, R39 ;  /* 0x0000000128277824 */ /* 0x004fc600078e0227 */
[----:B------:R-:W2:Y:S01]  /*20c0*/  LDS.U16 R61, [R61] ;  /* 0x000000003d3d7984 */ /* 0x000ea20000000400 */
[----:B---3--:R-:W-:-:S03]  /*20d0*/  IMAD.IADD R41, R42, 0x1, R41 ;  /* 0x000000012a297824 */ /* 0x008fc600078e0229 */
[----:B------:R-:W3:Y:S01]  /*20e0*/  LDS.U16 R63, [R63] ;  /* 0x000000003f3f7984 */ /* 0x000ee20000000400 */
[----:B----4-:R-:W-:-:S03]  /*20f0*/  IMAD.IADD R43, R44, 0x1, R43 ;  /* 0x000000012c2b7824 */ /* 0x010fc600078e022b */
[----:B------:R-:W4:Y:S01]  /*2100*/  LDS.U16 R65, [R65] ;  /* 0x0000000041417984 */ /* 0x000f220000000400 */
[----:B------:R-:W-:-:S03]  /*2110*/  IMAD.IADD R45, R46, 0x1, R45 ;  /* 0x000000012e2d7824 */ /* 0x000fc600078e022d */
[----:B------:R-:W4:Y:S01]  /*2120*/  LDS.U16 R67, [R67] ;  /* 0x0000000043437984 */ /* 0x000f220000000400 */
[----:B------:R-:W-:-:S03]  /*2130*/  IMAD.IADD R47, R48, 0x1, R47 ;  /* 0x00000001302f7824 */ /* 0x000fc600078e022f */
[----:B------:R-:W4:Y:S01]  /*2140*/  LDS.U16 R69, [R69] ;  /* 0x0000000045457984 */ /* 0x000f220000000400 */
[----:B------:R-:W-:-:S03]  /*2150*/  IMAD.IADD R49, R50, 0x1, R49 ;  /* 0x0000000132317824 */ /* 0x000fc600078e0231 */
[----:B------:R-:W4:Y:S01]  /*2160*/  LDS.U16 R71, [R71] ;  /* 0x0000000047477984 */ /* 0x000f220000000400 */
[----:B------:R-:W-:Y:S02]  /*2170*/  IMAD.IADD R51, R52, 0x1, R51 ;  /* 0x0000000134337824 */ /* 0x000fe400078e0233 */
[----:B------:R-:W-:Y:S02]  /*2180*/  IMAD.IADD R53, R54, 0x1, R53 ;  /* 0x0000000136357824 */ /* 0x000fe400078e0235 */
[----:B------:R-:W-:Y:S02]  /*2190*/  IMAD.IADD R55, R56, 0x1, R55 ;  /* 0x0000000138377824 */ /* 0x000fe400078e0237 */
[----:B0-----:R-:W-:Y:S02]  /*21a0*/  IMAD.IADD R57, R58, 0x1, R57 ;  /* 0x000000013a397824 */ /* 0x001fe400078e0239 */
[----:B-1----:R-:W-:Y:S02]  /*21b0*/  IMAD.IADD R59, R60, 0x1, R59 ;  /* 0x000000013c3b7824 */ /* 0x002fe400078e023b */
[----:B--2---:R-:W-:-:S02]  /*21c0*/  IMAD.IADD R61, R62, 0x1, R61 ;  /* 0x000000013e3d7824 */ /* 0x004fc400078e023d */
[----:B---3--:R-:W-:Y:S02]  /*21d0*/  IMAD.IADD R63, R64, 0x1, R63 ;  /* 0x00000001403f7824 */ /* 0x008fe400078e023f */
[----:B----4-:R-:W-:Y:S02]  /*21e0*/  IMAD.IADD R65, R66, 0x1, R65 ;  /* 0x0000000142417824 */ /* 0x010fe400078e0241 */
[----:B------:R-:W-:Y:S02]  /*21f0*/  IMAD.IADD R67, R68, 0x1, R67 ;  /* 0x0000000144437824 */ /* 0x000fe400078e0243 */
[----:B------:R-:W-:Y:S02]  /*2200*/  IMAD.IADD R69, R70, 0x1, R69 ;  /* 0x0000000146457824 */ /* 0x000fe400078e0245 */
[----:B------:R-:W-:Y:S01]  /*2210*/  IMAD.IADD R71, R72, 0x1, R71 ;  /* 0x0000000148477824 */ /* 0x000fe200078e0247 */
[----:B------:R-:W-:Y:S06]  /*2220*/  BAR.SYNC.DEFER_BLOCKING 0x0 ;  /* 0x0000000000007b1d */ /* 0x000fec0000010000 */
[----:B------:R-:W-:Y:S05]  /*2230*/  BRA.U UP0, `(.L_x_219) ;  /* 0x0000000100f87547 */ /* 0x000fea000b800000 */
[----:B------:R-:W-:Y:S01]  /*2240*/  LEA R5, R5, UR4, 0x2 ;  /* 0x0000000405057c11 */ /* 0x000fe2000f8e10ff */
[----:B------:R-:W-:Y:S01]  /*2250*/  UIADD3 UR8, UPT, UPT, UR8, 0x6, URZ ;  /* 0x0000000608087890 */ /* 0x000fe2000fffe0ff */
[----:B------:R-:W-:Y:S01]  /*2260*/  LEA R4, R7, UR4, 0x2 ;  /* 0x0000000407047c11 */ /* 0x000fe2000f8e10ff */
[----:B------:R-:W-:Y:S01]  /*2270*/  UIADD3 UR5, UPT, UPT, UR5, -0x6, URZ ;  /* 0xfffffffa05057890 */ /* 0x000fe2000fffe0ff */
[----:B------:R-:W-:Y:S01]  /*2280*/  LEA R7, R39, UR4, 0x2 ;  /* 0x0000000427077c11 */ /* 0x000fe2000f8e10ff */
[----:B------:R0:W-:Y:S01]  /*2290*/  STS [R5], R2 ;  /* 0x0000000205007388 */ /* 0x0001e20000000800 */
[----:B------:R-:W-:Y:S02]  /*22a0*/  LEA R6, R41, UR4, 0x2 ;  /* 0x0000000429067c11 */ /* 0x000fe4000f8e10ff */
[----:B------:R-:W-:Y:S01]  /*22b0*/  LEA R9, R43, UR4, 0x2 ;  /* 0x000000042b097c11 */ /* 0x000fe2000f8e10ff */
[----:B------:R1:W-:Y:S01]  /*22c0*/  STS [R4], R3 ;  /* 0x0000000304007388 */ /* 0x0003e20000000800 */
[----:B------:R-:W-:-:S02]  /*22d0*/  LEA R8, R45, UR4, 0x2 ;  /* 0x000000042d087c11 */ /* 0x000fc4000f8e10ff */
[----:B------:R-:W-:Y:S01]  /*22e0*/  LEA R11, R47, UR4, 0x2 ;  /* 0x000000042f0b7c11 */ /* 0x000fe2000f8e10ff */
[----:B------:R2:W-:Y:S01]  /*22f0*/  STS [R7], R12 ;  /* 0x0000000c07007388 */ /* 0x0005e20000000800 */
[----:B------:R-:W-:Y:S02]  /*2300*/  LEA R10, R49, UR4, 0x2 ;  /* 0x00000004310a7c11 */ /* 0x000fe4000f8e10ff */
[----:B0-----:R-:W-:Y:S01]  /*2310*/  LEA R5, R51, UR4, 0x2 ;  /* 0x0000000433057c11 */ /* 0x001fe2000f8e10ff */
[----:B------:R0:W-:Y:S01]  /*2320*/  STS [R6], R13 ;  /* 0x0000000d06007388 */ /* 0x0001e20000000800 */
[----:B------:R-:W-:Y:S02]  /*2330*/  LEA R2, R53, UR4, 0x2 ;  /* 0x0000000435027c11 */ /* 0x000fe4000f8e10ff */
[----:B-1----:R-:W-:Y:S01]  /*2340*/  LEA R3, R55, UR4, 0x2 ;  /* 0x0000000437037c11 */ /* 0x002fe2000f8e10ff */
[----:B------:R1:W-:Y:S01]  /*2350*/  STS [R9], R14 ;  /* 0x0000000e09007388 */ /* 0x0003e20000000800 */
[----:B------:R-:W-:-:S02]  /*2360*/  LEA R4, R57, UR4, 0x2 ;  /* 0x0000000439047c11 */ /* 0x000fc4000f8e10ff */
[----:B--2---:R-:W-:Y:S01]  /*2370*/  LEA R7, R59, UR4, 0x2 ;  /* 0x000000043b077c11 */ /* 0x004fe2000f8e10ff */
[----:B------:R2:W-:Y:S01]  /*2380*/  STS [R8], R15 ;  /* 0x0000000f08007388 */ /* 0x0005e20000000800 */
[----:B0-----:R-:W-:-:S03]  /*2390*/  LEA R6, R61, UR4, 0x2 ;  /* 0x000000043d067c11 */ /* 0x001fc6000f8e10ff */
[----:B------:R0:W-:Y:S01]  /*23a0*/  STS [R11], R16 ;  /* 0x000000100b007388 */ /* 0x0001e20000000800 */
[----:B-1----:R-:W-:-:S03]  /*23b0*/  LEA R9, R63, UR4, 0x2 ;  /* 0x000000043f097c11 */ /* 0x002fc6000f8e10ff */
[----:B------:R1:W-:Y:S01]  /*23c0*/  STS [R10], R17 ;  /* 0x000000110a007388 */ /* 0x0003e20000000800 */
[----:B--2---:R-:W-:-:S03]  /*23d0*/  LEA R8, R65, UR4, 0x2 ;  /* 0x0000000441087c11 */ /* 0x004fc6000f8e10ff */
[----:B------:R2:W-:Y:S01]  /*23e0*/  STS [R5], R18 ;  /* 0x0000001205007388 */ /* 0x0005e20000000800 */
[----:B0-----:R-:W-:-:S03]  /*23f0*/  LEA R11, R71, UR4, 0x2 ;  /* 0x00000004470b7c11 */ /* 0x001fc6000f8e10ff */
[----:B------:R0:W-:Y:S01]  /*2400*/  STS [R2], R19 ;  /* 0x0000001302007388 */ /* 0x0001e20000000800 */
[----:B-1----:R-:W-:-:S03]  /*2410*/  LEA R10, R69, UR4, 0x2 ;  /* 0x00000004450a7c11 */ /* 0x002fc6000f8e10ff */
[----:B------:R0:W-:Y:S01]  /*2420*/  STS [R3], R20 ;  /* 0x0000001403007388 */ /* 0x0001e20000000800 */
[----:B--2---:R-:W-:-:S03]  /*2430*/  LEA R5, R67, UR4, 0x2 ;  /* 0x0000000443057c11 */ /* 0x004fc6000f8e10ff */
[----:B------:R0:W-:Y:S04]  /*2440*/  STS [R4], R21 ;  /* 0x0000001504007388 */ /* 0x0001e80000000800 */
[----:B------:R0:W-:Y:S04]  /*2450*/  STS [R7], R22 ;  /* 0x0000001607007388 */ /* 0x0001e80000000800 */
[----:B------:R0:W-:Y:S04]  /*2460*/  STS [R6], R23 ;  /* 0x0000001706007388 */ /* 0x0001e80000000800 */
[----:B------:R0:W-:Y:S04]  /*2470*/  STS [R9], R24 ;  /* 0x0000001809007388 */ /* 0x0001e80000000800 */
[----:B------:R0:W-:Y:S04]  /*2480*/  STS [R8], R25 ;  /* 0x0000001908007388 */ /* 0x0001e80000000800 */
[----:B------:R0:W-:Y:S04]  /*2490*/  STS [R5], R26 ;  /* 0x0000001a05007388 */ /* 0x0001e80000000800 */
[----:B------:R0:W-:Y:S04]  /*24a0*/  STS [R10], R27 ;  /* 0x0000001b0a007388 */ /* 0x0001e80000000800 */
[----:B------:R0:W-:Y:S01]  /*24b0*/  STS [R11], R28 ;  /* 0x0000001c0b007388 */ /* 0x0001e20000000800 */
[----:B------:R-:W-:Y:S06]  /*24c0*/  BAR.SYNC.DEFER_BLOCKING 0x0 ;  /* 0x0000000000007b1d */ /* 0x000fec0000010000 */
[----:B------:R0:W1:Y:S04]  /*24d0*/  LDS R2, [R35] ;  /* 0x0000000023027984 */ /* 0x0000680000000800 */
[----:B------:R0:W2:Y:S04]  /*24e0*/  LDS R3, [R35+0x4] ;  /* 0x0000040023037984 */ /* 0x0000a80000000800 */
[----:B------:R0:W3:Y:S04]  /*24f0*/  LDS R12, [R35+0x8] ;  /* 0x00000800230c7984 */ /* 0x0000e80000000800 */
[----:B------:R0:W4:Y:S04]  /*2500*/  LDS R13, [R35+0xc] ;  /* 0x00000c00230d7984 */ /* 0x0001280000000800 */
[----:B------:R0:W0:Y:S04]  /*2510*/  LDS R14, [R35+0x10] ;  /* 0x00001000230e7984 */ /* 0x0000280000000800 */
        /* <DEDUP_REMOVED lines=13> */
[----:B------:R0:W0:Y:S01]  /*25f0*/  LDS R28, [R35+0x48] ;  /* 0x00004800231c7984 */ /* 0x0000220000000800 */
[----:B------:R-:W-:Y:S06]  /*2600*/  BAR.SYNC.DEFER_BLOCKING 0x0 ;  /* 0x0000000000007b1d */ /* 0x000fec0000010000 */
[----:B-1234-:R-:W-:Y:S05]  /*2610*/  BRA `(.L_x_220) ;  /* 0xffffffdc00f87947 */ /* 0x01efea000383ffff */
.L_x_219:
[----:B------:R-:W-:Y:S01]  /*2620*/  LEA R5, R5, UR4, 0x2 ;  /* 0x0000000405057c11 */ /* 0x000fe2000f8e10ff */
[----:B------:R-:W-:Y:S01]  /*2630*/  IMAD R35, R0, -0x48, R35 ;  /* 0xffffffb800237824 */ /* 0x000fe200078e0223 */
[----:B------:R-:W-:Y:S02]  /*2640*/  LEA R4, R7, UR4, 0x2 ;  /* 0x0000000407047c11 */ /* 0x000fe4000f8e10ff */
[----:B------:R-:W-:Y:S01]  /*2650*/  LEA R39, R39, UR4, 0x2 ;  /* 0x0000000427277c11 */ /* 0x000fe2000f8e10ff */
[----:B------:R0:W-:Y:S01]  /*2660*/  STS [R5], R2 ;  /* 0x0000000205007388 */ /* 0x0001e20000000800 */
[----:B------:R-:W-:Y:S02]  /*2670*/  LEA R6, R41, UR4, 0x2 ;  /* 0x0000000429067c11 */ /* 0x000fe4000f8e10ff */
[----:B------:R-:W-:Y:S01]  /*2680*/  LEA R43, R43, UR4, 0x2 ;  /* 0x000000042b2b7c11 */ /* 0x000fe2000f8e10ff */
[----:B------:R1:W-:Y:S01]  /*2690*/  STS [R4], R3 ;  /* 0x0000000304007388 */ /* 0x0003e20000000800 */
[----:B------:R-:W-:-:S02]  /*26a0*/  LEA R8, R45, UR4, 0x2 ;  /* 0x000000042d087c11 */ /* 0x000fc4000f8e10ff */
[----:B------:R-:W-:Y:S01]  /*26b0*/  LEA R47, R47, UR4, 0x2 ;  /* 0x000000042f2f7c11 */ /* 0x000fe2000f8e10ff */
[----:B------:R-:W-:Y:S01]  /*26c0*/  STS [R39], R12 ;  /* 0x0000000c27007388 */ /* 0x000fe20000000800 */
[----:B------:R-:W-:Y:S02]  /*26d0*/  LEA R10, R49, UR4, 0x2 ;  /* 0x00000004310a7c11 */ /* 0x000fe4000f8e10ff */
[----:B------:R-:W-:Y:S01]  /*26e0*/  LEA R51, R51, UR4, 0x2 ;  /* 0x0000000433337c11 */ /* 0x000fe2000f8e10ff */
[----:B------:R2:W-:Y:S01]  /*26f0*/  STS [R6], R13 ;  /* 0x0000000d06007388 */ /* 0x0005e20000000800 */
[----:B0-----:R-:W-:Y:S02]  /*2700*/  LEA R2, R53, UR4, 0x2 ;  /* 0x0000000435027c11 */ /* 0x001fe4000f8e10ff */
[----:B------:R-:W-:Y:S01]  /*2710*/  LEA R55, R55, UR4, 0x2 ;  /* 0x0000000437377c11 */ /* 0x000fe2000f8e10ff */
[----:B------:R-:W-:Y:S01]  /*2720*/  STS [R43], R14 ;  /* 0x0000000e2b007388 */ /* 0x000fe20000000800 */
[----:B-1----:R-:W-:-:S02]  /*2730*/  LEA R4, R57, UR4, 0x2 ;  /* 0x0000000439047c11 */ /* 0x002fc4000f8e10ff */
[----:B------:R-:W-:Y:S01]  /*2740*/  LEA R59, R59, UR4, 0x2 ;  /* 0x000000043b3b7c11 */ /* 0x000fe2000f8e10ff */
[----:B------:R0:W-:Y:S01]  /*2750*/  STS [R8], R15 ;  /* 0x0000000f08007388 */ /* 0x0001e20000000800 */
[----:B------:R-:W-:Y:S02]  /*2760*/  LEA R63, R63, UR4, 0x2 ;  /* 0x000000043f3f7c11 */ /* 0x000fe4000f8e10ff */
[----:B--2---:R-:W-:Y:S01]  /*2770*/  LEA R6, R61, UR4, 0x2 ;  /* 0x000000043d067c11 */ /* 0x004fe2000f8e10ff */
[----:B------:R-:W-:Y:S01]  /*2780*/  STS [R47], R16 ;  /* 0x000000102f007388 */ /* 0x000fe20000000800 */
[----:B------:R-:W-:Y:S02]  /*2790*/  LEA R67, R67, UR4, 0x2 ;  /* 0x0000000443437c11 */ /* 0x000fe4000f8e10ff */
[----:B------:R-:W-:Y:S01]  /*27a0*/  LEA R71, R71, UR4, 0x2 ;  /* 0x0000000447477c11 */ /* 0x000fe2000f8e10ff */
[----:B------:R1:W-:Y:S01]  /*27b0*/  STS [R10], R17 ;  /* 0x000000110a007388 */ /* 0x0003e20000000800 */
[----:B0-----:R-:W-:-:S03]  /*27c0*/  LEA R8, R65, UR4, 0x2 ;  /* 0x0000000441087c11 */ /* 0x001fc6000f8e10ff */
[----:B------:R-:W-:Y:S04]  /*27d0*/  STS [R51], R18 ;  /* 0x0000001233007388 */ /* 0x000fe80000000800 */
[----:B------:R0:W-:Y:S01]  /*27e0*/  STS [R2], R19 ;  /* 0x0000001302007388 */ /* 0x0001e20000000800 */
[----:B-1----:R-:W-:Y:S01]  /*27f0*/  LEA R10, R69, UR4, 0x2 ;  /* 0x00000004450a7c11 */ /* 0x002fe2000f8e10ff */
[----:B------:R-:W1:Y:S02]  /*2800*/  LDCU.64 UR4, c[0x0][0x3a0] ;  /* 0x00007400ff0477ac */ /* 0x000e640008000a00 */
[----:B------:R-:W-:Y:S04]  /*2810*/  STS [R55], R20 ;  /* 0x0000001437007388 */ /* 0x000fe80000000800 */
[----:B------:R2:W-:Y:S01]  /*2820*/  STS [R4], R21 ;  /* 0x0000001504007388 */ /* 0x0005e20000000800 */
[----:B0-----:R-:W0:Y:S03]  /*2830*/  LDC.64 R2, c[0x0][0x388] ;  /* 0x0000e200ff027b82 */ /* 0x001e260000000a00 */
[----:B------:R-:W-:Y:S04]  /*2840*/  STS [R59], R22 ;  /* 0x000000163b007388 */ /* 0x000fe80000000800 */
[----:B------:R3:W-:Y:S01]  /*2850*/  STS [R6], R23 ;  /* 0x0000001706007388 */ /* 0x0007e20000000800 */
[----:B--2---:R-:W-:-:S03]  /*2860*/  VIADD R4, R0, 0x100 ;  /* 0x0000010000047836 */ /* 0x004fc60000000000 */
[----:B------:R-:W-:Y:S02]  /*2870*/  STS [R63], R24 ;  /* 0x000000183f007388 */ /* 0x000fe40000000800 */
[----:B-1----:R-:W-:Y:S02]  /*2880*/  ISETP.GE.U32.AND P3, PT, R4, UR4, PT ;  /* 0x0000000404007c0c */ /* 0x002fe4000bf66070 */
[----:B------:R1:W-:Y:S01]  /*2890*/  STS [R8], R25 ;  /* 0x0000001908007388 */ /* 0x0003e20000000800 */
[C---:B------:R-:W-:Y:S02]  /*28a0*/  VIADD R4, R0.reuse, 0x200 ;  /* 0x0000020000047836 */ /* 0x040fe40000000000 */
[----:B---3--:R-:W-:Y:S01]  /*28b0*/  VIADD R6, R0, 0x300 ;  /* 0x0000030000067836 */ /* 0x008fe20000000000 */
[----:B------:R-:W-:Y:S01]  /*28c0*/  STS [R67], R26 ;  /* 0x0000001a43007388 */ /* 0x000fe20000000800 */
[----:B------:R-:W-:Y:S02]  /*28d0*/  ISETP.GE.U32.AND.EX P3, PT, RZ, UR5, PT, P3 ;  /* 0x00000005ff007c0c */ /* 0x000fe4000bf66130 */
[----:B------:R-:W-:Y:S01]  /*28e0*/  ISETP.GE.U32.AND P4, PT, R4, UR4, PT ;  /* 0x0000000404007c0c */ /* 0x000fe2000bf86070 */
[----:B------:R2:W-:Y:S01]  /*28f0*/  STS [R10], R27 ;  /* 0x0000001b0a007388 */ /* 0x0005e20000000800 */
[----:B------:R-:W-:Y:S01]  /*2900*/  ISETP.GE.U32.AND P1, PT, R6, UR4, PT ;  /* 0x0000000406007c0c */ /* 0x000fe2000bf26070 */
[C---:B0-----:R-:W-:Y:S01]  /*2910*/  IMAD.WIDE.U32 R2, R0.reuse, 0x4, R2 ;  /* 0x0000000400027825 */ /* 0x041fe200078e0002 */
[C---:B-1----:R-:W-:Y:S01]  /*2920*/  LOP3.LUT R8, R0.reuse, 0x400, RZ, 0xfc, !PT ;  /* 0x0000040000087812 */ /* 0x042fe200078efcff */
[----:B------:R-:W-:Y:S01]  /*2930*/  STS [R71], R28 ;  /* 0x0000001c47007388 */ /* 0x000fe20000000800 */
[----:B------:R-:W-:Y:S01]  /*2940*/  BAR.SYNC.DEFER_BLOCKING 0x0 ;  /* 0x0000000000007b1d */ /* 0x000fe20000010000 */
[----:B------:R-:W-:Y:S01]  /*2950*/  ISETP.GE.U32.AND.EX P1, PT, RZ, UR5, PT, P1 ;  /* 0x00000005ff007c0c */ /* 0x000fe2000bf26110 */
[----:B--2---:R-:W-:Y:S01]  /*2960*/  VIADD R10, R0, 0x500 ;  /* 0x00000500000a7836 */ /* 0x004fe20000000000 */
[----:B------:R-:W-:Y:S01]  /*2970*/  ISETP.GE.U32.AND P6, PT, R8, UR4, PT ;  /* 0x0000000408007c0c */ /* 0x000fe2000bfc6070 */
[C---:B------:R-:W-:Y:S01]  /*2980*/  VIADD R4, R0.reuse, 0x600 ;  /* 0x0000060000047836 */ /* 0x040fe20000000000 */
[----:B------:R-:W-:Y:S01]  /*2990*/  ISETP.GE.U32.AND.EX P4, PT, RZ, UR5, PT, P4 ;  /* 0x00000005ff007c0c */ /* 0x000fe2000bf86140 */
[----:B------:R-:W-:Y:S01]  /*29a0*/  VIADD R6, R0, 0x700 ;  /* 0x0000070000067836 */ /* 0x000fe20000000000 */
[----:B------:R-:W-:-:S02]  /*29b0*/  ISETP.GE.U32.AND P0, PT, R10, UR4, PT ;  /* 0x000000040a007c0c */ /* 0x000fc4000bf06070 */
[----:B------:R-:W-:Y:S02]  /*29c0*/  ISETP.GE.U32.AND.EX P6, PT, RZ, UR5, PT, P6 ;  /* 0x00000005ff007c0c */ /* 0x000fe4000bfc6160 */
[----:B------:R-:W-:Y:S02]  /*29d0*/  ISETP.GE.U32.AND.EX P0, PT, RZ, UR5, PT, P0 ;  /* 0x00000005ff007c0c */ /* 0x000fe4000bf06100 */
[----:B------:R-:W-:Y:S02]  /*29e0*/  ISETP.GE.U32.AND P5, PT, R4, UR4, PT ;  /* 0x0000000404007c0c */ /* 0x000fe4000bfa6070 */
[----:B------:R-:W-:Y:S02]  /*29f0*/  LOP3.LUT R4, R0, 0x800, RZ, 0xfc, !PT ;  /* 0x0000080000047812 */ /* 0x000fe400078efcff */
[----:B------:R-:W-:Y:S01]  /*2a00*/  ISETP.GE.U32.AND P2, PT, R6, UR4, PT ;  /* 0x0000000406007c0c */ /* 0x000fe2000bf46070 */
[----:B------:R-:W-:Y:S01]  /*2a10*/  VIADD R6, R0, 0x900 ;  /* 0x0000090000067836 */ /* 0x000fe20000000000 */
[----:B------:R-:W-:-:S02]  /*2a20*/  ISETP.GE.U32.AND.EX P5, PT, RZ, UR5, PT, P5 ;  /* 0x00000005ff007c0c */ /* 0x000fc4000bfa6150 */
[----:B------:R-:W-:Y:S01]  /*2a30*/  ISETP.GE.U32.AND.EX P2, PT, RZ, UR5, PT, P2 ;  /* 0x00000005ff007c0c */ /* 0x000fe2000bf46120 */
[----:B------:R-:W0:Y:S04]  /*2a40*/  LDS R5, [R35+0x400] ;  /* 0x0004000023057984 */ /* 0x000e280000000800 */
[----:B------:R-:W1:Y:S04]  /*2a50*/  LDS R9, [R35+0xc00] ;  /* 0x000c000023097984 */ /* 0x000e680000000800 */
        /* <DEDUP_REMOVED lines=8> */
[----:B0-----:R-:W-:Y:S01]  /*2ae0*/  @!P3 STG.E desc[UR10][R2.64+0x400], R5 ;  /* 0x000400050200b986 */ /* 0x001fe2000c10190a */
[----:B------:R-:W-:Y:S01]  /*2af0*/  ISETP.GE.U32.AND P3, PT, R4, UR4, PT ;  /* 0x0000000404007c0c */ /* 0x000fe2000bf66070 */
[----:B------:R-:W-:-:S02]  /*2b00*/  VIADD R4, R0, 0xa00 ;  /* 0x00000a0000047836 */ /* 0x000fc40000000000 */
[----:B------:R-:W0:Y:S01]  /*2b10*/  LDS R25, [R35+0x2c00] ;  /* 0x002c000023197984 */ /* 0x000e220000000800 */
[----:B------:R-:W-:-:S03]  /*2b20*/  ISETP.GE.U32.AND.EX P3, PT, RZ, UR5, PT, P3 ;  /* 0x00000005ff007c0c */ /* 0x000fc6000bf66130 */
[----:B-1----:R-:W-:Y:S01]  /*2b30*/  @!P1 STG.E desc[UR10][R2.64+0xc00], R9 ;  /* 0x000c000902009986 */ /* 0x002fe2000c10190a */
[----:B------:R-:W-:-:S03]  /*2b40*/  ISETP.GE.U32.AND P1, PT, R0, UR4, PT ;  /* 0x0000000400007c0c */ /* 0x000fc6000bf26070 */
[----:B------:R-:W1:Y:S04]  /*2b50*/  LDS R5, [R35+0x3000] ;  /* 0x0030000023057984 */ /* 0x000e680000000800 */
[----:B--2---:R-:W-:Y:S01]  /*2b60*/  @!P0 STG.E desc[UR10][R2.64+0x1400], R13 ;  /* 0x0014000d02008986 */ /* 0x004fe2000c10190a */
[----:B------:R-:W-:-:S03]  /*2b70*/  ISETP.GE.U32.AND.EX P0, PT, RZ, UR5, PT, P1 ;  /* 0x00000005ff007c0c */ /* 0x000fc6000bf06110 */
[----:B---3--:R-:W-:Y:S01]  /*2b80*/  @!P6 STG.E desc[UR10][R2.64+0x1000], R11 ;  /* 0x0010000b0200e986 */ /* 0x008fe2000c10190a */
[----:B------:R-:W-:Y:S01]  /*2b90*/  ISETP.GE.U32.AND P6, PT, R4, UR4, PT ;  /* 0x0000000404007c0c */ /* 0x000fe2000bfc6070 */
[----:B------:R-:W-:Y:S02]  /*2ba0*/  VIADD R4, R0, 0xb00 ;  /* 0x00000b0000047836 */ /* 0x000fe40000000000 */
[----:B----4-:R-:W-:Y:S01]  /*2bb0*/  @!P4 STG.E desc[UR10][R2.64+0x800], R7 ;  /* 0x000800070200c986 */ /* 0x010fe2000c10190a */
[----:B------:R-:W-:Y:S01]  /*2bc0*/  ISETP.GE.U32.AND P4, PT, R6, UR4, PT ;  /* 0x0000000406007c0c */ /* 0x000fe2000bf86070 */
[----:B------:R-:W-:Y:S01]  /*2bd0*/  VIADD R6, R0, 0xe00 ;  /* 0x00000e0000067836 */ /* 0x000fe20000000000 */
[----:B------:R-:W-:Y:S01]  /*2be0*/  ISETP.GE.U32.AND P1, PT, R4, UR4, PT ;  /* 0x0000000404007c0c */ /* 0x000fe2000bf26070 */
[----:B------:R-:W2:Y:S01]  /*2bf0*/  LDS R7, [R35+0x3400] ;  /* 0x0034000023077984 */ /* 0x000ea20000000800 */
[----:B------:R-:W-:Y:S02]  /*2c00*/  LOP3.LUT R4, R0, 0xc00, RZ, 0xfc, !PT ;  /* 0x00000c0000047812 */ /* 0x000fe400078efcff */
[----:B------:R-:W-:Y:S01]  /*2c10*/  ISETP.GE.U32.AND.EX P4, PT, RZ, UR5, PT, P4 ;  /* 0x00000005ff007c0c */ /* 0x000fe2000bf86140 */
[----:B------:R-:W3:Y:S01]  /*2c20*/  LDS R9, [R35+0x3800] ;  /* 0x0038000023097984 */ /* 0x000ee20000000800 */
[----:B------:R-:W-:-:S03]  /*2c30*/  ISETP.GE.U32.AND.EX P6, PT, RZ, UR5, PT, P6 ;  /* 0x00000005ff007c0c */ /* 0x000fc6000bfc6160 */
[----:B------:R-:W-:Y:S04]  /*2c40*/  LDS R11, [R35+0x3c00] ;  /* 0x003c0000230b7984 */ /* 0x000fe80000000800 */
[----:B------:R-:W-:Y:S04]  /*2c50*/  LDS R13, [R35+0x4000] ;  /* 0x00400000230d7984 */ /* 0x000fe80000000800 */
[----:B------:R-:W-:Y:S04]  /*2c60*/  LDS R27, [R35+0x4400] ;  /* 0x00440000231b7984 */ /* 0x000fe80000000800 */
[----:B------:R-:W4:Y:S04]  /*2c70*/  @!P0 LDS R29, [R35] ;  /* 0x00000000231d8984 */ /* 0x000f280000000800 */
[----:B-----5:R0:W-:Y:S01]  /*2c80*/  @!P5 STG.E desc[UR10][R2.64+0x1800], R15 ;  /* 0x0018000f0200d986 */ /* 0x0201e2000c10190a */
[----:B------:R-:W-:Y:S01]  /*2c90*/  ISETP.GE.U32.AND P5, PT, R4, UR4, PT ;  /* 0x0000000404007c0c */ /* 0x000fe2000bfa6070 */
[----:B------:R-:W-:-:S02]  /*2ca0*/  VIADD R4, R0, 0xd00 ;  /* 0x00000d0000047836 */ /* 0x000fc40000000000 */
[----:B------:R0:W-:Y:S01]  /*2cb0*/  @!P2 STG.E desc[UR10][R2.64+0x1c00], R17 ;  /* 0x001c00110200a986 */ /* 0x0001e2000c10190a */
[----:B------:R-:W-:Y:S02]  /*2cc0*/  ISETP.GE.U32.AND.EX P2, PT, RZ, UR5, PT, P1 ;  /* 0x00000005ff007c0c */ /* 0x000fe4000bf46110 */
[----:B------:R-:W-:Y:S01]  /*2cd0*/  ISETP.GE.U32.AND.EX P5, PT, RZ, UR5, PT, P5 ;  /* 0x00000005ff007c0c */ /* 0x000fe2000bfa6150 */
[----:B------:R0:W-:Y:S01]  /*2ce0*/  @!P3 STG.E desc[UR10][R2.64+0x2000], R19 ;  /* 0x002000130200b986 */ /* 0x0001e2000c10190a */
[----:B------:R-:W-:Y:S01]  /*2cf0*/  ISETP.GE.U32.AND P1, PT, R4, UR4, PT ;  /* 0x0000000404007c0c */ /* 0x000fe2000bf26070 */
[----:B------:R-:W-:Y:S01]  /*2d00*/  VIADD R4, R0, 0xf00 ;  /* 0x00000f0000047836 */ /* 0x000fe20000000000 */
[----:B------:R-:W-:Y:S01]  /*2d10*/  ISETP.GE.U32.AND P3, PT, R6, UR4, PT ;  /* 0x0000000406007c0c */ /* 0x000fe2000bf66070 */
[----:B------:R1:W-:Y:S01]  /*2d20*/  @!P4 STG.E desc[UR10][R2.64+0x2400], R21 ;  /* 0x002400150200c986 */ /* 0x0003e2000c10190a */
[----:B------:R-:W-:Y:S01]  /*2d30*/  VIADD R6, R0, 0x1100 ;  /* 0x0000110000067836 */ /* 0x000fe20000000000 */
[----:B------:R-:W-:-:S02]  /*2d40*/  ISETP.GE.U32.AND.EX P1, PT, RZ, UR5, PT, P1 ;  /* 0x00000005ff007c0c */ /* 0x000fc4000bf26110 */
[----:B------:R-:W-:Y:S01]  /*2d50*/  ISETP.GE.U32.AND P4, PT, R4, UR4, PT ;  /* 0x0000000404007c0c */ /* 0x000fe2000bf86070 */
[----:B------:R2:W-:Y:S01]  /*2d60*/  @!P6 STG.E desc[UR10][R2.64+0x2800], R23 ;  /* 0x002800170200e986 */ /* 0x0005e2000c10190a */
[C---:B------:R-:W-:Y:S01]  /*2d70*/  LOP3.LUT R4, R0.reuse, 0x1000, RZ, 0xfc, !PT ;  /* 0x0000100000047812 */ /* 0x040fe200078efcff */
[----:B------:R-:W-:Y:S01]  /*2d80*/  VIADD R0, R0, 0x1200 ;  /* 0x0000120000007836 */ /* 0x000fe20000000000 */
[----:B------:R-:W-:Y:S01]  /*2d90*/  ISETP.GE.U32.AND.EX P3, PT, RZ, UR5, PT, P3 ;  /* 0x00000005ff007c0c */ /* 0x000fe2000bf66130 */
[----:B0-----:R0:W-:Y:S01]  /*2da0*/  @!P2 STG.E desc[UR10][R2.64+0x2c00], R25 ;  /* 0x002c00190200a986 */ /* 0x0011e2000c10190a */
[----:B------:R-:W-:Y:S02]  /*2db0*/  ISETP.GE.U32.AND P6, PT, R4, UR4, PT ;  /* 0x0000000404007c0c */ /* 0x000fe4000bfc6070 */
[----:B------:R-:W-:Y:S01]  /*2dc0*/  ISETP.GE.U32.AND P2, PT, R6, UR4, PT ;  /* 0x0000000406007c0c */ /* 0x000fe2000bf46070 */
[----:B-1----:R0:W-:Y:S01]  /*2dd0*/  @!P5 STG.E desc[UR10][R2.64+0x3000], R5 ;  /* 0x003000050200d986 */ /* 0x0021e2000c10190a */
[----:B------:R-:W-:-:S02]  /*2de0*/  ISETP.GE.U32.AND P5, PT, R0, UR4, PT ;  /* 0x0000000400007c0c */ /* 0x000fc4000bfa6070 */
[----:B------:R-:W-:Y:S01]  /*2df0*/  ISETP.GE.U32.AND.EX P4, PT, RZ, UR5, PT, P4 ;  /* 0x00000005ff007c0c */ /* 0x000fe2000bf86140 */
[----:B--2---:R0:W-:Y:S01]  /*2e00*/  @!P1 STG.E desc[UR10][R2.64+0x3400], R7 ;  /* 0x0034000702009986 */ /* 0x0041e2000c10190a */
[----:B------:R-:W-:Y:S02]  /*2e10*/  ISETP.GE.U32.AND.EX P6, PT, RZ, UR5, PT, P6 ;  /* 0x00000005ff007c0c */ /* 0x000fe4000bfc6160 */
[----:B------:R-:W-:Y:S01]  /*2e20*/  ISETP.GE.U32.AND.EX P2, PT, RZ, UR5, PT, P2 ;  /* 0x00000005ff007c0c */ /* 0x000fe2000bf46120 */
[----:B---3--:R0:W-:Y:S01]  /*2e30*/  @!P3 STG.E desc[UR10][R2.64+0x3800], R9 ;  /* 0x003800090200b986 */ /* 0x0081e2000c10190a */
[----:B------:R-:W-:-:S03]  /*2e40*/  ISETP.GE.U32.AND.EX P5, PT, RZ, UR5, PT, P5 ;  /* 0x00000005ff007c0c */ /* 0x000fc6000bfa6150 */
[----:B----4-:R0:W-:Y:S04]  /*2e50*/  @!P0 STG.E desc[UR10][R2.64], R29 ;  /* 0x0000001d02008986 */ /* 0x0101e8000c10190a */
[----:B------:R0:W-:Y:S04]  /*2e60*/  @!P4 STG.E desc[UR10][R2.64+0x3c00], R11 ;  /* 0x003c000b0200c986 */ /* 0x0001e8000c10190a */
[----:B------:R0:W-:Y:S04]  /*2e70*/  @!P6 STG.E desc[UR10][R2.64+0x4000], R13 ;  /* 0x0040000d0200e986 */ /* 0x0001e8000c10190a */
[----:B------:R0:W-:Y:S01]  /*2e80*/  @!P2 STG.E desc[UR10][R2.64+0x4400], R27 ;  /* 0x0044001b0200a986 */ /* 0x0001e2000c10190a */
[----:B------:R-:W-:Y:S05]  /*2e90*/  @P5 EXIT ;  /* 0x000000000000594d */ /* 0x000fea0003800000 */
[----:B------:R-:W1:Y:S04]  /*2ea0*/  LDS R35, [R35+0x4800] ;  /* 0x0048000023237984 */ /* 0x000e680000000800 */
[----:B-1----:R-:W-:Y:S01]  /*2eb0*/  STG.E desc[UR10][R2.64+0x4800], R35 ;  /* 0x0048002302007986 */ /* 0x002fe2000c10190a */
[----:B------:R-:W-:Y:S05]  /*2ec0*/  EXIT ;  /* 0x000000000000794d */ /* 0x000fea0003800000 */
.L_x_221:
        /* <DEDUP_REMOVED lines=11> */
.L_x_318:


//--------------------- .text._ZN3cub18CUB_300001_SM_10006detail11EmptyKernelIvEEvv --------------------------
	.section	.text._ZN3cub18CUB_300001_SM_10006detail11EmptyKernelIvEEvv,"ax",@progbits
	.align	128
        .global         _ZN3cub18CUB_300001_SM_10006detail11EmptyKernelIvEEvv
        .type           _ZN3cub18CUB_300001_SM_10006detail11EmptyKernelIvEEvv,@function
        .size           _ZN3cub18CUB_300001_SM_10006detail11EmptyKernelIvEEvv,(.L_x_319 - _ZN3cub18CUB_300001_SM_10006detail11EmptyKernelIvEEvv)
        .other          _ZN3cub18CUB_300001_SM_10006detail11EmptyKernelIvEEvv,@"STO_CUDA_ENTRY STV_DEFAULT"
_ZN3cub18CUB_300001_SM_10006detail11EmptyKernelIvEEvv:
.text._ZN3cub18CUB_300001_SM_10006detail11EmptyKernelIvEEvv:
[----:B------:R-:W-:Y:S01]  /*0000*/  LDC R1, c[0x0][0x37c] ;  /* 0x0000df00ff017b82 */ /* 0x000fe20000000800 */
[----:B------:R-:W-:Y:S05]  /*0010*/  EXIT ;  /* 0x000000000000794d */ /* 0x000fea0003800000 */
.L_x_222:
        /* <DEDUP_REMOVED lines=14> */
.L_x_319:


//--------------------- .text._Z13radix_scatterPKjPjiS0_S0_iii --------------------------
	.section	.text._Z13radix_scatterPKjPjiS0_S0_iii,"ax",@progbits
	.align	128
        .global         _Z13radix_scatterPKjPjiS0_S0_iii
        .type           _Z13radix_scatterPKjPjiS0_S0_iii,@function
        .size           _Z13radix_scatterPKjPjiS0_S0_iii,(.L_x_320 - _Z13radix_scatterPKjPjiS0_S0_iii)
        .other          _Z13radix_scatterPKjPjiS0_S0_iii,@"STO_CUDA_ENTRY STV_DEFAULT"
_Z13radix_scatterPKjPjiS0_S0_iii:
.text._Z13radix_scatterPKjPjiS0_S0_iii:
[----:B------:R-:W-:Y:S01]  /*0000*/  LDC R1, c[0x0][0x37c] ;  /* 0x0000df00ff017b82 */ /* 0x000fe20000000800 */
[----:B------:R-:W0:Y:S07]  /*0010*/  S2R R0, SR_TID.X ;  /* 0x0000000000007919 */ /* 0x000e2e0000002100 */
[----:B------:R-:W1:Y:S01]  /*0020*/  S2UR UR4, SR_CTAID.X ;  /* 0x00000000000479c3 */ /* 0x000e620000002500 */
[----:B------:R-:W2:Y:S01]  /*0030*/  LDCU.64 UR8, c[0x0][0x358] ;  /* 0x00006b00ff0877ac */ /* 0x000ea20008000a00 */
[----:B------:R-:W-:Y:S01]  /*0040*/  BSSY.RECONVERGENT B0, `(.L_x_223) ;  /* 0x0000066000007945 */ /* 0x000fe20003800200 */
[----:B0-----:R-:W-:-:S13]  /*0050*/  ISETP.GT.U32.AND P0, PT, R0, 0xff, PT ;  /* 0x000000ff0000780c */ /* 0x001fda0003f04070 */
[----:B-12---:R-:W-:Y:S05]  /*0060*/  @P0 BRA `(.L_x_224) ;  /* 0x00000004008c0947 */ /* 0x006fea0003800000 */
[----:B------:R-:W0:Y:S01]  /*0070*/  LDC R17, c[0x0][0x360] ;  /* 0x0000d800ff117b82 */ /* 0x000e220000000800 */
[----:B------:R-:W-:Y:S01]  /*0080*/  BSSY.RECONVERGENT B1, `(.L_x_225) ;  /* 0x0000034000017945 */ /* 0x000fe20003800200 */
[----:B------:R-:W-:Y:S01]  /*0090*/  IMAD.MOV.U32 R16, RZ, RZ, R0 ;  /* 0x000000ffff107224 */ /* 0x000fe200078e0000 */
[----:B0-----:R-:W0:Y:S01]  /*00a0*/  I2F.U32.RP R7, R17 ;  /* 0x0000001100077306 */ /* 0x001e220000209000 */
[----:B------:R-:W-:Y:S01]  /*00b0*/  IMAD.IADD R4, R0, 0x1, R17 ;  /* 0x0000000100047824 */ /* 0x000fe200078e0211 */
[----:B------:R-:W-:-:S04]  /*00c0*/  ISETP.NE.U32.AND P2, PT, R17, RZ, PT ;  /* 0x000000ff1100720c */ /* 0x000fc80003f45070 */
[C---:B------:R-:W-:Y:S02]  /*00d0*/  ISETP.GE.U32.AND P0, PT, R4.reuse, 0x100, PT ;  /* 0x000001000400780c */ /* 0x040fe40003f06070 */
[----:B------:R-:W-:Y:S01]  /*00e0*/  VIMNMX.U32 R5, PT, PT, R4, 0x100, !PT ;  /* 0x0000010004057848 */ /* 0x000fe20007fe0000 */
[----:B0-----:R-:W0:Y:S02]  /*00f0*/  MUFU.RCP R7, R7 ;  /* 0x0000000700077308 */ /* 0x001e240000001000 */
[----:B0-----:R-:W-:-:S06]  /*0100*/  VIADD R2, R7, 0xffffffe ;  /* 0x0ffffffe07027836 */ /* 0x001fcc0000000000 */
[----:B------:R0:W1:Y:S02]  /*0110*/  F2I.FTZ.U32.TRUNC.NTZ R3, R2 ;  /* 0x0000000200037305 */ /* 0x000064000021f000 */
[----:B0-----:R-:W-:Y:S02]  /*0120*/  HFMA2 R2, -RZ, RZ, 0, 0 ;  /* 0x00000000ff027431 */ /* 0x001fe400000001ff */
[----:B-1----:R-:W-:-:S04]  /*0130*/  IMAD.MOV R6, RZ, RZ, -R3 ;  /* 0x000000ffff067224 */ /* 0x002fc800078e0a03 */
[----:B------:R-:W-:Y:S01]  /*0140*/  IMAD R9, R6, R17, RZ ;  /* 0x0000001106097224 */ /* 0x000fe200078e02ff */
[----:B------:R-:W-:-:S03]  /*0150*/  SEL R6, RZ, 0x1, P0 ;  /* 0x00000001ff067807 */ /* 0x000fc60000000000 */
[----:B------:R-:W-:Y:S01]  /*0160*/  IMAD.HI.U32 R3, R3, R9, R2 ;  /* 0x0000000903037227 */ /* 0x000fe200078e0002 */
[----:B------:R-:W-:-:S05]  /*0170*/  IADD3 R4, PT, PT, R5, -R4, -R6 ;  /* 0x8000000405047210 */ /* 0x000fca0007ffe806 */
[----:B------:R-:W-:-:S04]  /*0180*/  IMAD.HI.U32 R3, R3, R4, RZ ;  /* 0x0000000403037227 */ /* 0x000fc800078e00ff */
[----:B------:R-:W-:-:S04]  /*0190*/  IMAD.MOV R2, RZ, RZ, -R3 ;  /* 0x000000ffff027224 */ /* 0x000fc800078e0a03 */
[----:B------:R-:W-:-:S05]  /*01a0*/  IMAD R4, R17, R2, R4 ;  /* 0x0000000211047224 */ /* 0x000fca00078e0204 */
[----:B------:R-:W-:-:S13]  /*01b0*/  ISETP.GE.U32.AND P0, PT, R4, R17, PT ;  /* 0x000000110400720c */ /* 0x000fda0003f06070 */
[----:B------:R-:W-:Y:S02]  /*01c0*/  @P0 IMAD.IADD R4, R4, 0x1, -R17 ;  /* 0x0000000104040824 */ /* 0x000fe400078e0a11 */
[----:B------:R-:W-:-:S03]  /*01d0*/  @P0 VIADD R3, R3, 0x1 ;  /* 0x0000000103030836 */ /* 0x000fc60000000000 */
[----:B------:R-:W-:-:S13]  /*01e0*/  ISETP.GE.U32.AND P1, PT, R4, R17, PT ;  /* 0x000000110400720c */ /* 0x000fda0003f26070 */
[----:B------:R-:W-:Y:S02]  /*01f0*/  @P1 IADD3 R3, PT, PT, R3, 0x1, RZ ;  /* 0x0000000103031810 */ /* 0x000fe40007ffe0ff */
[----:B------:R-:W-:-:S05]  /*0200*/  @!P2 LOP3.LUT R3, RZ, R17, RZ, 0x33, !PT ;  /* 0x00000011ff03a212 */ /* 0x000fca00078e33ff */
[----:B------:R-:W-:-:S05]  /*0210*/  IMAD.IADD R6, R6, 0x1, R3 ;  /* 0x0000000106067824 */ /* 0x000fca00078e0203 */
[C---:B------:R-:W-:Y:S02]  /*0220*/  LOP3.LUT R2, R6.reuse, 0x3, RZ, 0xc0, !PT ;  /* 0x0000000306027812 */ /* 0x040fe400078ec0ff */
[----:B------:R-:W-:Y:S02]  /*0230*/  ISETP.GE.U32.AND P1, PT, R6, 0x3, PT ;  /* 0x000000030600780c */ /* 0x000fe40003f26070 */
[----:B------:R-:W-:-:S13]  /*0240*/  ISETP.NE.AND P0, PT, R2, 0x3, PT ;  /* 0x000000030200780c */ /* 0x000fda0003f05270 */
[----:B------:R-:W-:Y:S05]  /*0250*/  @!P0 BRA `(.L_x_226) ;  /* 0x0000000000588947 */ /* 0x000fea0003800000 */
[----:B------:R-:W0:Y:S01]  /*0260*/  S2R R8, SR_CgaCtaId ;  /* 0x0000000000087919 */ /* 0x000e220000008800 */
[----:B------:R-:W1:Y:S01]  /*0270*/  LDC R19, c[0x0][0x3ac] ;  /* 0x0000eb00ff137b82 */ /* 0x000e620000000800 */
[----:B------:R-:W-:Y:S01]  /*0280*/  VIADD R6, R6, 0x1 ;  /* 0x0000000106067836 */ /* 0x000fe20000000000 */
[----:B------:R-:W-:Y:S01]  /*0290*/  MOV R7, 0x400 ;  /* 0x0000040000077802 */ /* 0x000fe20000000f00 */
[----:B------:R-:W-:Y:S01]  /*02a0*/  IMAD.MOV.U32 R16, RZ, RZ, R0 ;  /* 0x000000ffff107224 */ /* 0x000fe200078e0000 */
[----:B------:R-:W-:Y:S02]  /*02b0*/  MOV R11, RZ ;  /* 0x000000ff000b7202 */ /* 0x000fe40000000f00 */
[----:B------:R-:W-:Y:S02]  /*02c0*/  LOP3.LUT R10, R6, 0x3, RZ, 0xc0, !PT ;  /* 0x00000003060a7812 */ /* 0x000fe400078ec0ff */
[----:B------:R-:W2:Y:S08]  /*02d0*/  LDC.64 R2, c[0x0][0x398] ;  /* 0x0000e600ff027b82 */ /* 0x000eb00000000a00 */
[----:B------:R-:W3:Y:S01]  /*02e0*/  LDC.64 R4, c[0x0][0x3a0] ;  /* 0x0000e800ff047b82 */ /* 0x000ee20000000a00 */
[----:B0-----:R-:W-:-:S07]  /*02f0*/  LEA R13, R8, R7, 0x18 ;  /* 0x00000007080d7211 */ /* 0x001fce00078ec0ff */
.L_x_227:
[C---:B-1----:R-:W-:Y:S02]  /*0300*/  IMAD R7, R16.reuse, R19, UR4 ;  /* 0x0000000410077e24 */ /* 0x042fe4000f8e0213 */
[----:B---3--:R-:W-:-:S04]  /*0310*/  IMAD.WIDE.U32 R8, R16, 0x4, R4 ;  /* 0x0000000410087825 */ /* 0x008fc800078e0004 */
[----:B--2---:R-:W-:Y:S02]  /*0320*/  IMAD.WIDE R6, R7, 0x4, R2 ;  /* 0x0000000407067825 */ /* 0x004fe400078e0202 */
[----:B------:R-:W2:Y:S04]  /*0330*/  LDG.E R9, desc[UR8][R8.64] ;  /* 0x0000000808097981 */ /* 0x000ea8000c1e1900 */
[----:B------:R-:W2:Y:S01]  /*0340*/  LDG.E R6, desc[UR8][R6.64] ;  /* 0x0000000806067981 */ /* 0x000ea2000c1e1900 */
[----:B0-----:R-:W-:Y:S01]  /*0350*/  IMAD R15, R16, 0x4, R13 ;  /* 0x00000004100f7824 */ /* 0x001fe200078e020d */
[----:B------:R-:W-:Y:S01]  /*0360*/  IADD3 R11, PT, PT, R11, 0x1, RZ ;  /* 0x000000010b0b7810 */ /* 0x000fe20007ffe0ff */
[----:B------:R-:W-:-:S03]  /*0370*/  IMAD.IADD R16, R17, 0x1, R16 ;  /* 0x0000000111107824 */ /* 0x000fc600078e0210 */
[----:B------:R-:W-:Y:S01]  /*0380*/  ISETP.NE.AND P0, PT, R11, R10, PT ;  /* 0x0000000a0b00720c */ /* 0x000fe20003f05270 */
[----:B--2---:R-:W-:-:S05]  /*0390*/  IMAD.IADD R12, R6, 0x1, R9 ;  /* 0x00000001060c7824 */ /* 0x004fca00078e0209 */
[----:B------:R0:W-:Y:S07]  /*03a0*/  STS [R15], R12 ;  /* 0x0000000c0f007388 */ /* 0x0001ee0000000800 */
[----:B------:R-:W-:Y:S05]  /*03b0*/  @P0 BRA `(.L_x_227) ;  /* 0xfffffffc00d00947 */ /* 0x000fea000383ffff */
.L_x_226:
[----:B------:R-:W-:Y:S05]  /*03c0*/  BSYNC.RECONVERGENT B1 ;  /* 0x0000000000017941 */ /* 0x000fea0003800200 */
.L_x_225:
[----:B------:R-:W-:Y:S05]  /*03d0*/  @!P1 BRA `(.L_x_224) ;  /* 0x0000000000b09947 */ /* 0x000fea0003800000 */
[----:B------:R-:W1:Y:S01]  /*03e0*/  S2R R6, SR_CgaCtaId ;  /* 0x0000000000067919 */ /* 0x000e620000008800 */
[----:B------:R-:W2:Y:S01]  /*03f0*/  LDC R21, c[0x0][0x3ac] ;  /* 0x0000eb00ff157b82 */ /* 0x000ea20000000800 */
[----:B------:R-:W-:-:S07]  /*0400*/  MOV R19, 0x400 ;  /* 0x0000040000137802 */ /* 0x000fce0000000f00 */
[----:B------:R-:W3:Y:S08]  /*0410*/  LDC.64 R2, c[0x0][0x398] ;  /* 0x0000e600ff027b82 */ /* 0x000ef00000000a00 */
[----:B------:R-:W4:Y:S01]  /*0420*/  LDC.64 R4, c[0x0][0x3a0] ;  /* 0x0000e800ff047b82 */ /* 0x000f220000000a00 */
[----:B-1----:R-:W-:-:S07]  /*0430*/  LEA R19, R6, R19, 0x18 ;  /* 0x0000001306137211 */ /* 0x002fce00078ec0ff */
.L_x_228:
[----:B-1----:R-:W-:Y:S02]  /*0440*/  IMAD.IADD R6, R17, 0x1, R16 ;  /* 0x0000000111067824 */ /* 0x002fe400078e0210 */
[----:B--2---:R-:W-:Y:S02]  /*0450*/  IMAD R25, R16, R21, UR4 ;  /* 0x0000000410197e24 */ /* 0x004fe4000f8e0215 */
[----:B------:R-:W-:Y:S02]  /*0460*/  IMAD.IADD R8, R6, 0x1, R17 ;  /* 0x0000000106087824 */ /* 0x000fe400078e0211 */
[----:B0---4-:R-:W-:-:S03]  /*0470*/  IMAD.WIDE.U32 R14, R16, 0x4, R4 ;  /* 0x00000004100e7825 */ /* 0x011fc600078e0004 */
[----:B------:R-:W-:Y:S01]  /*0480*/  IADD3 R18, PT, PT, R8, R17, RZ ;  /* 0x0000001108127210 */ /* 0x000fe20007ffe0ff */
[----:B------:R-:W-:Y:S01]  /*0490*/  IMAD R7, R6, R21, UR4 ;  /* 0x0000000406077e24 */ /* 0x000fe2000f8e0215 */
[----:B------:R0:W2:Y:S01]  /*04a0*/  LDG.E R20, desc[UR8][R14.64] ;  /* 0x000000080e147981 */ /* 0x0000a2000c1e1900 */
[----:B---3--:R-:W-:-:S04]  /*04b0*/  IMAD.WIDE R24, R25, 0x4, R2 ;  /* 0x0000000419187825 */ /* 0x008fc800078e0202 */
[-C--:B------:R-:W-:Y:S02]  /*04c0*/  IMAD R11, R8, R21.reuse, UR4 ;  /* 0x00000004080b7e24 */ /* 0x080fe4000f8e0215 */
[----:B------:R-:W-:Y:S01]  /*04d0*/  IMAD R27, R18, R21, UR4 ;  /* 0x00000004121b7e24 */ /* 0x000fe2000f8e0215 */
[----:B------:R-:W2:Y:S01]  /*04e0*/  LDG.E R25, desc[UR8][R24.64] ;  /* 0x0000000818197981 */ /* 0x000ea2000c1e1900 */
[----:B------:R-:W-:-:S04]  /*04f0*/  IMAD.WIDE.U32 R22, R6, 0x4, R4 ;  /* 0x0000000406167825 */ /* 0x000fc800078e0004 */
[----:B------:R-:W-:Y:S02]  /*0500*/  IMAD.WIDE R6, R7, 0x4, R2 ;  /* 0x0000000407067825 */ /* 0x000fe400078e0202 */
[----:B------:R1:W3:Y:S02]  /*0510*/  LDG.E R22, desc[UR8][R22.64] ;  /* 0x0000000816167981 */ /* 0x0002e4000c1e1900 */
[----:B------:R-:W-:Y:S02]  /*0520*/  IMAD.WIDE.U32 R8, R8, 0x4, R4 ;  /* 0x0000000408087825 */ /* 0x000fe400078e0004 */
[----:B------:R-:W3:Y:S02]  /*0530*/  LDG.E R7, desc[UR8][R6.64] ;  /* 0x0000000806077981 */ /* 0x000ee4000c1e1900 */
[----:B------:R-:W-:Y:S02]  /*0540*/  IMAD.WIDE R10, R11, 0x4, R2 ;  /* 0x000000040b0a7825 */ /* 0x000fe400078e0202 */
[----:B------:R-:W4:Y:S02]  /*0550*/  LDG.E R9, desc[UR8][R8.64] ;  /* 0x0000000808097981 */ /* 0x000f24000c1e1900 */
[----:B------:R-:W-:-:S02]  /*0560*/  IMAD.WIDE.U32 R12, R18, 0x4, R4 ;  /* 0x00000004120c7825 */ /* 0x000fc400078e0004 */
[----:B------:R-:W4:Y:S02]  /*0570*/  LDG.E R10, desc[UR8][R10.64] ;  /* 0x000000080a0a7981 */ /* 0x000f24000c1e1900 */
[----:B0-----:R-:W-:Y:S02]  /*0580*/  IMAD.WIDE R14, R27, 0x4, R2 ;  /* 0x000000041b0e7825 */ /* 0x001fe400078e0202 */
[----:B------:R-:W5:Y:S04]  /*0590*/  LDG.E R13, desc[UR8][R12.64] ;  /* 0x000000080c0d7981 */ /* 0x000f68000c1e1900 */
[----:B------:R-:W5:Y:S01]  /*05a0*/  LDG.E R14, desc[UR8][R14.64] ;  /* 0x000000080e0e7981 */ /* 0x000f62000c1e1900 */
[----:B------:R-:W-:-:S04]  /*05b0*/  IMAD R26, R16, 0x4, R19 ;  /* 0x00000004101a7824 */ /* 0x000fc800078e0213 */
[----:B-1----:R-:W-:Y:S02]  /*05c0*/  IMAD R23, R17, 0x4, R26 ;  /* 0x0000000411177824 */ /* 0x002fe400078e021a */
[----:B------:R-:W-:-:S05]  /*05d0*/  IMAD.IADD R16, R18, 0x1, R17 ;  /* 0x0000000112107824 */ /* 0x000fca00078e0211 */
[----:B------:R-:W-:Y:S01]  /*05e0*/  ISETP.GE.U32.AND P0, PT, R16, 0x100, PT ;  /* 0x000001001000780c */ /* 0x000fe20003f06070 */
[----:B--2---:R-:W-:Y:S01]  /*05f0*/  IMAD.IADD R20, R25, 0x1, R20 ;  /* 0x0000000119147824 */ /* 0x004fe200078e0214 */
[----:B------:R-:W-:-:S04]  /*0600*/  LEA R25, R17, R23, 0x2 ;  /* 0x0000001711197211 */ /* 0x000fc800078e10ff */
[----:B------:R1:W-:Y:S01]  /*0610*/  STS [R26], R20 ;  /* 0x000000141a007388 */ /* 0x0003e20000000800 */
[----:B---3--:R-:W-:Y:S01]  /*0620*/  IMAD.IADD R22, R7, 0x1, R22 ;  /* 0x0000000107167824 */ /* 0x008fe200078e0216 */
[----:B------:R-:W-:Y:S01]  /*0630*/  LEA R7, R17, R25, 0x2 ;  /* 0x0000001911077211 */ /* 0x000fe200078e10ff */
[----:B----4-:R-:W-:-:S03]  /*0640*/  IMAD.IADD R24, R10, 0x1, R9 ;  /* 0x000000010a187824 */ /* 0x010fc600078e0209 */
[----:B------:R1:W-:Y:S01]  /*0650*/  STS [R23], R22 ;  /* 0x0000001617007388 */ /* 0x0003e20000000800 */
[----:B-----5:R-:W-:-:S03]  /*0660*/  IMAD.IADD R6, R14, 0x1, R13 ;  /* 0x000000010e067824 */ /* 0x020fc600078e020d */
[----:B------:R1:W-:Y:S04]  /*0670*/  STS [R25], R24 ;  /* 0x0000001819007388 */ /* 0x0003e80000000800 */
[----:B------:R1:W-:Y:S01]  /*0680*/  STS [R7], R6 ;  /* 0x0000000607007388 */ /* 0x0003e20000000800 */
[----:B------:R-:W-:Y:S05]  /*0690*/  @!P0 BRA `(.L_x_228) ;  /* 0xfffffffc00688947 */ /* 0x000fea000383ffff */
.L_x_224:
[----:B------:R-:W-:Y:S05]  /*06a0*/  BSYNC.RECONVERGENT B0 ;  /* 0x0000000000007941 */ /* 0x000fea0003800200 */
.L_x_223:
[----:B------:R-:W2:Y:S01]  /*06b0*/  LDC R4, c[0x0][0x3b0] ;  /* 0x0000ec00ff047b82 */ /* 0x000ea20000000800 */
[----:B------:R-:W3:Y:S01]  /*06c0*/  LDCU UR5, c[0x0][0x390] ;  /* 0x00007200ff0577ac */ /* 0x000ee20008000800 */
[----:B--2---:R-:W-:-:S05]  /*06d0*/  IMAD R9, R4, UR4, RZ ;  /* 0x0000000404097c24 */ /* 0x004fca000f8e02ff */
[C---:B---3--:R-:W-:Y:S01]  /*06e0*/  VIADDMNMX R4, R9.reuse, R4, UR5, PT ;  /* 0x0000000509047e46 */ /* 0x048fe2000b800104 */
[----:B------:R-:W-:Y:S03]  /*06f0*/  BAR.SYNC.DEFER_BLOCKING 0x0 ;  /* 0x0000000000007b1d */ /* 0x000fe60000010000 */
[----:B------:R-:W-:-:S13]  /*0700*/  ISETP.GE.AND P0, PT, R9, R4, PT ;  /* 0x000000040900720c */ /* 0x000fda0003f06270 */
[----:B------:R-:W-:Y:S05]  /*0710*/  @P0 EXIT ;  /* 0x000000000000094d */ /* 0x000fea0003800000 */
[----:B------:R-:W2:Y:S01]  /*0720*/  LDC R5, c[0x0][0x360] ;  /* 0x0000d800ff057b82 */ /* 0x000ea20000000800 */
[----:B------:R-:W-:Y:S01]  /*0730*/  UMOV UR6, 0x400 ;  /* 0x0000040000067882 */ /* 0x000fe20000000000 */
[----:B-1----:R-:W-:Y:S01]  /*0740*/  LOP3.LUT R20, R0, 0x7, RZ, 0xc0, !PT ;  /* 0x0000000700147812 */ /* 0x002fe200078ec0ff */
[----:B------:R-:W-:-:S05]  /*0750*/  UIADD3 UR4, UPT, UPT, UR6, 0x400, URZ ;  /* 0x0000040006047890 */ /* 0x000fca000fffe0ff */
[----:B------:R-:W1:Y:S01]  /*0760*/  S2UR UR7, SR_CgaCtaId ;  /* 0x00000000000779c3 */ /* 0x000e620000008800 */
[----:B--2---:R-:W2:Y:S01]  /*0770*/  I2F.U32.RP R10, R5 ;  /* 0x00000005000a7306 */ /* 0x004ea20000209000 */
[-C--:B------:R-:W-:Y:S02]  /*0780*/  IADD3 R6, PT, PT, R0, R5.reuse, RZ ;  /* 0x0000000500067210 */ /* 0x080fe40007ffe0ff */
[----:B------:R-:W-:Y:S02]  /*0790*/  ISETP.NE.U32.AND P2, PT, R5, RZ, PT ;  /* 0x000000ff0500720c */ /* 0x000fe40003f45070 */
[C---:B------:R-:W-:Y:S02]  /*07a0*/  ISETP.GE.U32.AND P0, PT, R6.reuse, 0x100, PT ;  /* 0x000001000600780c */ /* 0x040fe40003f06070 */
[C---:B------:R-:W-:Y:S01]  /*07b0*/  VIMNMX.U32 R7, PT, PT, R6.reuse, 0x100, !PT ;  /* 0x0000010006077848 */ /* 0x040fe20007fe0000 */
[----:B-1----:R-:W-:Y:S01]  /*07c0*/  ULEA UR5, UR7, UR4, 0x18 ;  /* 0x0000000407057291 */ /* 0x002fe2000f8ec0ff */
[----:B------:R-:W-:Y:S01]  /*07d0*/  SEL R8, RZ, 0x1, P0 ;  /* 0x00000001ff087807 */ /* 0x000fe20000000000 */
[----:B------:R-:W-:Y:S01]  /*07e0*/  UIADD3 UR4, UPT, UPT, UR6, 0x800, URZ ;  /* 0x0000080006047890 */ /* 0x000fe2000fffe0ff */
[----:B------:R-:W-:Y:S01]  /*07f0*/  IADD3 R14, PT, PT, R6, R5, RZ ;  /* 0x00000005060e7210 */ /* 0x000fe20007ffe0ff */
[----:B------:R-:W-:-:S02]  /*0800*/  ULEA UR6, UR7, UR6, 0x18 ;  /* 0x0000000607067291 */ /* 0x000fc4000f8ec0ff */
[----:B------:R-:W-:Y:S01]  /*0810*/  ULEA UR4, UR7, UR4, 0x18 ;  /* 0x0000000407047291 */ /* 0x000fe2000f8ec0ff */
[----:B--2---:R-:W1:Y:S02]  /*0820*/  MUFU.RCP R10, R10 ;  /* 0x0000000a000a7308 */ /* 0x004e640000001000 */
[----:B-1----:R-:W-:Y:S01]  /*0830*/  VIADD R3, R10, 0xffffffe ;  /* 0x0ffffffe0a037836 */ /* 0x002fe20000000000 */
[----:B------:R-:W-:-:S05]  /*0840*/  LEA R10, R0, UR6, 0x2 ;  /* 0x00000006000a7c11 */ /* 0x000fca000f8e10ff */
[----:B------:R-:W1:Y:S01]  /*0850*/  F2I.FTZ.U32.TRUNC.NTZ R3, R3 ;  /* 0x0000000300037305 */ /* 0x000e62000021f000 */
[----:B------:R-:W-:Y:S02]  /*0860*/  IMAD R16, R5, 0x4, R10 ;  /* 0x0000000405107824 */ /* 0x000fe400078e020a */
[----:B-1----:R-:W-:-:S04]  /*0870*/  IMAD.MOV R2, RZ, RZ, -R3 ;  /* 0x000000ffff027224 */ /* 0x002fc800078e0a03 */
[----:B------:R-:W-:Y:S02]  /*0880*/  IMAD R11, R2, R5, RZ ;  /* 0x00000005020b7224 */ /* 0x000fe400078e02ff */
[----:B------:R-:W-:-:S04]  /*0890*/  IMAD.MOV.U32 R2, RZ, RZ, RZ ;  /* 0x000000ffff027224 */ /* 0x000fc800078e00ff */
[----:B------:R-:W-:Y:S01]  /*08a0*/  IMAD.HI.U32 R11, R3, R11, R2 ;  /* 0x0000000b030b7227 */ /* 0x000fe200078e0002 */
[----:B------:R-:W-:-:S05]  /*08b0*/  IADD3 R2, PT, PT, R7, -R6, -R8 ;  /* 0x8000000607027210 */ /* 0x000fca0007ffe808 */
[----:B------:R-:W-:Y:S01]  /*08c0*/  IMAD.HI.U32 R7, R11, R2, RZ ;  /* 0x000000020b077227 */ /* 0x000fe200078e00ff */
[----:B------:R-:W-:-:S03]  /*08d0*/  LEA R11, R0, UR4, 0x1 ;  /* 0x00000004000b7c11 */ /* 0x000fc6000f8e08ff */
[----:B------:R-:W-:-:S04]  /*08e0*/  IMAD.MOV R3, RZ, RZ, -R7 ;  /* 0x000000ffff037224 */ /* 0x000fc800078e0a07 */
[----:B------:R-:W-:-:S05]  /*08f0*/  IMAD R2, R5, R3, R2 ;  /* 0x0000000305027224 */ /* 0x000fca00078e0202 */
[----:B------:R-:W-:-:S13]  /*0900*/  ISETP.GE.U32.AND P0, PT, R2, R5, PT ;  /* 0x000000050200720c */ /* 0x000fda0003f06070 */
[----:B------:R-:W-:Y:S01]  /*0910*/  @P0 IMAD.IADD R2, R2, 0x1, -R5 ;  /* 0x0000000102020824 */ /* 0x000fe200078e0a05 */
[----:B------:R-:W-:-:S04]  /*0920*/  @P0 IADD3 R7, PT, PT, R7, 0x1, RZ ;  /* 0x0000000107070810 */ /* 0x000fc80007ffe0ff */
[----:B------:R-:W-:-:S13]  /*0930*/  ISETP.GE.U32.AND P1, PT, R2, R5, PT ;  /* 0x000000050200720c */ /* 0x000fda0003f26070 */
[----:B------:R-:W-:Y:S01]  /*0940*/  @P1 VIADD R7, R7, 0x1 ;  /* 0x0000000107071836 */ /* 0x000fe20000000000 */
[----:B------:R-:W-:-:S05]  /*0950*/  @!P2 LOP3.LUT R7, RZ, R5, RZ, 0x33, !PT ;  /* 0x00000005ff07a212 */ /* 0x000fca00078e33ff */
[----:B------:R-:W-:Y:S01]  /*0960*/  IMAD.IADD R7, R8, 0x1, R7 ;  /* 0x0000000108077824 */ /* 0x000fe200078e0207 */
[----:B------:R-:W-:-:S04]  /*0970*/  LEA R8, R0, UR5, 0x2 ;  /* 0x0000000500087c11 */ /* 0x000fc8000f8e10ff */
[----:B------:R-:W-:Y:S01]  /*0980*/  LOP3.LUT R21, R7, 0x3, RZ, 0xc0, !PT ;  /* 0x0000000307157812 */ /* 0x000fe200078ec0ff */
[----:B0-----:R-:W-:-:S04]  /*0990*/  IMAD R12, R5, 0x4, R8 ;  /* 0x00000004050c7824 */ /* 0x001fc800078e0208 */
[----:B------:R-:W-:-:S07]  /*09a0*/  IMAD R13, R5, 0x4, R12 ;  /* 0x00000004050d7824 */ /* 0x000fce00078e020c */
.L_x_251:
[----:B------:R-:W-:Y:S01]  /*09b0*/  ISETP.GT.U32.AND P0, PT, R0, 0xff, PT ;  /* 0x000000ff0000780c */ /* 0x000fe20003f04070 */
[----:B------:R-:W-:-:S12]  /*09c0*/  BSSY.RECONVERGENT B0, `(.L_x_229) ;  /* 0x000001e000007945 */ /* 0x000fd80003800200 */
[----:B0123--:R-:W-:Y:S05]  /*09d0*/  @P0 BRA `(.L_x_230) ;  /* 0x0000000000700947 */ /* 0x00ffea0003800000 */
[----:B------:R-:W-:Y:S01]  /*09e0*/  ISETP.NE.AND P2, PT, R21, 0x3, PT ;  /* 0x000000031500780c */ /* 0x000fe20003f45270 */
[----:B------:R-:W-:Y:S01]  /*09f0*/  BSSY.RECONVERGENT B1, `(.L_x_231) ;  /* 0x000000d000017945 */ /* 0x000fe20003800200 */
[----:B------:R-:W-:Y:S01]  /*0a00*/  ISETP.GE.U32.AND P1, PT, R7, 0x3, PT ;  /* 0x000000030700780c */ /* 0x000fe20003f26070 */
[----:B------:R-:W-:-:S10]  /*0a10*/  IMAD.MOV.U32 R2, RZ, RZ, R0 ;  /* 0x000000ffff027224 */ /* 0x000fd400078e0000 */
[----:B------:R-:W-:Y:S05]  /*0a20*/  @!P2 BRA `(.L_x_232) ;  /* 0x000000000024a947 */ /* 0x000fea0003800000 */
[----:B------:R0:W-:Y:S01]  /*0a30*/  STS [R8], RZ ;  /* 0x000000ff08007388 */ /* 0x0001e20000000800 */
[----:B------:R-:W-:Y:S02]  /*0a40*/  ISETP.NE.AND P2, PT, R21, RZ, PT ;  /* 0x000000ff1500720c */ /* 0x000fe40003f45270 */
[----:B------:R-:W-:-:S11]  /*0a50*/  MOV R2, R6 ;  /* 0x0000000600027202 */ /* 0x000fd60000000f00 */
[----:B0-----:R-:W-:Y:S05]  /*0a60*/  @!P2 BRA `(.L_x_232) ;  /* 0x000000000014a947 */ /* 0x001fea0003800000 */
[----:B------:R-:W-:Y:S01]  /*0a70*/  ISETP.NE.AND P2, PT, R21, 0x1, PT ;  /* 0x000000011500780c */ /* 0x000fe20003f45270 */
[----:B------:R0:W-:Y:S01]  /*0a80*/  STS [R12], RZ ;  /* 0x000000ff0c007388 */ /* 0x0001e20000000800 */
[----:B------:R-:W-:-:S11]  /*0a90*/  IMAD.MOV.U32 R2, RZ, RZ, R14 ;  /* 0x000000ffff027224 */ /* 0x000fd600078e000e */
[----:B------:R0:W-:Y:S01]  /*0aa0*/  @P2 STS [R13], RZ ;  /* 0x000000ff0d002388 */ /* 0x0001e20000000800 */
[----:B------:R-:W-:-:S07]  /*0ab0*/  @P2 IMAD.IADD R2, R14, 0x1, R5 ;  /* 0x000000010e022824 */ /* 0x000fce00078e0205 */
.L_x_232:
[----:B------:R-:W-:Y:S05]  /*0ac0*/  BSYNC.RECONVERGENT B1 ;  /* 0x0000000000017941 */ /* 0x000fea0003800200 */
.L_x_231:
[----:B------:R-:W-:Y:S05]  /*0ad0*/  @!P1 BRA `(.L_x_230) ;  /* 0x0000000000309947 */ /* 0x000fea0003800000 */
[----:B------:R-:W-:-:S07]  /*0ae0*/  LEA R18, R2, UR5, 0x2 ;  /* 0x0000000502127c11 */ /* 0x000fce000f8e10ff */
.L_x_233:
[C-C-:B--2---:R-:W-:Y:S01]  /*0af0*/  IMAD R3, R5.reuse, 0x4, R18.reuse ;  /* 0x0000000405037824 */ /* 0x144fe200078e0212 */
[C---:B------:R-:W-:Y:S01]  /*0b00*/  LEA R15, R5.reuse, R18, 0x3 ;  /* 0x00000012050f7211 */ /* 0x040fe200078e18ff */
[C---:B------:R-:W-:Y:S01]  /*0b10*/  IMAD R17, R5.reuse, 0xc, R18 ;  /* 0x0000000c05117824 */ /* 0x040fe200078e0212 */
[----:B------:R1:W-:Y:S01]  /*0b20*/  STS [R18], RZ ;  /* 0x000000ff12007388 */ /* 0x0003e20000000800 */
[----:B------:R-:W-:-:S03]  /*0b30*/  IMAD R2, R5, 0x4, R2 ;  /* 0x0000000405027824 */ /* 0x000fc600078e0202 */
[----:B------:R2:W-:Y:S02]  /*0b40*/  STS [R3], RZ ;  /* 0x000000ff03007388 */ /* 0x0005e40000000800 */
[----:B------:R-:W-:Y:S02]  /*0b50*/  ISETP.GE.U32.AND P1, PT, R2, 0x100, PT ;  /* 0x000001000200780c */ /* 0x000fe40003f26070 */
[----:B------:R2:W-:Y:S01]  /*0b60*/  STS [R15], RZ ;  /* 0x000000ff0f007388 */ /* 0x0005e20000000800 */
[----:B-1----:R-:W-:-:S03]  /*0b70*/  IMAD R18, R5, 0x10, R18 ;  /* 0x0000001005127824 */ /* 0x002fc600078e0212 */
[----:B------:R2:W-:Y:S07]  /*0b80*/  STS [R17], RZ ;  /* 0x000000ff11007388 */ /* 0x0005ee0000000800 */
[----:B------:R-:W-:Y:S05]  /*0b90*/  @!P1 BRA `(.L_x_233) ;  /* 0xfffffffc00d49947 */ /* 0x000fea000383ffff */
.L_x_230:
[----:B------:R-:W-:Y:S05]  /*0ba0*/  BSYNC.RECONVERGENT B0 ;  /* 0x0000000000007941 */ /* 0x000fea0003800200 */
.L_x_229:
[----:B--2---:R-:W-:Y:S01]  /*0bb0*/  IMAD.IADD R17, R0, 0x1, R9 ;  /* 0x0000000100117824 */ /* 0x004fe200078e0209 */
[----:B------:R-:W-:Y:S01]  /*0bc0*/  BAR.SYNC.DEFER_BLOCKING 0x0 ;  /* 0x0000000000007b1d */ /* 0x000fe20000010000 */
[----:B------:R-:W-:-:S03]  /*0bd0*/  HFMA2 R15, -RZ, RZ, 0, 0 ;  /* 0x00000000ff0f7431 */ /* 0x000fc600000001ff */
[----:B------:R-:W-:-:S13]  /*0be0*/  ISETP.GE.AND P1, PT, R17, R4, PT ;  /* 0x000000041100720c */ /* 0x000fda0003f26270 */
[----:B------:R-:W1:Y:S08]  /*0bf0*/  @!P1 LDC.64 R2, c[0x0][0x380] ;  /* 0x0000e000ff029b82 */ /* 0x000e700000000a00 */
[----:B------:R-:W2:Y:S08]  /*0c00*/  S2UR UR7, SR_CgaCtaId ;  /* 0x00000000000779c3 */ /* 0x000eb00000008800 */
[----:B------:R-:W3:Y:S01]  /*0c10*/  @!P1 LDC R18, c[0x0][0x3a8] ;  /* 0x0000ea00ff129b82 */ /* 0x000ee20000000800 */
[----:B-1----:R-:W-:-:S05]  /*0c20*/  @!P1 IMAD.WIDE R2, R17, 0x4, R2 ;  /* 0x0000000411029825 */ /* 0x002fca00078e0202 */
[----:B------:R-:W3:Y:S01]  /*0c30*/  @!P1 LDG.E R15, desc[UR8][R2.64] ;  /* 0x00000008020f9981 */ /* 0x000ee2000c1e1900 */
[----:B------:R-:W-:Y:S01]  /*0c40*/  UMOV UR4, 0x400 ;  /* 0x0000040000047882 */ /* 0x000fe20000000000 */
[----:B------:R-:W-:Y:S01]  /*0c50*/  IMAD.MOV.U32 R19, RZ, RZ, RZ ;  /* 0x000000ffff137224 */ /* 0x000fe200078e00ff */
[----:B------:R-:W-:Y:S01]  /*0c60*/  UIADD3 UR4, UPT, UPT, UR4, 0xa00, URZ ;  /* 0x00000a0004047890 */ /* 0x000fe2000fffe0ff */
[----:B------:R-:W-:Y:S03]  /*0c70*/  BSSY.RECONVERGENT B1, `(.L_x_234) ;  /* 0x000006d000017945 */ /* 0x000fe60003800200 */
[----:B--2---:R-:W-:Y:S01]  /*0c80*/  ULEA UR4, UR7, UR4, 0x18 ;  /* 0x0000000407047291 */ /* 0x004fe2000f8ec0ff */
[----:B---3--:R-:W-:-:S04]  /*0c90*/  @!P1 SHF.R.U32.HI R18, RZ, R18, R15 ;  /* 0x00000012ff129219 */ /* 0x008fc8000001160f */
[----:B------:R-:W-:-:S05]  /*0ca0*/  @!P1 LOP3.LUT R19, R18, 0xff, RZ, 0xc0, !PT ;  /* 0x000000ff12139812 */ /* 0x000fca00078ec0ff */
[----:B------:R1:W-:Y:S01]  /*0cb0*/  STS.U8 [R0+UR4], R19 ;  /* 0x0000001300007988 */ /* 0x0003e20008000004 */
[----:B------:R-:W-:Y:S06]  /*0cc0*/  BAR.SYNC.DEFER_BLOCKING 0x0 ;  /* 0x0000000000007b1d */ /* 0x000fec0000010000 */
[----:B------:R-:W-:Y:S05]  /*0cd0*/  @P1 BRA `(.L_x_235) ;  /* 0x0000000400981947 */ /* 0x000fea0003800000 */
[----:B------:R-:W-:Y:S01]  /*0ce0*/  ISETP.NE.AND P1, PT, R0, RZ, PT ;  /* 0x000000ff0000720c */ /* 0x000fe20003f25270 */
[----:B------:R-:W-:Y:S01]  /*0cf0*/  BSSY.RECONVERGENT B0, `(.L_x_236) ;  /* 0x0000061000007945 */ /* 0x000fe20003800200 */
[----:B------:R-:W-:-:S11]  /*0d00*/  PRMT R23, RZ, 0x7610, R23 ;  /* 0x00007610ff177816 */ /* 0x000fd60000000017 */
[----:B------:R-:W-:Y:S05]  /*0d10*/  @!P1 BRA `(.L_x_237) ;  /* 0x0000000400789947 */ /* 0x000fea0003800000 */
[----:B------:R-:W-:Y:S01]  /*0d20*/  ISETP.GE.U32.AND P1, PT, R0, 0x8, PT ;  /* 0x000000080000780c */ /* 0x000fe20003f26070 */
[----:B------:R-:W-:Y:S01]  /*0d30*/  BSSY.RECONVERGENT B2, `(.L_x_238) ;  /* 0x000002c000027945 */ /* 0x000fe20003800200 */
[----:B------:R-:W-:Y:S02]  /*0d40*/  IMAD.MOV.U32 R3, RZ, RZ, RZ ;  /* 0x000000ffff037224 */ /* 0x000fe400078e00ff */
[----:B------:R-:W-:-:S09]  /*0d50*/  IMAD.MOV.U32 R23, RZ, RZ, RZ ;  /* 0x000000ffff177224 */ /* 0x000fd200078e00ff */
[----:B------:R-:W-:Y:S05]  /*0d60*/  @!P1 BRA `(.L_x_239) ;  /* 0x0000000000a09947 */ /* 0x000fea0003800000 */
[----:B------:R-:W-:Y:S01]  /*0d70*/  BSSY.RECONVERGENT B3, `(.L_x_239) ;  /* 0x0000027000037945 */ /* 0x000fe20003800200 */
[----:B------:R-:W-:Y:S01]  /*0d80*/  MOV R2, RZ ;  /* 0x000000ff00027202 */ /* 0x000fe20000000f00 */
[----:B------:R-:W-:Y:S01]  /*0d90*/  IMAD.MOV.U32 R23, RZ, RZ, RZ ;  /* 0x000000ffff177224 */ /* 0x000fe200078e00ff */
[----:B------:R-:W-:-:S07]  /*0da0*/  LOP3.LUT R3, R0, 0x3f8, RZ, 0xc0, !PT ;  /* 0x000003f800037812 */ /* 0x000fce00078ec0ff */
.L_x_240:
[----:B------:R-:W2:Y:S01]  /*0db0*/  LDS.U8 R24, [R2+UR4] ;  /* 0x0000000402187984 */ /* 0x000ea20008000000 */
[----:B------:R-:W-:-:S03]  /*0dc0*/  VIADD R25, R23, 0x1 ;  /* 0x0000000117197836 */ /* 0x000fc60000000000 */
[----:B------:R-:W3:Y:S04]  /*0dd0*/  LDS.U8 R26, [R2+UR4+0x1] ;  /* 0x00000104021a7984 */ /* 0x000ee80008000000 */
[----:B------:R-:W4:Y:S04]  /*0de0*/  LDS.U8 R22, [R2+UR4+0x2] ;  /* 0x0000020402167984 */ /* 0x000f280008000000 */
[----:B------:R-:W5:Y:S04]  /*0df0*/  LDS.U8 R18, [R2+UR4+0x3] ;  /* 0x0000030402127984 */ /* 0x000f680008000000 */
[----:B------:R-:W-:Y:S01]  /*0e00*/  LDS.U8 R28, [R2+UR4+0x6] ;  /* 0x00000604021c7984 */ /* 0x000fe20008000000 */
[----:B--2---:R-:W-:-:S03]  /*0e10*/  ISETP.NE.AND P1, PT, R19, R24, PT ;  /* 0x000000181300720c */ /* 0x004fc60003f25270 */
[----:B------:R-:W2:Y:S01]  /*0e20*/  LDS.U8 R24, [R2+UR4+0x4] ;  /* 0x0000040402187984 */ /* 0x000ea20008000000 */
[----:B---3--:R-:W-:-:S03]  /*0e30*/  ISETP.NE.AND P2, PT, R19, R26, PT ;  /* 0x0000001a1300720c */ /* 0x008fc60003f45270 */
[----:B------:R-:W3:Y:S06]  /*0e40*/  LDS.U8 R26, [R2+UR4+0x5] ;  /* 0x00000504021a7984 */ /* 0x000eec0008000000 */
[----:B------:R-:W-:Y:S01]  /*0e50*/  @P1 IMAD.MOV R25, RZ, RZ, R23 ;  /* 0x000000ffff191224 */ /* 0x000fe200078e0217 */
[----:B----4-:R-:W-:Y:S02]  /*0e60*/  ISETP.NE.AND P1, PT, R19, R22, PT ;  /* 0x000000161300720c */ /* 0x010fe40003f25270 */
[----:B------:R4:W0:Y:S02]  /*0e70*/  LDS.U8 R22, [R2+UR4+0x7] ;  /* 0x0000070402167984 */ /* 0x0008240008000000 */
[----:B------:R-:W-:Y:S01]  /*0e80*/  IADD3 R23, PT, PT, R25, 0x1, RZ ;  /* 0x0000000119177810 */ /* 0x000fe20007ffe0ff */
[----:B------:R-:W-:Y:S01]  /*0e90*/  @P2 IMAD.MOV R23, RZ, RZ, R25 ;  /* 0x000000ffff172224 */ /* 0x000fe200078e0219 */
[----:B-----5:R-:W-:-:S03]  /*0ea0*/  ISETP.NE.AND P2, PT, R19, R18, PT ;  /* 0x000000121300720c */ /* 0x020fc60003f45270 */
[----:B------:R-:W-:Y:S02]  /*0eb0*/  VIADD R18, R23, 0x1 ;  /* 0x0000000117127836 */ /* 0x000fe40000000000 */
[----:B----4-:R-:W-:Y:S02]  /*0ec0*/  VIADD R2, R2, 0x8 ;  /* 0x0000000802027836 */ /* 0x010fe40000000000 */
[----:B------:R-:W-:-:S05]  /*0ed0*/  @P1 IMAD.MOV R18, RZ, RZ, R23 ;  /* 0x000000ffff121224 */ /* 0x000fca00078e0217 */
[----:B------:R-:W-:Y:S01]  /*0ee0*/  IADD3 R23, PT, PT, R18, 0x1, RZ ;  /* 0x0000000112177810 */ /* 0x000fe20007ffe0ff */
[----:B------:R-:W-:-:S04]  /*0ef0*/  @P2 IMAD.MOV R23, RZ, RZ, R18 ;  /* 0x000000ffff172224 */ /* 0x000fc800078e0212 */
[----:B------:R-:W-:Y:S01]  /*0f00*/  VIADD R18, R23, 0x1 ;  /* 0x0000000117127836 */ /* 0x000fe20000000000 */
[C---:B--2---:R-:W-:Y:S02]  /*0f10*/  ISETP.NE.AND P1, PT, R19.reuse, R24, PT ;  /* 0x000000181300720c */ /* 0x044fe40003f25270 */
[----:B---3--:R-:W-:-:S11]  /*0f20*/  ISETP.NE.AND P2, PT, R19, R26, PT ;  /* 0x0000001a1300720c */ /* 0x008fd60003f45270 */
[----:B------:R-:W-:Y:S01]  /*0f30*/  @P1 IMAD.MOV R18, RZ, RZ, R23 ;  /* 0x000000ffff121224 */ /* 0x000fe200078e0217 */
[----:B------:R-:W-:-:S04]  /*0f40*/  ISETP.NE.AND P1, PT, R19, R28, PT ;  /* 0x0000001c1300720c */ /* 0x000fc80003f25270 */
[----:B------:R-:W-:Y:S01]  /*0f50*/  IADD3 R23, PT, PT, R18, 0x1, RZ ;  /* 0x0000000112177810 */ /* 0x000fe20007ffe0ff */
[----:B------:R-:W-:Y:S01]  /*0f60*/  @P2 IMAD.MOV R23, RZ, RZ, R18 ;  /* 0x000000ffff172224 */ /* 0x000fe200078e0212 */
[----:B0-----:R-:W-:-:S03]  /*0f70*/  ISETP.NE.AND P2, PT, R19, R22, PT ;  /* 0x000000161300720c */ /* 0x001fc60003f45270 */
[----:B------:R-:W-:-:S04]  /*0f80*/  VIADD R18, R23, 0x1 ;  /* 0x0000000117127836 */ /* 0x000fc80000000000 */
[----:B------:R-:W-:Y:S02]  /*0f90*/  @P1 IADD3 R18, PT, PT, R23, RZ, RZ ;  /* 0x000000ff17121210 */ /* 0x000fe40007ffe0ff */
[----:B------:R-:W-:-:S03]  /*0fa0*/  ISETP.NE.AND P1, PT, R2, R3, PT ;  /* 0x000000030200720c */ /* 0x000fc60003f25270 */
[----:B------:R-:W-:Y:S02]  /*0fb0*/  VIADD R23, R18, 0x1 ;  /* 0x0000000112177836 */ /* 0x000fe40000000000 */
[----:B------:R-:W-:-:S08]  /*0fc0*/  @P2 IMAD.MOV R23, RZ, RZ, R18 ;  /* 0x000000ffff172224 */ /* 0x000fd000078e0212 */
[----:B------:R-:W-:Y:S05]  /*0fd0*/  @P1 BRA `(.L_x_240) ;  /* 0xfffffffc00741947 */ /* 0x000fea000383ffff */
[----:B------:R-:W-:Y:S05]  /*0fe0*/  BSYNC.RECONVERGENT B3 ;  /* 0x0000000000037941 */ /* 0x000fea0003800200 */
.L_x_239:
[----:B------:R-:W-:Y:S05]  /*0ff0*/  BSYNC.RECONVERGENT B2 ;  /* 0x0000000000027941 */ /* 0x000fea0003800200 */
.L_x_238:
[----:B------:R-:W-:Y:S01]  /*1000*/  ISETP.NE.AND P1, PT, R20, RZ, PT ;  /* 0x000000ff1400720c */ /* 0x000fe20003f25270 */
[----:B------:R-:W-:-:S12]  /*1010*/  BSSY.RECONVERGENT B2, `(.L_x_237) ;  /* 0x000002e000027945 */ /* 0x000fd80003800200 */
[----:B------:R-:W-:Y:S05]  /*1020*/  @!P1 BRA `(.L_x_241) ;  /* 0x0000000000b09947 */ /* 0x000fea0003800000 */
[----:B------:R-:W-:Y:S01]  /*1030*/  VIADD R2, R20, 0xffffffff ;  /* 0xffffffff14027836 */ /* 0x000fe20000000000 */
[----:B------:R-:W-:Y:S01]  /*1040*/  BSSY.RECONVERGENT B3, `(.L_x_242) ;  /* 0x0000015000037945 */ /* 0x000fe20003800200 */
[----:B------:R-:W-:-:S03]  /*1050*/  LOP3.LUT P1, R25, R0, 0x3, RZ, 0xc0, !PT ;  /* 0x0000000300197812 */ /* 0x000fc6000782c0ff */
[----:B------:R-:W-:-:S13]  /*1060*/  ISETP.GE.U32.AND P2, PT, R2, 0x3, PT ;  /* 0x000000030200780c */ /* 0x000fda0003f46070 */
[----:B------:R-:W-:Y:S05]  /*1070*/  @!P2 BRA `(.L_x_243) ;  /* 0x000000000044a947 */ /* 0x000fea0003800000 */
[----:B------:R-:W2:Y:S04]  /*1080*/  LDS.U8 R2, [R3+UR4] ;  /* 0x0000000403027984 */ /* 0x000ea80008000000 */
[----:B------:R-:W3:Y:S04]  /*1090*/  LDS.U8 R18, [R3+UR4+0x1] ;  /* 0x0000010403127984 */ /* 0x000ee80008000000 */
[----:B------:R-:W4:Y:S04]  /*10a0*/  LDS.U8 R22, [R3+UR4+0x2] ;  /* 0x0000020403167984 */ /* 0x000f280008000000 */
[----:B------:R5:W0:Y:S02]  /*10b0*/  LDS.U8 R24, [R3+UR4+0x3] ;  /* 0x0000030403187984 */ /* 0x000a240008000000 */
[----:B-----5:R-:W-:Y:S01]  /*10c0*/  VIADD R3, R3, 0x4 ;  /* 0x0000000403037836 */ /* 0x020fe20000000000 */
[----:B--2---:R-:W-:-:S02]  /*10d0*/  ISETP.NE.AND P3, PT, R19, R2, PT ;  /* 0x000000021300720c */ /* 0x004fc40003f65270 */
[----:B------:R-:W-:Y:S02]  /*10e0*/  IADD3 R2, PT, PT, R23, 0x1, RZ ;  /* 0x0000000117027810 */ /* 0x000fe40007ffe0ff */
[----:B---3--:R-:W-:-:S09]  /*10f0*/  ISETP.NE.AND P2, PT, R19, R18, PT ;  /* 0x000000121300720c */ /* 0x008fd20003f45270 */
[----:B------:R-:W-:Y:S01]  /*1100*/  @P3 IMAD.MOV R2, RZ, RZ, R23 ;  /* 0x000000ffff023224 */ /* 0x000fe200078e0217 */
[----:B----4-:R-:W-:-:S03]  /*1110*/  ISETP.NE.AND P3, PT, R19, R22, PT ;  /* 0x000000161300720c */ /* 0x010fc60003f65270 */
[C---:B------:R-:W-:Y:S01]  /*1120*/  VIADD R18, R2.reuse, 0x1 ;  /* 0x0000000102127836 */ /* 0x040fe20000000000 */
[----:B------:R-:W-:Y:S02]  /*1130*/  @P2 IADD3 R18, PT, PT, R2, RZ, RZ ;  /* 0x000000ff02122210 */ /* 0x000fe40007ffe0ff */
[----:B0-----:R-:W-:-:S03]  /*1140*/  ISETP.NE.AND P2, PT, R19, R24, PT ;  /* 0x000000181300720c */ /* 0x001fc60003f45270 */
[----:B------:R-:W-:-:S04]  /*1150*/  VIADD R2, R18, 0x1 ;  /* 0x0000000112027836 */ /* 0x000fc80000000000 */
[----:B------:R-:W-:-:S05]  /*1160*/  @P3 IMAD.MOV R2, RZ, RZ, R18 ;  /* 0x000000ffff023224 */ /* 0x000fca00078e0212 */
[----:B------:R-:W-:Y:S01]  /*1170*/  IADD3 R23, PT, PT, R2, 0x1, RZ ;  /* 0x0000000102177810 */ /* 0x000fe20007ffe0ff */
[----:B------:R-:W-:-:S07]  /*1180*/  @P2 IMAD.MOV R23, RZ, RZ, R2 ;  /* 0x000000ffff172224 */ /* 0x000fce00078e0202 */
.L_x_243:
[----:B------:R-:W-:Y:S05]  /*1190*/  BSYNC.RECONVERGENT B3 ;  /* 0x0000000000037941 */ /* 0x000fea0003800200 */
.L_x_242:
[----:B------:R-:W-:Y:S05]  /*11a0*/  @!P1 BRA `(.L_x_241) ;  /* 0x0000000000509947 */ /* 0x000fea0003800000 */
[----:B------:R-:W-:Y:S01]  /*11b0*/  ISETP.NE.AND P2, PT, R25, 0x1, PT ;  /* 0x000000011900780c */ /* 0x000fe20003f45270 */
[----:B------:R-:W-:Y:S01]  /*11c0*/  BSSY.RECONVERGENT B3, `(.L_x_244) ;  /* 0x000000d000037945 */ /* 0x000fe20003800200 */
[----:B------:R-:W-:-:S04]  /*11d0*/  LOP3.LUT R2, R0, 0x1, RZ, 0xc0, !PT ;  /* 0x0000000100027812 */ /* 0x000fc800078ec0ff */
[----:B------:R-:W-:-:S07]  /*11e0*/  ISETP.NE.U32.AND P1, PT, R2, 0x1, PT ;  /* 0x000000010200780c */ /* 0x000fce0003f25070 */
[----:B------:R-:W-:Y:S06]  /*11f0*/  @!P2 BRA `(.L_x_245) ;  /* 0x000000000024a947 */ /* 0x000fec0003800000 */
[----:B------:R-:W2:Y:S04]  /*1200*/  LDS.U8 R2, [R3+UR4] ;  /* 0x0000000403027984 */ /* 0x000ea80008000000 */
[----:B------:R3:W4:Y:S02]  /*1210*/  LDS.U8 R18, [R3+UR4+0x1] ;  /* 0x0000010403127984 */ /* 0x0007240008000000 */
[----:B---3--:R-:W-:Y:S02]  /*1220*/  IADD3 R3, PT, PT, R3, 0x2, RZ ;  /* 0x0000000203037810 */ /* 0x008fe40007ffe0ff */
[----:B--2---:R-:W-:Y:S02]  /*1230*/  ISETP.NE.AND P2, PT, R19, R2, PT ;  /* 0x000000021300720c */ /* 0x004fe40003f45270 */
[----:B------:R-:W-:-:S02]  /*1240*/  IADD3 R2, PT, PT, R23, 0x1, RZ ;  /* 0x0000000117027810 */ /* 0x000fc40007ffe0ff */
[----:B----4-:R-:W-:-:S09]  /*1250*/  ISETP.NE.AND P3, PT, R19, R18, PT ;  /* 0x000000121300720c */ /* 0x010fd20003f65270 */
[----:B------:R-:W-:-:S04]  /*1260*/  @P2 IMAD.MOV R2, RZ, RZ, R23 ;  /* 0x000000ffff022224 */ /* 0x000fc800078e0217 */
[----:B------:R-:W-:Y:S02]  /*1270*/  VIADD R23, R2, 0x1 ;  /* 0x0000000102177836 */ /* 0x000fe40000000000 */
[----:B------:R-:W-:-:S07]  /*1280*/  @P3 IMAD.MOV R23, RZ, RZ, R2 ;  /* 0x000000ffff173224 */ /* 0x000fce00078e0202 */
.L_x_245:
[----:B------:R-:W-:Y:S05]  /*1290*/  BSYNC.RECONVERGENT B3 ;  /* 0x0000000000037941 */ /* 0x000fea0003800200 */
.L_x_244:
[----:B------:R-:W2:Y:S02]  /*12a0*/  @!P1 LDS.U8 R2, [R3+UR4] ;  /* 0x0000000403029984 */ /* 0x000ea40008000000 */
[----:B--2---:R-:W-:Y:S01]  /*12b0*/  ISETP.NE.AND P2, PT, R19, R2, !P1 ;  /* 0x000000021300720c */ /* 0x004fe20004f45270 */
[----:B------:R-:W-:-:S12]  /*12c0*/  @!P1 VIADD R2, R23, 0x1 ;  /* 0x0000000117029836 */ /* 0x000fd80000000000 */
[----:B------:R-:W-:-:S05]  /*12d0*/  @P2 IADD3 R2, PT, PT, R23, RZ, RZ ;  /* 0x000000ff17022210 */ /* 0x000fca0007ffe0ff */
[----:B------:R-:W-:-:S07]  /*12e0*/  @!P1 IMAD.MOV.U32 R23, RZ, RZ, R2 ;  /* 0x000000ffff179224 */ /* 0x000fce00078e0002 */
.L_x_241:
[----:B------:R-:W-:Y:S05]  /*12f0*/  BSYNC.RECONVERGENT B2 ;  /* 0x0000000000027941 */ /* 0x000fea0003800200 */
.L_x_237:
[----:B------:R-:W-:Y:S05]  /*1300*/  BSYNC.RECONVERGENT B0 ;  /* 0x0000000000007941 */ /* 0x000fea0003800200 */
.L_x_236:
[----:B------:R-:W-:Y:S01]  /*1310*/  LEA R2, R19, UR5, 0x2 ;  /* 0x0000000513027c11 */ /* 0x000fe2000f8e10ff */
[----:B------:R2:W-:Y:S04]  /*1320*/  STS.U16 [R11], R23 ;  /* 0x000000170b007388 */ /* 0x0005e80000000400 */
[----:B------:R2:W-:Y:S02]  /*1330*/  ATOMS.POPC.INC.32 RZ, [R2+URZ] ;  /* 0x0000000002ff7f8c */ /* 0x0005e4000d8000ff */
.L_x_235:
[----:B------:R-:W-:Y:S05]  /*1340*/  BSYNC.RECONVERGENT B1 ;  /* 0x0000000000017941 */ /* 0x000fea0003800200 */
.L_x_234:
[----:B------:R-:W-:Y:S01]  /*1350*/  BAR.SYNC.DEFER_BLOCKING 0x0 ;  /* 0x0000000000007b1d */ /* 0x000fe20000010000 */
[----:B------:R-:W-:-:S05]  /*1360*/  ISETP.GE.AND P1, PT, R17, R4, PT ;  /* 0x000000041100720c */ /* 0x000fca0003f26270 */
[----:B------:R-:W-:Y:S08]  /*1370*/  BSSY.RECONVERGENT B0, `(.L_x_246) ;  /* 0x000003f000007945 */ /* 0x000ff00003800200 */
[----:B-1----:R-:W-:Y:S01]  /*1380*/  @!P1 LEA R19, R19, UR6, 0x2 ;  /* 0x0000000613139c11 */ /* 0x002fe2000f8e10ff */
[----:B--2---:R-:W1:Y:S01]  /*1390*/  @!P1 LDC.64 R2, c[0x0][0x388] ;  /* 0x0000e200ff029b82 */ /* 0x004e620000000a00 */
[----:B------:R-:W-:Y:S04]  /*13a0*/  @!P1 LDS.U16 R18, [R11] ;  /* 0x000000000b129984 */ /* 0x000fe80000000400 */
[----:B------:R-:W2:Y:S02]  /*13b0*/  @!P1 LDS R19, [R19] ;  /* 0x0000000013139984 */ /* 0x000ea40000000800 */
[----:B--2---:R-:W-:-:S04]  /*13c0*/  @!P1 IMAD.IADD R17, R19, 0x1, R18 ;  /* 0x0000000113119824 */ /* 0x004fc800078e0212 */
[----:B-1----:R-:W-:-:S05]  /*13d0*/  @!P1 IMAD.WIDE.U32 R2, R17, 0x4, R2 ;  /* 0x0000000411029825 */ /* 0x002fca00078e0002 */
[----:B------:R1:W-:Y:S01]  /*13e0*/  @!P1 STG.E desc[UR8][R2.64], R15 ;  /* 0x0000000f02009986 */ /* 0x0003e2000c101908 */
[----:B------:R-:W-:Y:S06]  /*13f0*/  BAR.SYNC.DEFER_BLOCKING 0x0 ;  /* 0x0000000000007b1d */ /* 0x000fec0000010000 */
[----:B------:R-:W-:Y:S05]  /*1400*/  @P0 BRA `(.L_x_247) ;  /* 0x0000000000d40947 */ /* 0x000fea0003800000 */
[----:B------:R-:W-:Y:S01]  /*1410*/  ISETP.NE.AND P0, PT, R21, 0x3, PT ;  /* 0x000000031500780c */ /* 0x000fe20003f05270 */
[----:B------:R-:W-:Y:S01]  /*1420*/  BSSY.RECONVERGENT B1, `(.L_x_248) ;  /* 0x0000017000017945 */ /* 0x000fe20003800200 */
[----:B------:R-:W-:Y:S02]  /*1430*/  ISETP.GE.U32.AND P1, PT, R7, 0x3, PT ;  /* 0x000000030700780c */ /* 0x000fe40003f26070 */
[----:B-1----:R-:W-:-:S09]  /*1440*/  MOV R2, R0 ;  /* 0x0000000000027202 */ /* 0x002fd20000000f00 */
[----:B------:R-:W-:Y:S05]  /*1450*/  @!P0 BRA `(.L_x_249) ;  /* 0x00000000004c8947 */ /* 0x000fea0003800000 */
[----:B------:R-:W-:Y:S01]  /*1460*/  LDS R2, [R8] ;  /* 0x0000000008027984 */ /* 0x000fe20000000800 */
[----:B------:R-:W-:-:S03]  /*1470*/  ISETP.NE.AND P0, PT, R21, RZ, PT ;  /* 0x000000ff1500720c */ /* 0x000fc60003f05270 */
[----:B------:R-:W1:Y:S02]  /*1480*/  LDS R3, [R10] ;  /* 0x000000000a037984 */ /* 0x000e640000000800 */
[----:B-1----:R-:W-:Y:S02]  /*1490*/  IMAD.IADD R3, R2, 0x1, R3 ;  /* 0x0000000102037824 */ /* 0x002fe400078e0203 */
[----:B------:R-:W-:-:S03]  /*14a0*/  IMAD.MOV.U32 R2, RZ, RZ, R6 ;  /* 0x000000ffff027224 */ /* 0x000fc600078e0006 */
[----:B------:R1:W-:Y:S03]  /*14b0*/  STS [R10], R3 ;  /* 0x000000030a007388 */ /* 0x0003e60000000800 */
[----:B------:R-:W-:Y:S05]  /*14c0*/  @!P0 BRA `(.L_x_249) ;  /* 0x0000000000308947 */ /* 0x000fea0003800000 */
[----:B------:R-:W-:Y:S01]  /*14d0*/  LDS R2, [R12] ;  /* 0x000000000c027984 */ /* 0x000fe20000000800 */
[----:B------:R-:W-:-:S03]  /*14e0*/  ISETP.NE.AND P0, PT, R21, 0x1, PT ;  /* 0x000000011500780c */ /* 0x000fc60003f05270 */
[----:B-1----:R-:W1:Y:S10]  /*14f0*/  LDS R3, [R16] ;  /* 0x0000000010037984 */ /* 0x002e740000000800 */
[----:B------:R-:W-:Y:S01]  /*1500*/  @P0 IMAD R15, R5, 0x4, R16 ;  /* 0x00000004050f0824 */ /* 0x000fe200078e0210 */
[----:B-1----:R-:W-:-:S05]  /*1510*/  IADD3 R3, PT, PT, R2, R3, RZ ;  /* 0x0000000302037210 */ /* 0x002fca0007ffe0ff */
[----:B------:R-:W-:Y:S04]  /*1520*/  STS [R16], R3 ;  /* 0x0000000310007388 */ /* 0x000fe80000000800 */
[----:B------:R-:W-:Y:S04]  /*1530*/  @P0 LDS R2, [R13] ;  /* 0x000000000d020984 */ /* 0x000fe80000000800 */
[----:B------:R-:W1:Y:S02]  /*1540*/  @P0 LDS R17, [R15] ;  /* 0x000000000f110984 */ /* 0x000e640000000800 */
[----:B-1----:R-:W-:Y:S01]  /*1550*/  @P0 IMAD.IADD R18, R2, 0x1, R17 ;  /* 0x0000000102120824 */ /* 0x002fe200078e0211 */
[----:B------:R-:W-:Y:S01]  /*1560*/  MOV R2, R14 ;  /* 0x0000000e00027202 */ /* 0x000fe20000000f00 */
[----:B------:R-:W-:-:S03]  /*1570*/  @P0 IMAD.IADD R2, R14, 0x1, R5 ;  /* 0x000000010e020824 */ /* 0x000fc600078e0205 */
[----:B------:R2:W-:Y:S04]  /*1580*/  @P0 STS [R15], R18 ;  /* 0x000000120f000388 */ /* 0x0005e80000000800 */
.L_x_249:
[----:B------:R-:W-:Y:S05]  /*1590*/  BSYNC.RECONVERGENT B1 ;  /* 0x0000000000017941 */ /* 0x000fea0003800200 */
.L_x_248:
[----:B------:R-:W-:Y:S05]  /*15a0*/  @!P1 BRA `(.L_x_247) ;  /* 0x00000000006c9947 */ /* 0x000fea0003800000 */
.L_x_250:
[C---:B--2---:R-:W-:Y:S02]  /*15b0*/  LEA R18, R2.reuse, UR5, 0x2 ;  /* 0x0000000502127c11 */ /* 0x044fe4000f8e10ff */
[----:B---3--:R-:W-:Y:S02]  /*15c0*/  LEA R22, R2, UR6, 0x2 ;  /* 0x0000000602167c11 */ /* 0x008fe4000f8e10ff */
[C---:B------:R-:W-:Y:S01]  /*15d0*/  LEA R2, R5.reuse, R2, 0x2 ;  /* 0x0000000205027211 */ /* 0x040fe200078e10ff */
[----:B-1----:R-:W-:Y:S02]  /*15e0*/  LDS R3, [R18] ;  /* 0x0000000012037984 */ /* 0x002fe40000000800 */
[C---:B------:R-:W-:Y:S01]  /*15f0*/  IMAD R26, R5.reuse, 0x4, R22 ;  /* 0x00000004051a7824 */ /* 0x040fe200078e0216 */
[----:B------:R-:W-:Y:S01]  /*1600*/  ISETP.GE.U32.AND P0, PT, R2, 0x100, PT ;  /* 0x000001000200780c */ /* 0x000fe20003f06070 */
[----:B------:R-:W1:Y:S02]  /*1610*/  LDS R24, [R22] ;  /* 0x0000000016187984 */ /* 0x000e640000000800 */
[----:B------:R-:W-:-:S02]  /*1620*/  IMAD R19, R5, 0x4, R26 ;  /* 0x0000000405137824 */ /* 0x000fc400078e021a */
[----:B-1----:R-:W-:Y:S01]  /*1630*/  IMAD.IADD R3, R3, 0x1, R24 ;  /* 0x0000000103037824 */ /* 0x002fe200078e0218 */
[----:B------:R-:W-:-:S04]  /*1640*/  LEA R24, R5, R18, 0x2 ;  /* 0x0000001205187211 */ /* 0x000fc800078e10ff */
[----:B------:R1:W-:Y:S04]  /*1650*/  STS [R22], R3 ;  /* 0x0000000316007388 */ /* 0x0003e80000000800 */
[----:B------:R-:W-:Y:S04]  /*1660*/  LDS R15, [R24] ;  /* 0x00000000180f7984 */ /* 0x000fe80000000800 */
[----:B------:R-:W2:Y:S01]  /*1670*/  LDS R28, [R26] ;  /* 0x000000001a1c7984 */ /* 0x000ea20000000800 */
[----:B-1----:R-:W-:Y:S02]  /*1680*/  IMAD R3, R5, 0x4, R19 ;  /* 0x0000000405037824 */ /* 0x002fe400078e0213 */
[----:B--2---:R-:W-:Y:S01]  /*1690*/  IMAD.IADD R15, R15, 0x1, R28 ;  /* 0x000000010f0f7824 */ /* 0x004fe200078e021c */
[----:B------:R-:W-:-:S04]  /*16a0*/  LEA R28, R5, R24, 0x2 ;  /* 0x00000018051c7211 */ /* 0x000fc800078e10ff */
[----:B------:R-:W-:Y:S04]  /*16b0*/  STS [R26], R15 ;  /* 0x0000000f1a007388 */ /* 0x000fe80000000800 */
[----:B------:R-:W-:Y:S04]  /*16c0*/  LDS R17, [R28] ;  /* 0x000000001c117984 */ /* 0x000fe80000000800 */
[----:B------:R-:W1:Y:S02]  /*16d0*/  LDS R18, [R19] ;  /* 0x0000000013127984 */ /* 0x000e640000000800 */
[----:B-1----:R-:W-:Y:S01]  /*16e0*/  IMAD.IADD R18, R17, 0x1, R18 ;  /* 0x0000000111127824 */ /* 0x002fe200078e0212 */
[----:B------:R-:W-:-:S04]  /*16f0*/  LEA R17, R5, R28, 0x2 ;  /* 0x0000001c05117211 */ /* 0x000fc800078e10ff */
[----:B------:R-:W-:Y:S04]  /*1700*/  STS [R19], R18 ;  /* 0x0000001213007388 */ /* 0x000fe80000000800 */
[----:B------:R-:W-:Y:S04]  /*1710*/  LDS R17, [R17] ;  /* 0x0000000011117984 */ /* 0x000fe80000000800 */
[----:B------:R-:W1:Y:S02]  /*1720*/  LDS R22, [R3] ;  /* 0x0000000003167984 */ /* 0x000e640000000800 */
[----:B-1----:R-:W-:-:S05]  /*1730*/  IMAD.IADD R22, R17, 0x1, R22 ;  /* 0x0000000111167824 */ /* 0x002fca00078e0216 */
[----:B------:R3:W-:Y:S01]  /*1740*/  STS [R3], R22 ;  /* 0x0000001603007388 */ /* 0x0007e20000000800 */
[----:B------:R-:W-:Y:S05]  /*1750*/  @!P0 BRA `(.L_x_250) ;  /* 0xfffffffc00948947 */ /* 0x000fea000383ffff */
.L_x_247:
[----:B------:R-:W-:Y:S05]  /*1760*/  BSYNC.RECONVERGENT B0 ;  /* 0x0000000000007941 */ /* 0x000fea0003800200 */
.L_x_246:
[----:B------:R-:W-:Y:S01]  /*1770*/  IMAD.IADD R9, R5, 0x1, R9 ;  /* 0x0000000105097824 */ /* 0x000fe200078e0209 */
[----:B------:R-:W-:Y:S04]  /*1780*/  BAR.SYNC.DEFER_BLOCKING 0x0 ;  /* 0x0000000000007b1d */ /* 0x000fe80000010000 */
[----:B------:R-:W-:-:S13]  /*1790*/  ISETP.GE.AND P0, PT, R9, R4, PT ;  /* 0x000000040900720c */ /* 0x000fda0003f06270 */
[----:B------:R-:W-:Y:S05]  /*17a0*/  @!P0 BRA `(.L_x_251) ;  /* 0xfffffff000808947 */ /* 0x000fea000383ffff */
[----:B------:R-:W-:Y:S05]  /*17b0*/  EXIT ;  /* 0x000000000000794d */ /* 0x000fea0003800000 */
.L_x_252:
        /* <DEDUP_REMOVED lines=12> */
.L_x_320:


//--------------------- .text._Z21compute_digit_offsetsPjS_ --------------------------
	.section	.text._Z21compute_digit_offsetsPjS_,"ax",@progbits
	.align	128
        .global         _Z21compute_digit_offsetsPjS_
        .type           _Z21compute_digit_offsetsPjS_,@function
        .size           _Z21compute_digit_offsetsPjS_,(.L_x_321 - _Z21compute_digit_offsetsPjS_)
        .other          _Z21compute_digit_offsetsPjS_,@"STO_CUDA_ENTRY STV_DEFAULT"
_Z21compute_digit_offsetsPjS_:
.text._Z21compute_digit_offsetsPjS_:
[----:B------:R-:W-:Y:S01]  /*0000*/  LDC R1, c[0x0][0x37c] ;  /* 0x0000df00ff017b82 */ /* 0x000fe20000000800 */
[----:B------:R-:W0:Y:S01]  /*0010*/  S2R R0, SR_TID.X ;  /* 0x0000000000007919 */ /* 0x000e220000002100 */
[----:B------:R-:W1:Y:S01]  /*0020*/  LDCU.64 UR6, c[0x0][0x358] ;  /* 0x00006b00ff0677ac */ /* 0x000e620008000a00 */
[----:B0-----:R-:W-:-:S13]  /*0030*/  ISETP.GT.U32.AND P1, PT, R0, 0xff, PT ;  /* 0x000000ff0000780c */ /* 0x001fda0003f24070 */
[----:B------:R-:W0:Y:S02]  /*0040*/  @!P1 LDC.64 R4, c[0x0][0x380] ;  /* 0x0000e000ff049b82 */ /* 0x000e240000000a00 */
[----:B0-----:R-:W-:-:S06]  /*0050*/  @!P1 IMAD.WIDE.U32 R4, R0, 0x4, R4 ;  /* 0x0000000400049825 */ /* 0x001fcc00078e0004 */
[----:B-1----:R-:W2:Y:S01]  /*0060*/  @!P1 LDG.E R5, desc[UR6][R4.64] ;  /* 0x0000000604059981 */ /* 0x002ea2000c1e1900 */
[----:B------:R-:W0:Y:S01]  /*0070*/  S2UR UR5, SR_CgaCtaId ;  /* 0x00000000000579c3 */ /* 0x000e220000008800 */
[----:B------:R-:W-:Y:S01]  /*0080*/  UMOV UR4, 0x400 ;  /* 0x0000040000047882 */ /* 0x000fe20000000000 */
[C---:B------:R-:W-:Y:S02]  /*0090*/  ISETP.GT.U32.AND P0, PT, R0.reuse, 0x7f, PT ;  /* 0x0000007f0000780c */ /* 0x040fe40003f04070 */
[C---:B------:R-:W-:Y:S02]  /*00a0*/  ISETP.GT.U32.AND P2, PT, R0.reuse, 0x1f, PT ;  /* 0x0000001f0000780c */ /* 0x040fe40003f44070 */
[C---:B------:R-:W-:Y:S02]  /*00b0*/  ISETP.GT.U32.AND P3, PT, R0.reuse, 0xf, PT ;  /* 0x0000000f0000780c */ /* 0x040fe40003f64070 */
[C---:B------:R-:W-:Y:S02]  /*00c0*/  ISETP.GT.U32.AND P4, PT, R0.reuse, 0x7, PT ;  /* 0x000000070000780c */ /* 0x040fe40003f84070 */
[----:B------:R-:W-:-:S02]  /*00d0*/  ISETP.GT.U32.AND P5, PT, R0, 0x3, PT ;  /* 0x000000030000780c */ /* 0x000fc40003fa4070 */
[----:B------:R-:W-:Y:S01]  /*00e0*/  ISETP.GT.U32.AND P6, PT, R0, 0x1, PT ;  /* 0x000000010000780c */ /* 0x000fe20003fc4070 */
[----:B0-----:R-:W-:-:S06]  /*00f0*/  ULEA UR4, UR5, UR4, 0x18 ;  /* 0x0000000405047291 */ /* 0x001fcc000f8ec0ff */
[C---:B------:R-:W-:Y:S02]  /*0100*/  LEA R2, R0.reuse, UR4, 0x2 ;  /* 0x0000000400027c11 */ /* 0x040fe4000f8e10ff */
[C---:B------:R-:W-:Y:S02]  /*0110*/  @!P0 LEA R9, R0.reuse, UR4, 0x3 ;  /* 0x0000000400098c11 */ /* 0x040fe4000f8e18ff */
[C---:B------:R-:W-:Y:S02]  /*0120*/  @!P3 LEA R10, R0.reuse, UR4, 0x6 ;  /* 0x00000004000abc11 */ /* 0x040fe4000f8e30ff */
[C---:B------:R-:W-:Y:S01]  /*0130*/  @!P5 LEA R11, R0.reuse, UR4, 0x8 ;  /* 0x00000004000bdc11 */ /* 0x040fe2000f8e40ff */
[----:B--2---:R-:W-:Y:S04]  /*0140*/  @!P1 STS [R2], R5 ;  /* 0x0000000502009388 */ /* 0x004fe80000000800 */
[----:B------:R-:W-:Y:S01]  /*0150*/  @P1 STS [R2], RZ ;  /* 0x000000ff02001388 */ /* 0x000fe20000000800 */
[----:B------:R-:W-:Y:S01]  /*0160*/  BAR.SYNC.DEFER_BLOCKING 0x0 ;  /* 0x0000000000007b1d */ /* 0x000fe20000010000 */
[----:B------:R-:W-:-:S13]  /*0170*/  ISETP.GT.U32.AND P1, PT, R0, 0x3f, PT ;  /* 0x0000003f0000780c */ /* 0x000fda0003f24070 */
[----:B------:R-:W-:Y:S01]  /*0180*/  @!P1 LEA R8, R0, UR4, 0x4 ;  /* 0x0000000400089c11 */ /* 0x000fe2000f8e20ff */
[----:B------:R-:W0:Y:S02]  /*0190*/  @!P0 LDS.64 R6, [R9] ;  /* 0x0000000009068984 */ /* 0x000e240000000a00 */
[----:B0-----:R-:W-:Y:S01]  /*01a0*/  @!P0 IMAD.IADD R6, R6, 0x1, R7 ;  /* 0x0000000106068824 */ /* 0x001fe200078e0207 */
[----:B------:R-:W-:-:S04]  /*01b0*/  @!P2 LEA R7, R0, UR4, 0x5 ;  /* 0x000000040007ac11 */ /* 0x000fc8000f8e28ff */
[----:B------:R0:W-:Y:S01]  /*01c0*/  @!P0 STS [R9+0x4], R6 ;  /* 0x0000040609008388 */ /* 0x0001e20000000800 */
[----:B------:R-:W-:Y:S01]  /*01d0*/  BAR.SYNC.DEFER_BLOCKING 0x0 ;  /* 0x0000000000007b1d */ /* 0x000fe20000010000 */
[----:B0-----:R-:W-:Y:S02]  /*01e0*/  P2R R9, PR, RZ, 0x1 ;  /* 0x00000001ff097803 */ /* 0x001fe40000000000 */
[----:B------:R-:W-:-:S03]  /*01f0*/  ISETP.NE.AND P0, PT, R0, RZ, PT ;  /* 0x000000ff0000720c */ /* 0x000fc60003f05270 */
[----:B------:R-:W-:Y:S04]  /*0200*/  @!P1 LDS R3, [R8+0x4] ;  /* 0x0000040008039984 */ /* 0x000fe80000000800 */
[----:B------:R-:W0:Y:S02]  /*0210*/  @!P1 LDS R4, [R8+0xc] ;  /* 0x00000c0008049984 */ /* 0x000e240000000800 */
[----:B0-----:R-:W-:-:S05]  /*0220*/  @!P1 IMAD.IADD R3, R3, 0x1, R4 ;  /* 0x0000000103039824 */ /* 0x001fca00078e0204 */
[----:B------:R0:W-:Y:S01]  /*0230*/  @!P1 STS [R8+0xc], R3 ;  /* 0x00000c0308009388 */ /* 0x0001e20000000800 */
[----:B------:R-:W-:Y:S01]  /*0240*/  BAR.SYNC.DEFER_BLOCKING 0x0 ;  /* 0x0000000000007b1d */ /* 0x000fe20000010000 */
[----:B0-----:R-:W-:-:S05]  /*0250*/  @!P4 LEA R8, R0, UR4, 0x7 ;  /* 0x000000040008cc11 */ /* 0x001fca000f8e38ff */
[----:B------:R-:W-:Y:S04]  /*0260*/  @!P2 LDS R4, [R7+0xc] ;  /* 0x00000c000704a984 */ /* 0x000fe80000000800 */
[----:B------:R-:W0:Y:S02]  /*0270*/  @!P2 LDS R5, [R7+0x1c] ;  /* 0x00001c000705a984 */ /* 0x000e240000000800 */
[----:B0-----:R-:W-:-:S05]  /*0280*/  @!P2 IMAD.IADD R4, R4, 0x1, R5 ;  /* 0x000000010404a824 */ /* 0x001fca00078e0205 */
[----:B------:R-:W-:Y:S01]  /*0290*/  @!P2 STS [R7+0x1c], R4 ;  /* 0x00001c040700a388 */ /* 0x000fe20000000800 */
[----:B------:R-:W-:Y:S06]  /*02a0*/  BAR.SYNC.DEFER_BLOCKING 0x0 ;  /* 0x0000000000007b1d */ /* 0x000fec0000010000 */
        /* <DEDUP_REMOVED lines=14> */
[----:B0-----:R-:W-:Y:S01]  /*0390*/  @!P5 IMAD.IADD R4, R4, 0x1, R7 ;  /* 0x000000010404d824 */ /* 0x001fe200078e0207 */
[----:B------:R-:W-:-:S04]  /*03a0*/  @!P6 LEA R7, R0, UR4, 0x9 ;  /* 0x000000040007ec11 */ /* 0x000fc8000f8e48ff */
        /* <DEDUP_REMOVED lines=9> */
[----:B------:R-:W-:Y:S04]  /*0440*/  @!P0 LDS R3, [UR4+0x1fc] ;  /* 0x0001fc04ff038984 */ /* 0x000fe80008000800 */
[----:B------:R-:W0:Y:S02]  /*0450*/  @!P0 LDS R6, [UR4+0x3fc] ;  /* 0x0003fc04ff068984 */ /* 0x000e240008000800 */
[----:B0-----:R-:W-:-:S05]  /*0460*/  @!P0 IMAD.IADD R3, R3, 0x1, R6 ;  /* 0x0000000103038824 */ /* 0x001fca00078e0206 */
[----:B------:R-:W-:Y:S01]  /*0470*/  @!P0 STS [UR4+0x3fc], R3 ;  /* 0x0003fc03ff008988 */ /* 0x000fe20008000804 */
[----:B------:R-:W-:Y:S06]  /*0480*/  BAR.SYNC.DEFER_BLOCKING 0x0 ;  /* 0x0000000000007b1d */ /* 0x000fec0000010000 */
[----:B------:R-:W-:Y:S02]  /*0490*/  @!P0 STS [UR4+0x3fc], RZ ;  /* 0x0003fcffff008988 */ /* 0x000fe40008000804 */
[----:B------:R-:W-:Y:S06]  /*04a0*/  BAR.SYNC.DEFER_BLOCKING 0x0 ;  /* 0x0000000000007b1d */ /* 0x000fec0000010000 */
[----:B------:R-:W-:Y:S04]  /*04b0*/  @!P0 LDS R4, [UR4+0x1fc] ;  /* 0x0001fc04ff048984 */ /* 0x000fe80008000800 */
[----:B------:R-:W0:Y:S02]  /*04c0*/  @!P0 LDS R5, [UR4+0x3fc] ;  /* 0x0003fc04ff058984 */ /* 0x000e240008000800 */
[----:B0-----:R-:W-:-:S02]  /*04d0*/  @!P0 IMAD.IADD R4, R4, 0x1, R5 ;  /* 0x0000000104048824 */ /* 0x001fc400078e0205 */
[----:B------:R-:W-:Y:S04]  /*04e0*/  @!P0 STS [UR4+0x1fc], R5 ;  /* 0x0001fc05ff008988 */ /* 0x000fe80008000804 */
[----:B------:R-:W-:Y:S01]  /*04f0*/  @!P0 STS [UR4+0x3fc], R4 ;  /* 0x0003fc04ff008988 */ /* 0x000fe20008000804 */
[----:B------:R-:W-:Y:S01]  /*0500*/  BAR.SYNC.DEFER_BLOCKING 0x0 ;  /* 0x0000000000007b1d */ /* 0x000fe20000010000 */
[----:B------:R-:W-:Y:S02]  /*0510*/  ISETP.NE.AND P0, PT, R9, RZ, PT ;  /* 0x000000ff0900720c */ /* 0x000fe40003f05270 */
[----:B------:R-:W-:-:S03]  /*0520*/  @!P4 LEA R9, R0, UR4, 0x7 ;  /* 0x000000040009cc11 */ /* 0x000fc6000f8e38ff */
[----:B------:R-:W-:Y:S04]  /*0530*/  @!P6 LDS R3, [R7+0xfc] ;  /* 0x0000fc000703e984 */ /* 0x000fe80000000800 */
[----:B------:R-:W0:Y:S02]  /*0540*/  @!P6 LDS R6, [R7+0x1fc] ;  /* 0x0001fc000706e984 */ /* 0x000e240000000800 */
[----:B0-----:R-:W-:Y:S02]  /*0550*/  @!P6 IMAD.IADD R3, R3, 0x1, R6 ;  /* 0x000000010303e824 */ /* 0x001fe400078e0206 */
[----:B------:R-:W-:Y:S04]  /*0560*/  @!P6 STS [R7+0xfc], R6 ;  /* 0x0000fc060700e388 */ /* 0x000fe80000000800 */
[----:B------:R-:W-:Y:S01]  /*0570*/  @!P6 STS [R7+0x1fc], R3 ;  /* 0x0001fc030700e388 */ /* 0x000fe20000000800 */
[----:B------:R-:W-:Y:S01]  /*0580*/  BAR.SYNC.DEFER_BLOCKING 0x0 ;  /* 0x0000000000007b1d */ /* 0x000fe20000010000 */
[----:B------:R-:W-:-:S05]  /*0590*/  ISETP.GT.U32.AND P6, PT, R0, 0xff, PT ;  /* 0x000000ff0000780c */ /* 0x000fca0003fc4070 */
[----:B------:R-:W-:Y:S04]  /*05a0*/  @!P5 LDS R5, [R8+0x7c] ;  /* 0x00007c000805d984 */ /* 0x000fe80000000800 */
[----:B------:R-:W0:Y:S02]  /*05b0*/  @!P5 LDS R4, [R8+0xfc] ;  /* 0x0000fc000804d984 */ /* 0x000e240000000800 */
[----:B0-----:R-:W-:Y:S02]  /*05c0*/  @!P5 IMAD.IADD R5, R5, 0x1, R4 ;  /* 0x000000010505d824 */ /* 0x001fe400078e0204 */
[----:B------:R-:W-:Y:S04]  /*05d0*/  @!P5 STS [R8+0x7c], R4 ;  /* 0x00007c040800d388 */ /* 0x000fe80000000800 */
[----:B------:R-:W-:Y:S01]  /*05e0*/  @!P5 STS [R8+0xfc], R5 ;  /* 0x0000fc050800d388 */ /* 0x000fe20000000800 */
[----:B------:R-:W-:Y:S06]  /*05f0*/  BAR.SYNC.DEFER_BLOCKING 0x0 ;  /* 0x0000000000007b1d */ /* 0x000fec0000010000 */
[----:B------:R-:W-:Y:S04]  /*0600*/  @!P4 LDS R6, [R9+0x3c] ;  /* 0x00003c000906c984 */ /* 0x000fe80000000800 */
[----:B------:R-:W0:Y:S02]  /*0610*/  @!P4 LDS R3, [R9+0x7c] ;  /* 0x00007c000903c984 */ /* 0x000e240000000800 */
[----:B0-----:R-:W-:-:S02]  /*0620*/  @!P4 IMAD.IADD R6, R6, 0x1, R3 ;  /* 0x000000010606c824 */ /* 0x001fc400078e0203 */
[----:B------:R-:W-:Y:S04]  /*0630*/  @!P4 STS [R9+0x3c], R3 ;  /* 0x00003c030900c388 */ /* 0x000fe80000000800 */
[----:B------:R0:W-:Y:S01]  /*0640*/  @!P4 STS [R9+0x7c], R6 ;  /* 0x00007c060900c388 */ /* 0x0001e20000000800 */
[----:B------:R-:W-:Y:S01]  /*0650*/  BAR.SYNC.DEFER_BLOCKING 0x0 ;  /* 0x0000000000007b1d */ /* 0x000fe20000010000 */
[----:B0-----:R-:W-:-:S05]  /*0660*/  @!P1 LEA R9, R0, UR4, 0x4 ;  /* 0x0000000400099c11 */ /* 0x001fca000f8e20ff */
[----:B------:R-:W-:Y:S04]  /*0670*/  @!P3 LDS R7, [R10+0x1c] ;  /* 0x00001c000a07b984 */ /* 0x000fe80000000800 */
[----:B------:R-:W0:Y:S02]  /*0680*/  @!P3 LDS R4, [R10+0x3c] ;  /* 0x00003c000a04b984 */ /* 0x000e240000000800 */
[----:B0-----:R-:W-:Y:S02]  /*0690*/  @!P3 IMAD.IADD R7, R7, 0x1, R4 ;  /* 0x000000010707b824 */ /* 0x001fe400078e0204 */
        /* <DEDUP_REMOVED lines=14> */
[----:B------:R-:W-:Y:S01]  /*0780*/  @!P1 STS [R9+0xc], R3 ;  /* 0x00000c0309009388 */ /* 0x000fe20000000800 */
[----:B------:R-:W-:Y:S06]  /*0790*/  BAR.SYNC.DEFER_BLOCKING 0x0 ;  /* 0x0000000000007b1d */ /* 0x000fec0000010000 */
[----:B------:R-:W0:Y:S02]  /*07a0*/  @!P0 LDS.64 R6, [R10] ;  /* 0x000000000a068984 */ /* 0x000e240000000a00 */
[----:B0-----:R-:W-:-:S02]  /*07b0*/  @!P0 IMAD.IADD R13, R6, 0x1, R7 ;  /* 0x00000001060d8824 */ /* 0x001fc400078e0207 */
[----:B------:R-:W-:-:S05]  /*07c0*/  IMAD.MOV.U32 R12, RZ, RZ, R7 ;  /* 0x000000ffff0c7224 */ /* 0x000fca00078e0007 */
[----:B------:R0:W-:Y:S01]  /*07d0*/  @!P0 STS.64 [R10], R12 ;  /* 0x0000000c0a008388 */ /* 0x0001e20000000a00 */
[----:B------:R-:W-:Y:S06]  /*07e0*/  BAR.SYNC.DEFER_BLOCKING 0x0 ;  /* 0x0000000000007b1d */ /* 0x000fec0000010000 */
[----:B------:R-:W-:Y:S05]  /*07f0*/  @P6 EXIT ;  /* 0x000000000000694d */ /* 0x000fea0003800000 */
[----:B------:R-:W1:Y:S01]  /*0800*/  LDS R3, [R2] ;  /* 0x0000000002037984 */ /* 0x000e620000000800 */
[----:B------:R-:W2:Y:S02]  /*0810*/  LDC.64 R4, c[0x0][0x388] ;  /* 0x0000e200ff047b82 */ /* 0x000ea40000000a00 */
[----:B--2---:R-:W-:-:S05]  /*0820*/  IMAD.WIDE.U32 R4, R0, 0x4, R4 ;  /* 0x0000000400047825 */ /* 0x004fca00078e0004 */
[----:B-1----:R-:W-:Y:S01]  /*0830*/  STG.E desc[UR6][R4.64], R3 ;  /* 0x0000000304007986 */ /* 0x002fe2000c101906 */
[----:B------:R-:W-:Y:S05]  /*0840*/  EXIT ;  /* 0x000000000000794d */ /* 0x000fea0003800000 */
.L_x_253:
        /* <DEDUP_REMOVED lines=11> */
.L_x_321:


//--------------------- .text._Z20histogram_prefix_sumPjS_i --------------------------
	.section	.text._Z20histogram_prefix_sumPjS_i,"ax",@progbits
	.align	128
        .global         _Z20histogram_prefix_sumPjS_i
        .type           _Z20histogram_prefix_sumPjS_i,@function
        .size           _Z20histogram_prefix_sumPjS_i,(.L_x_322 - _Z20histogram_prefix_sumPjS_i)
        .other          _Z20histogram_prefix_sumPjS_i,@"STO_CUDA_ENTRY STV_DEFAULT"
_Z20histogram_prefix_sumPjS_i:
.text._Z20histogram_prefix_sumPjS_i:
[----:B------:R-:W-:Y:S01]  /*0000*/  LDC R1, c[0x0][0x37c] ;  /* 0x0000df00ff017b82 */ /* 0x000fe20000000800 */
[----:B------:R-:W0:Y:S07]  /*0010*/  S2R R3, SR_TID.X ;  /* 0x0000000000037919 */ /* 0x000e2e0000002100 */
[----:B------:R-:W0:Y:S08]  /*0020*/  S2UR UR4, SR_CTAID.X ;  /* 0x00000000000479c3 */ /* 0x000e300000002500 */
[----:B------:R-:W0:Y:S02]  /*0030*/  LDC R0, c[0x0][0x360] ;  /* 0x0000d800ff007b82 */ /* 0x000e240000000800 */
[----:B0-----:R-:W-:-:S05]  /*0040*/  IMAD R0, R0, UR4, R3 ;  /* 0x0000000400007c24 */ /* 0x001fca000f8e0203 */
[----:B------:R-:W-:-:S13]  /*0050*/  ISETP.GT.AND P0, PT, R0, 0xff, PT ;  /* 0x000000ff0000780c */ /* 0x000fda0003f04270 */
[----:B------:R-:W-:Y:S05]  /*0060*/  @P0 EXIT ;  /* 0x000000000000094d */ /* 0x000fea0003800000 */
[----:B------:R-:W0:Y:S01]  /*0070*/  LDCU UR5, c[0x0][0x390] ;  /* 0x00007200ff0577ac */ /* 0x000e220008000800 */
[----:B------:R-:W-:Y:S01]  /*0080*/  IMAD.MOV.U32 R5, RZ, RZ, RZ ;  /* 0x000000ffff057224 */ /* 0x000fe200078e00ff */
[----:B------:R-:W1:Y:S01]  /*0090*/  LDCU.64 UR8, c[0x0][0x358] ;  /* 0x00006b00ff0877ac */ /* 0x000e620008000a00 */
[----:B0-----:R-:W-:-:S09]  /*00a0*/  UISETP.GE.AND UP0, UPT, UR5, 0x1, UPT ;  /* 0x000000010500788c */ /* 0x001fd2000bf06270 */
[----:B-1----:R-:W-:Y:S05]  /*00b0*/  BRA.U !UP0, `(.L_x_254) ;  /* 0x0000000908487547 */ /* 0x002fea000b800000 */
[----:B------:R-:W-:Y:S02]  /*00c0*/  UISETP.GE.U32.AND UP1, UPT, UR5, 0x10, UPT ;  /* 0x000000100500788c */ /* 0x000fe4000bf26070 */
[----:B------:R-:W-:Y:S01]  /*00d0*/  IMAD R4, R0, UR5, RZ ;  /* 0x0000000500047c24 */ /* 0x000fe2000f8e02ff */
[----:B------:R-:W-:Y:S01]  /*00e0*/  ULOP3.LUT UR6, UR5, 0xf, URZ, 0xc0, !UPT ;  /* 0x0000000f05067892 */ /* 0x000fe2000f8ec0ff */
[----:B------:R-:W-:Y:S01]  /*00f0*/  IMAD.MOV.U32 R5, RZ, RZ, RZ ;  /* 0x000000ffff057224 */ /* 0x000fe200078e00ff */
[----:B------:R-:W-:Y:S02]  /*0100*/  UMOV UR4, URZ ;  /* 0x000000ff00047c82 */ /* 0x000fe40008000000 */
[----:B------:R-:W-:Y:S01]  /*0110*/  SHF.R.S32.HI R7, RZ, 0x1f, R4 ;  /* 0x0000001fff077819 */ /* 0x000fe20000011404 */
[----:B------:R-:W-:Y:S01]  /*0120*/  UISETP.NE.AND UP0, UPT, UR6, URZ, UPT ;  /* 0x000000ff0600728c */ /* 0x000fe2000bf05270 */
[----:B------:R-:W-:Y:S10]  /*0130*/  BRA.U !UP1, `(.L_x_255) ;  /* 0x0000000109fc7547 */ /* 0x000ff4000b800000 */
[----:B------:R-:W0:Y:S01]  /*0140*/  LDCU.64 UR10, c[0x0][0x380] ;  /* 0x00007000ff0a77ac */ /* 0x000e220008000a00 */
[----:B------:R-:W-:Y:S01]  /*0150*/  HFMA2 R5, -RZ, RZ, 0, 0 ;  /* 0x00000000ff057431 */ /* 0x000fe200000001ff */
[----:B------:R-:W-:-:S04]  /*0160*/  ULOP3.LUT UR4, UR5, 0x7ffffff0, URZ, 0xc0, !UPT ;  /* 0x7ffffff005047892 */ /* 0x000fc8000f8ec0ff */
[----:B------:R-:W-:Y:S01]  /*0170*/  UIADD3 UR7, UPT, UPT, -UR4, URZ, URZ ;  /* 0x000000ff04077290 */ /* 0x000fe2000fffe1ff */
[----:B0-----:R-:W-:-:S04]  /*0180*/  LEA R8, P0, R4, UR10, 0x2 ;  /* 0x0000000a04087c11 */ /* 0x001fc8000f8010ff */
[----:B------:R-:W-:Y:S02]  /*0190*/  IADD3 R8, P1, PT, R8, 0x20, RZ ;  /* 0x0000002008087810 */ /* 0x000fe40007f3e0ff */
[----:B------:R-:W-:-:S05]  /*01a0*/  LEA.HI.X R17, R4, UR11, R7, 0x2, P0 ;  /* 0x0000000b04117c11 */ /* 0x000fca00080f1407 */
[----:B------:R-:W-:-:S07]  /*01b0*/  IMAD.X R17, RZ, RZ, R17, P1 ;  /* 0x000000ffff117224 */ /* 0x000fce00008e0611 */
.L_x_256:
[----:B--2---:R-:W-:Y:S01]  /*01c0*/  IMAD.MOV.U32 R2, RZ, RZ, R8 ;  /* 0x000000ffff027224 */ /* 0x004fe200078e0008 */
[----:B------:R-:W-:-:S05]  /*01d0*/  MOV R3, R17 ;  /* 0x0000001100037202 */ /* 0x000fca0000000f00 */
[----:B------:R-:W2:Y:S04]  /*01e0*/  LDG.E R16, desc[UR8][R2.64+-0x20] ;  /* 0xffffe00802107981 */ /* 0x000ea8000c1e1900 */
[----:B------:R-:W3:Y:S04]  /*01f0*/  LDG.E R18, desc[UR8][R2.64+-0x1c] ;  /* 0xffffe40802127981 */ /* 0x000ee8000c1e1900 */
[----:B------:R-:W4:Y:S04]  /*0200*/  LDG.E R20, desc[UR8][R2.64+-0x18] ;  /* 0xffffe80802147981 */ /* 0x000f28000c1e1900 */
[----:B------:R-:W5:Y:S04]  /*0210*/  LDG.E R22, desc[UR8][R2.64+-0x14] ;  /* 0xffffec0802167981 */ /* 0x000f68000c1e1900 */
        /* <DEDUP_REMOVED lines=11> */
[----:B------:R-:W5:Y:S01]  /*02d0*/  LDG.E R6, desc[UR8][R2.64+0x1c] ;  /* 0x00001c0802067981 */ /* 0x000f62000c1e1900 */
[----:B------:R-:W-:-:S03]  /*02e0*/  UIADD3 UR7, UPT, UPT, UR7, 0x10, URZ ;  /* 0x0000001007077890 */ /* 0x000fc6000fffe0ff */
[----:B------:R-:W-:Y:S01]  /*02f0*/  STG.E desc[UR8][R2.64+-0x20], R5 ;  /* 0xffffe00502007986 */ /* 0x000fe2000c101908 */
[----:B------:R-:W-:Y:S01]  /*0300*/  UISETP.NE.AND UP1, UPT, UR7, URZ, UPT ;  /* 0x000000ff0700728c */ /* 0x000fe2000bf25270 */
[----:B--2---:R-:W-:-:S04]  /*0310*/  IMAD.IADD R15, R16, 0x1, R5 ;  /* 0x00000001100f7824 */ /* 0x004fc800078e0205 */
[----:B---3--:R-:W-:Y:S01]  /*0320*/  IMAD.IADD R17, R15, 0x1, R18 ;  /* 0x000000010f117824 */ /* 0x008fe200078e0212 */
[----:B------:R0:W-:Y:S04]  /*0330*/  STG.E desc[UR8][R2.64+-0x1c], R15 ;  /* 0xffffe40f02007986 */ /* 0x0001e8000c101908 */
[----:B----4-:R-:W-:Y:S01]  /*0340*/  IADD3 R19, PT, PT, R17, R20, RZ ;  /* 0x0000001411137210 */ /* 0x010fe20007ffe0ff */
[----:B------:R1:W-:Y:S04]  /*0350*/  STG.E desc[UR8][R2.64+-0x18], R17 ;  /* 0xffffe81102007986 */ /* 0x0003e8000c101908 */
[----:B-----5:R-:W-:Y:S01]  /*0360*/  IMAD.IADD R21, R19, 0x1, R22 ;  /* 0x0000000113157824 */ /* 0x020fe200078e0216 */
[----:B------:R2:W-:Y:S03]  /*0370*/  STG.E desc[UR8][R2.64+-0x14], R19 ;  /* 0xffffec1302007986 */ /* 0x0005e6000c101908 */
[----:B------:R-:W-:Y:S01]  /*0380*/  IMAD.IADD R23, R21, 0x1, R24 ;  /* 0x0000000115177824 */ /* 0x000fe200078e0218 */
[----:B------:R2:W-:Y:S04]  /*0390*/  STG.E desc[UR8][R2.64+-0x10], R21 ;  /* 0xfffff01502007986 */ /* 0x0005e8000c101908 */
[----:B------:R-:W-:Y:S01]  /*03a0*/  IADD3 R25, PT, PT, R23, R26, RZ ;  /* 0x0000001a17197210 */ /* 0x000fe20007ffe0ff */
[----:B------:R2:W-:Y:S04]  /*03b0*/  STG.E desc[UR8][R2.64+-0xc], R23 ;  /* 0xfffff41702007986 */ /* 0x0005e8000c101908 */
[----:B------:R-:W-:Y:S01]  /*03c0*/  IMAD.IADD R27, R25, 0x1, R28 ;  /* 0x00000001191b7824 */ /* 0x000fe200078e021c */
        /* <DEDUP_REMOVED lines=15> */
[----:B0-----:R-:W-:Y:S01]  /*04c0*/  IADD3 R15, PT, PT, R11, R8, RZ ;  /* 0x000000080b0f7210 */ /* 0x001fe20007ffe0ff */
[----:B------:R2:W-:Y:S01]  /*04d0*/  STG.E desc[UR8][R2.64+0x18], R11 ;  /* 0x0000180b02007986 */ /* 0x0005e2000c101908 */
[----:B------:R-:W-:-:S03]  /*04e0*/  IADD3 R8, P0, PT, R2, 0x40, RZ ;  /* 0x0000004002087810 */ /* 0x000fc60007f1e0ff */
[----:B------:R2:W-:Y:S01]  /*04f0*/  STG.E desc[UR8][R2.64+0x1c], R15 ;  /* 0x00001c0f02007986 */ /* 0x0005e2000c101908 */
[----:B------:R-:W-:Y:S02]  /*0500*/  IMAD.IADD R5, R15, 0x1, R6 ;  /* 0x000000010f057824 */ /* 0x000fe400078e0206 */
[----:B-1----:R-:W-:Y:S01]  /*0510*/  IMAD.X R17, RZ, RZ, R3, P0 ;  /* 0x000000ffff117224 */ /* 0x002fe200000e0603 */
[----:B------:R-:W-:Y:S06]  /*0520*/  BRA.U UP1, `(.L_x_256) ;  /* 0xfffffffd01247547 */ /* 0x000fec000b83ffff */
.L_x_255:
[----:B------:R-:W-:Y:S05]  /*0530*/  BRA.U !UP0, `(.L_x_254) ;  /* 0x0000000508287547 */ /* 0x000fea000b800000 */
[----:B------:R-:W-:Y:S02]  /*0540*/  UISETP.GE.U32.AND UP0, UPT, UR6, 0x8, UPT ;  /* 0x000000080600788c */ /* 0x000fe4000bf06070 */
[----:B------:R-:W-:-:S04]  /*0550*/  ULOP3.LUT UR7, UR5, 0x7, URZ, 0xc0, !UPT ;  /* 0x0000000705077892 */ /* 0x000fc8000f8ec0ff */
[----:B------:R-:W-:-:S03]  /*0560*/  UISETP.NE.AND UP1, UPT, UR7, URZ, UPT ;  /* 0x000000ff0700728c */ /* 0x000fc6000bf25270 */
[----:B------:R-:W-:Y:S08]  /*0570*/  BRA.U !UP0, `(.L_x_257) ;  /* 0x0000000108787547 */ /* 0x000ff0000b800000 */
[----:B------:R-:W0:Y:S01]  /*0580*/  LDCU.64 UR10, c[0x0][0x380] ;  /* 0x00007000ff0a77ac */ /* 0x000e220008000a00 */
[----:B--2---:R-:W-:-:S04]  /*0590*/  IADD3 R3, P0, PT, R4, UR4, RZ ;  /* 0x0000000404037c10 */ /* 0x004fc8000ff1e0ff */
[----:B------:R-:W-:Y:S02]  /*05a0*/  IADD3.X R6, PT, PT, RZ, R7, RZ, P0, !PT ;  /* 0x00000007ff067210 */ /* 0x000fe400007fe4ff */
[----:B0-----:R-:W-:-:S04]  /*05b0*/  LEA R2, P0, R3, UR10, 0x2 ;  /* 0x0000000a03027c11 */ /* 0x001fc8000f8010ff */
[----:B------:R-:W-:-:S05]  /*05c0*/  LEA.HI.X R3, R3, UR11, R6, 0x2, P0 ;  /* 0x0000000b03037c11 */ /* 0x000fca00080f1406 */
[----:B------:R-:W2:Y:S04]  /*05d0*/  LDG.E R6, desc[UR8][R2.64] ;  /* 0x0000000802067981 */ /* 0x000ea8000c1e1900 */
[----:B------:R-:W3:Y:S04]  /*05e0*/  LDG.E R8, desc[UR8][R2.64+0x4] ;  /* 0x0000040802087981 */ /* 0x000ee8000c1e1900 */
[----:B------:R-:W4:Y:S04]  /*05f0*/  LDG.E R10, desc[UR8][R2.64+0x8] ;  /* 0x00000808020a7981 */ /* 0x000f28000c1e1900 */
[----:B------:R-:W5:Y:S04]  /*0600*/  LDG.E R12, desc[UR8][R2.64+0xc] ;  /* 0x00000c08020c7981 */ /* 0x000f68000c1e1900 */
[----:B------:R-:W5:Y:S04]  /*0610*/  LDG.E R14, desc[UR8][R2.64+0x10] ;  /* 0x00001008020e7981 */ /* 0x000f68000c1e1900 */
[----:B------:R-:W5:Y:S04]  /*0620*/  LDG.E R16, desc[UR8][R2.64+0x14] ;  /* 0x0000140802107981 */ /* 0x000f68000c1e1900 */
[----:B------:R-:W5:Y:S04]  /*0630*/  LDG.E R18, desc[UR8][R2.64+0x18] ;  /* 0x0000180802127981 */ /* 0x000f68000c1e1900 */
[----:B------:R-:W5:Y:S01]  /*0640*/  LDG.E R20, desc[UR8][R2.64+0x1c] ;  /* 0x00001c0802147981 */ /* 0x000f62000c1e1900 */
[----:B------:R-:W-:-:S03]  /*0650*/  UIADD3 UR4, UPT, UPT, UR4, 0x8, URZ ;  /* 0x0000000804047890 */ /* 0x000fc6000fffe0ff */
[----:B------:R0:W-:Y:S01]  /*0660*/  STG.E desc[UR8][R2.64], R5 ;  /* 0x0000000502007986 */ /* 0x0001e2000c101908 */
        /* <DEDUP_REMOVED lines=12> */
[----:B------:R1:W-:Y:S04]  /*0730*/  STG.E desc[UR8][R2.64+0x18], R19 ;  /* 0x0000181302007986 */ /* 0x0003e8000c101908 */
[----:B------:R1:W-:Y:S01]  /*0740*/  STG.E desc[UR8][R2.64+0x1c], R21 ;  /* 0x00001c1502007986 */ /* 0x0003e2000c101908 */
[----:B0-----:R-:W-:-:S07]  /*0750*/  IADD3 R5, PT, PT, R21, R20, RZ ;  /* 0x0000001415057210 */ /* 0x001fce0007ffe0ff */
.L_x_257:
[----:B------:R-:W-:Y:S05]  /*0760*/  BRA.U !UP1, `(.L_x_254) ;  /* 0x00000001099c7547 */ /* 0x000fea000b800000 */
[----:B------:R-:W-:Y:S02]  /*0770*/  UISETP.GE.U32.AND UP0, UPT, UR7, 0x4, UPT ;  /* 0x000000040700788c */ /* 0x000fe4000bf06070 */
[----:B------:R-:W-:-:S04]  /*0780*/  ULOP3.LUT UR5, UR5, 0x3, URZ, 0xc0, !UPT ;  /* 0x0000000305057892 */ /* 0x000fc8000f8ec0ff */
[----:B------:R-:W-:-:S03]  /*0790*/  UISETP.NE.AND UP1, UPT, UR5, URZ, UPT ;  /* 0x000000ff0500728c */ /* 0x000fc6000bf25270 */
[----:B------:R-:W-:Y:S08]  /*07a0*/  BRA.U !UP0, `(.L_x_258) ;  /* 0x0000000108487547 */ /* 0x000ff0000b800000 */
[----:B------:R-:W0:Y:S01]  /*07b0*/  LDCU.64 UR6, c[0x0][0x380] ;  /* 0x00007000ff0677ac */ /* 0x000e220008000a00 */
[----:B-12---:R-:W-:-:S05]  /*07c0*/  IADD3 R3, P0, PT, R4, UR4, RZ ;  /* 0x0000000404037c10 */ /* 0x006fca000ff1e0ff */
[----:B------:R-:W-:Y:S01]  /*07d0*/  IMAD.X R6, RZ, RZ, R7, P0 ;  /* 0x000000ffff067224 */ /* 0x000fe200000e0607 */
[----:B0-----:R-:W-:-:S04]  /*07e0*/  LEA R2, P0, R3, UR6, 0x2 ;  /* 0x0000000603027c11 */ /* 0x001fc8000f8010ff */
[----:B------:R-:W-:-:S05]  /*07f0*/  LEA.HI.X R3, R3, UR7, R6, 0x2, P0 ;  /* 0x0000000703037c11 */ /* 0x000fca00080f1406 */
[----:B------:R-:W2:Y:S04]  /*0800*/  LDG.E R6, desc[UR8][R2.64] ;  /* 0x0000000802067981 */ /* 0x000ea8000c1e1900 */
[----:B------:R-:W3:Y:S04]  /*0810*/  LDG.E R8, desc[UR8][R2.64+0x4] ;  /* 0x0000040802087981 */ /* 0x000ee8000c1e1900 */
[----:B------:R-:W4:Y:S04]  /*0820*/  LDG.E R10, desc[UR8][R2.64+0x8] ;  /* 0x00000808020a7981 */ /* 0x000f28000c1e1900 */
[----:B------:R-:W5:Y:S01]  /*0830*/  LDG.E R12, desc[UR8][R2.64+0xc] ;  /* 0x00000c08020c7981 */ /* 0x000f62000c1e1900 */
[----:B------:R-:W-:-:S03]  /*0840*/  UIADD3 UR4, UPT, UPT, UR4, 0x4, URZ ;  /* 0x0000000404047890 */ /* 0x000fc6000fffe0ff */
[----:B------:R5:W-:Y:S01]  /*0850*/  STG.E desc[UR8][R2.64], R5 ;  /* 0x0000000502007986 */ /* 0x000be2000c101908 */
[----:B--2---:R-:W-:-:S05]  /*0860*/  IADD3 R9, PT, PT, R5, R6, RZ ;  /* 0x0000000605097210 */ /* 0x004fca0007ffe0ff */
[----:B---3--:R-:W-:Y:S01]  /*0870*/  IMAD.IADD R11, R9, 0x1, R8 ;  /* 0x00000001090b7824 */ /* 0x008fe200078e0208 */
[----:B------:R0:W-:Y:S04]  /*0880*/  STG.E desc[UR8][R2.64+0x4], R9 ;  /* 0x0000040902007986 */ /* 0x0001e8000c101908 */
[----:B----4-:R-:W-:Y:S01]  /*0890*/  IADD3 R13, PT, PT, R11, R10, RZ ;  /* 0x0000000a0b0d7210 */ /* 0x010fe20007ffe0ff */
[----:B------:R0:W-:Y:S04]  /*08a0*/  STG.E desc[UR8][R2.64+0x8], R11 ;  /* 0x0000080b02007986 */ /* 0x0001e8000c101908 */
[----:B------:R0:W-:Y:S01]  /*08b0*/  STG.E desc[UR8][R2.64+0xc], R13 ;  /* 0x00000c0d02007986 */ /* 0x0001e2000c101908 */
[----:B-----5:R-:W-:-:S07]  /*08c0*/  IMAD.IADD R5, R13, 0x1, R12 ;  /* 0x000000010d057824 */ /* 0x020fce00078e020c */
.L_x_258:
[----:B------:R-:W-:Y:S05]  /*08d0*/  BRA.U !UP1, `(.L_x_254) ;  /* 0x0000000109407547 */ /* 0x000fea000b800000 */
[----:B------:R-:W3:Y:S01]  /*08e0*/  LDCU.64 UR6, c[0x0][0x380] ;  /* 0x00007000ff0677ac */ /* 0x000ee20008000a00 */
[----:B------:R-:W-:Y:S01]  /*08f0*/  IADD3 R4, P0, PT, R4, UR4, RZ ;  /* 0x0000000404047c10 */ /* 0x000fe2000ff1e0ff */
[----:B------:R-:W-:-:S03]  /*0900*/  UIADD3 UR5, UPT, UPT, -UR5, URZ, URZ ;  /* 0x000000ff05057290 */ /* 0x000fc6000fffe1ff */
[----:B------:R-:W-:Y:S02]  /*0910*/  IADD3.X R7, PT, PT, RZ, R7, RZ, P0, !PT ;  /* 0x00000007ff077210 */ /* 0x000fe400007fe4ff */
[----:B---3--:R-:W-:-:S04]  /*0920*/  LEA R6, P1, R4, UR6, 0x2 ;  /* 0x0000000604067c11 */ /* 0x008fc8000f8210ff */
[----:B------:R-:W-:-:S09]  /*0930*/  LEA.HI.X R7, R4, UR7, R7, 0x2, P1 ;  /* 0x0000000704077c11 */ /* 0x000fd200088f1407 */
.L_x_259:
[----:B012---:R-:W-:Y:S01]  /*0940*/  IMAD.MOV.U32 R2, RZ, RZ, R6 ;  /* 0x000000ffff027224 */ /* 0x007fe200078e0006 */
[----:B------:R-:W-:-:S05]  /*0950*/  MOV R3, R7 ;  /* 0x0000000700037202 */ /* 0x000fca0000000f00 */
[----:B------:R-:W2:Y:S01]  /*0960*/  LDG.E R4, desc[UR8][R2.64] ;  /* 0x0000000802047981 */ /* 0x000ea2000c1e1900 */
[----:B------:R-:W-:Y:S01]  /*0970*/  UIADD3 UR5, UPT, UPT, UR5, 0x1, URZ ;  /* 0x0000000105057890 */ /* 0x000fe2000fffe0ff */
[----:B------:R-:W-:Y:S02]  /*0980*/  IADD3 R6, P0, PT, R2, 0x4, RZ ;  /* 0x0000000402067810 */ /* 0x000fe40007f1e0ff */
[----:B------:R2:W-:Y:S01]  /*0990*/  STG.E desc[UR8][R2.64], R5 ;  /* 0x0000000502007986 */ /* 0x0005e2000c101908 */
[----:B------:R-:W-:Y:S02]  /*09a0*/  UISETP.NE.AND UP0, UPT, UR5, URZ, UPT ;  /* 0x000000ff0500728c */ /* 0x000fe4000bf05270 */
[----:B------:R-:W-:Y:S01]  /*09b0*/  IMAD.X R7, RZ, RZ, R3, P0 ;  /* 0x000000ffff077224 */ /* 0x000fe200000e0603 */
[----:B--2---:R-:W-:-:S06]  /*09c0*/  IADD3 R5, PT, PT, R4, R5, RZ ;  /* 0x0000000504057210 */ /* 0x004fcc0007ffe0ff */
[----:B------:R-:W-:Y:S05]  /*09d0*/  BRA.U UP0, `(.L_x_259) ;  /* 0xfffffffd00d87547 */ /* 0x000fea000b83ffff */
.L_x_254:
[----:B012---:R-:W0:Y:S02]  /*09e0*/  LDC.64 R2, c[0x0][0x388] ;  /* 0x0000e200ff027b82 */ /* 0x007e240000000a00 */
[----:B0-----:R-:W-:-:S05]  /*09f0*/  IMAD.WIDE R2, R0, 0x4, R2 ;  /* 0x0000000400027825 */ /* 0x001fca00078e0202 */
[----:B------:R-:W-:Y:S01]  /*0a00*/  STG.E desc[UR8][R2.64], R5 ;  /* 0x0000000502007986 */ /* 0x000fe2000c101908 */
[----:B------:R-:W-:Y:S05]  /*0a10*/  EXIT ;  /* 0x000000000000794d */ /* 0x000fea0003800000 */
.L_x_260:
        /* <DEDUP_REMOVED lines=14> */
.L_x_322:


//--------------------- .text._Z15radix_histogramPKjiPjii --------------------------
	.section	.text._Z15radix_histogramPKjiPjii,"ax",@progbits
	.align	128
        .global         _Z15radix_histogramPKjiPjii
        .type           _Z15radix_histogramPKjiPjii,@function
        .size           _Z15radix_histogramPKjiPjii,(.L_x_314 - _Z15radix_histogramPKjiPjii)
        .other          _Z15radix_histogramPKjiPjii,@"STO_CUDA_ENTRY STV_DEFAULT"
_Z15radix_histogramPKjiPjii:
.text._Z15radix_histogramPKjiPjii:
[----:B------:R-:W-:Y:S01]  /*0000*/  LDC R1, c[0x0][0x37c] ;  /* 0x0000df00ff017b82 */ /* 0x000fe20000000800 */
[----:B------:R-:W0:Y:S07]  /*0010*/  S2R R3, SR_TID.X ;  /* 0x0000000000037919 */ /* 0x000e2e0000002100 */
[----:B------:R-:W1:Y:S01]  /*0020*/  LDC R0, c[0x0][0x360] ;  /* 0x0000d800ff007b82 */ /* 0x000e620000000800 */
[----:B------:R-:W-:-:S07]  /*0030*/  MOV R9, 0xd0 ;  /* 0x000000d000097802 */ /* 0x000fce0000000f00 */
[----:B------:R-:W2:Y:S01]  /*0040*/  S2UR UR6, SR_CTAID.X ;  /* 0x00000000000679c3 */ /* 0x000ea20000002500 */
[----:B-1----:R-:W-:Y:S01]  /*0050*/  LOP3.LUT R5, R0, 0xffff, RZ, 0xc0, !PT ;  /* 0x0000ffff00057812 */ /* 0x002fe200078ec0ff */
[C---:B0-----:R-:W-:Y:S01]  /*0060*/  IMAD.IADD R2, R3.reuse, 0x1, R0 ;  /* 0x0000000103027824 */ /* 0x041fe200078e0200 */
[----:B------:R-:W-:-:S03]  /*0070*/  LOP3.LUT R14, R3, 0x1f, RZ, 0xc0, !PT ;  /* 0x0000001f030e7812 */ /* 0x000fc600078ec0ff */
[----:B------:R-:W-:-:S05]  /*0080*/  IMAD.MOV R4, RZ, RZ, -R2 ;  /* 0x000000ffff047224 */ /* 0x000fca00078e0a02 */
[----:B------:R-:W-:-:S05]  /*0090*/  PRMT R4, R4, 0x7710, RZ ;  /* 0x0000771004047816 */ /* 0x000fca00000000ff */
[----:B------:R-:W-:-:S05]  /*00a0*/  VIADD R4, R4, 0x7ff ;  /* 0x000007ff04047836 */ /* 0x000fca0000000000 */
[----:B--2---:R-:W-:-:S07]  /*00b0*/  LOP3.LUT R4, R4, 0xffff, RZ, 0xc0, !PT ;  /* 0x0000ffff04047812 */ /* 0x004fce00078ec0ff */
[----:B------:R-:W-:Y:S05]  /*00c0*/  CALL.REL.NOINC `($__internal_0_$__cuda_sm20_div_u16) ;  /* 0x0000003000d47944 */ /* 0x000fea0003c00000 */
[----:B------:R-:W0:Y:S01]  /*00d0*/  LDC R10, c[0x0][0x39c] ;  /* 0x0000e700ff0a7b82 */ /* 0x000e220000000800 */
[C---:B------:R-:W-:Y:S01]  /*00e0*/  LOP3.LUT R9, R8.reuse, 0x3, RZ, 0xc0, !PT ;  /* 0x0000000308097812 */ /* 0x040fe200078ec0ff */
[----:B------:R-:W-:Y:S01]  /*00f0*/  BSSY.RECONVERGENT B0, `(.L_x_261) ;  /* 0x0000012000007945 */ /* 0x000fe20003800200 */
[----:B------:R-:W-:Y:S01]  /*0100*/  LOP3.LUT R4, R8, 0xffff, RZ, 0xc0, !PT ;  /* 0x0000ffff08047812 */ /* 0x000fe200078ec0ff */
[----:B------:R-:W-:Y:S01]  /*0110*/  IMAD.MOV.U32 R5, RZ, RZ, R3 ;  /* 0x000000ffff057224 */ /* 0x000fe200078e0003 */
[----:B------:R-:W-:Y:S02]  /*0120*/  ISETP.NE.AND P0, PT, R9, 0x2, PT ;  /* 0x000000020900780c */ /* 0x000fe40003f05270 */
[----:B------:R-:W-:-:S11]  /*0130*/  ISETP.GE.U32.AND P1, PT, R4, 0x2, PT ;  /* 0x000000020400780c */ /* 0x000fd60003f26070 */
[----:B------:R-:W-:Y:S05]  /*0140*/  @!P0 BRA `(.L_x_262) ;  /* 0x0000000000308947 */ /* 0x000fea0003800000 */
[----:B------:R-:W1:Y:S01]  /*0150*/  S2R R7, SR_CgaCtaId ;  /* 0x0000000000077919 */ /* 0x000e620000008800 */
[----:B------:R-:W-:Y:S01]  /*0160*/  MOV R6, 0x400 ;  /* 0x0000040000067802 */ /* 0x000fe20000000f00 */
[----:B------:R-:W-:Y:S01]  /*0170*/  IMAD.MOV.U32 R4, RZ, RZ, RZ ;  /* 0x000000ffff047224 */ /* 0x000fe200078e00ff */
[----:B------:R-:W-:Y:S02]  /*0180*/  MOV R5, R3 ;  /* 0x0000000300057202 */ /* 0x000fe40000000f00 */
[----:B-1----:R-:W-:-:S07]  /*0190*/  LEA R6, R7, R6, 0x18 ;  /* 0x0000000607067211 */ /* 0x002fce00078ec0ff */
.L_x_263:
[----:B------:R-:W-:Y:S02]  /*01a0*/  IMAD R7, R5, 0x4, R6 ;  /* 0x0000000405077824 */ /* 0x000fe400078e0206 */
[----:B------:R-:W-:Y:S02]  /*01b0*/  VIADD R4, R4, 0x1 ;  /* 0x0000000104047836 */ /* 0x000fe40000000000 */
[----:B------:R-:W-:Y:S01]  /*01c0*/  IMAD.IADD R5, R0, 0x1, R5 ;  /* 0x0000000100057824 */ /* 0x000fe200078e0205 */
[----:B------:R1:W-:Y:S02]  /*01d0*/  STS [R7], RZ ;  /* 0x000000ff07007388 */ /* 0x0003e40000000800 */
[----:B------:R-:W-:-:S04]  /*01e0*/  LOP3.LUT R8, R4, R9, RZ, 0x3c, !PT ;  /* 0x0000000904087212 */ /* 0x000fc800078e3cff */
[----:B------:R-:W-:-:S13]  /*01f0*/  ISETP.NE.AND P0, PT, R8, 0x2, PT ;  /* 0x000000020800780c */ /* 0x000fda0003f05270 */
[----:B-1----:R-:W-:Y:S05]  /*0200*/  @P0 BRA `(.L_x_263) ;  /* 0xfffffffc00e40947 */ /* 0x002fea000383ffff */
.L_x_262:
[----:B------:R-:W-:Y:S05]  /*0210*/  BSYNC.RECONVERGENT B0 ;  /* 0x0000000000007941 */ /* 0x000fea0003800200 */
.L_x_261:
[----:B------:R-:W-:Y:S04]  /*0220*/  BSSY.RECONVERGENT B0, `(.L_x_264) ;  /* 0x0000011000007945 */ /* 0x000fe80003800200 */
[----:B------:R-:W-:Y:S05]  /*0230*/  @!P1 BRA `(.L_x_265) ;  /* 0x00000000003c9947 */ /* 0x000fea0003800000 */
[----:B------:R-:W1:Y:S01]  /*0240*/  S2UR UR5, SR_CgaCtaId ;  /* 0x00000000000579c3 */ /* 0x000e620000008800 */
[----:B------:R-:W-:Y:S02]  /*0250*/  UMOV UR4, 0x400 ;  /* 0x0000040000047882 */ /* 0x000fe40000000000 */
[----:B-1----:R-:W-:-:S06]  /*0260*/  ULEA UR4, UR5, UR4, 0x18 ;  /* 0x0000000405047291 */ /* 0x002fcc000f8ec0ff */
[----:B------:R-:W-:-:S07]  /*0270*/  LEA R7, R5, UR4, 0x2 ;  /* 0x0000000405077c11 */ /* 0x000fce000f8e10ff */
.L_x_266:
[C-C-:B--2---:R-:W-:Y:S01]  /*0280*/  IMAD R4, R0.reuse, 0x4, R7.reuse ;  /* 0x0000000400047824 */ /* 0x144fe200078e0207 */
[----:B------:R1:W-:Y:S01]  /*0290*/  STS [R7], RZ ;  /* 0x000000ff07007388 */ /* 0x0003e20000000800 */
[C-C-:B------:R-:W-:Y:S01]  /*02a0*/  IMAD R6, R0.reuse, 0x8, R7.reuse ;  /* 0x0000000800067824 */ /* 0x140fe200078e0207 */
[C---:B------:R-:W-:Y:S01]  /*02b0*/  LEA R5, R0.reuse, R5, 0x2 ;  /* 0x0000000500057211 */ /* 0x040fe200078e10ff */
[C-C-:B------:R-:W-:Y:S01]  /*02c0*/  IMAD R8, R0.reuse, 0xc, R7.reuse ;  /* 0x0000000c00087824 */ /* 0x140fe200078e0207 */
[----:B------:R2:W-:Y:S02]  /*02d0*/  STS [R4], RZ ;  /* 0x000000ff04007388 */ /* 0x0005e40000000800 */
[----:B------:R-:W-:Y:S02]  /*02e0*/  ISETP.GE.U32.AND P0, PT, R5, 0x800, PT ;  /* 0x000008000500780c */ /* 0x000fe40003f06070 */
[----:B------:R2:W-:Y:S01]  /*02f0*/  STS [R6], RZ ;  /* 0x000000ff06007388 */ /* 0x0005e20000000800 */
[----:B-1----:R-:W-:-:S03]  /*0300*/  IMAD R7, R0, 0x10, R7 ;  /* 0x0000001000077824 */ /* 0x002fc600078e0207 */
[----:B------:R2:W-:Y:S07]  /*0310*/  STS [R8], RZ ;  /* 0x000000ff08007388 */ /* 0x0005ee0000000800 */
[----:B------:R-:W-:Y:S05]  /*0320*/  @!P0 BRA `(.L_x_266) ;  /* 0xfffffffc00d48947 */ /* 0x000fea000383ffff */
.L_x_265:
[----:B------:R-:W-:Y:S05]  /*0330*/  BSYNC.RECONVERGENT B0 ;  /* 0x0000000000007941 */ /* 0x000fea0003800200 */
.L_x_264:
[----:B------:R-:W1:Y:S01]  /*0340*/  LDCU UR4, c[0x0][0x388] ;  /* 0x00007100ff0477ac */ /* 0x000e620008000800 */
[C---:B0-2---:R-:W-:Y:S02]  /*0350*/  IMAD R6, R10.reuse, UR6, R10 ;  /* 0x000000060a067c24 */ /* 0x045fe4000f8e020a */
[----:B------:R-:W-:Y:S01]  /*0360*/  IMAD R7, R10, UR6, R3 ;  /* 0x000000060a077c24 */ /* 0x000fe2000f8e0203 */
[----:B------:R-:W0:Y:S01]  /*0370*/  LDCU.64 UR8, c[0x0][0x358] ;  /* 0x00006b00ff0877ac */ /* 0x000e220008000a00 */
[----:B------:R-:W2:Y:S01]  /*0380*/  LDCU UR7, c[0x0][0x398] ;  /* 0x00007300ff0777ac */ /* 0x000ea20008000800 */
[----:B-1----:R-:W-:Y:S01]  /*0390*/  VIMNMX R6, PT, PT, R6, UR4, PT ;  /* 0x0000000406067c48 */ /* 0x002fe2000bfe0100 */
[----:B------:R-:W-:Y:S03]  /*03a0*/  BAR.SYNC.DEFER_BLOCKING 0x0 ;  /* 0x0000000000007b1d */ /* 0x000fe60000010000 */
[----:B------:R-:W-:-:S13]  /*03b0*/  ISETP.GE.AND P0, PT, R7, R6, PT ;  /* 0x000000060700720c */ /* 0x000fda0003f06270 */
[----:B0-2---:R-:W-:Y:S05]  /*03c0*/  @P0 BRA `(.L_x_267) ;  /* 0x0000000c00c80947 */ /* 0x005fea0003800000 */
[----:B------:R-:W0:Y:S01]  /*03d0*/  S2UR UR5, SR_CgaCtaId ;  /* 0x00000000000579c3 */ /* 0x000e220000008800 */
[----:B------:R-:W-:Y:S01]  /*03e0*/  IMAD.SHL.U32 R8, R3, 0x20, RZ ;  /* 0x0000002003087824 */ /* 0x000fe200078e00ff */
[----:B------:R-:W-:-:S04]  /*03f0*/  UMOV UR4, 0x400 ;  /* 0x0000040000047882 */ /* 0x000fc80000000000 */
[----:B------:R-:W-:Y:S02]  /*0400*/  LOP3.LUT R8, R8, 0x7c00, RZ, 0xc0, !PT ;  /* 0x00007c0008087812 */ /* 0x000fe400078ec0ff */
[----:B------:R-:W1:Y:S01]  /*0410*/  LDC.64 R4, c[0x0][0x380] ;  /* 0x0000e000ff047b82 */ /* 0x000e620000000a00 */
[----:B0-----:R-:W-:-:S06]  /*0420*/  ULEA UR4, UR5, UR4, 0x18 ;  /* 0x0000000405047291 */ /* 0x001fcc000f8ec0ff */
[----:B------:R-:W-:-:S07]  /*0430*/  VIADD R8, R8, UR4 ;  /* 0x0000000408087c36 */ /* 0x000fce0008000000 */
.L_x_269:
[----:B-12---:R-:W-:-:S06]  /*0440*/  IMAD.WIDE R12, R7, 0x4, R4 ;  /* 0x00000004070c7825 */ /* 0x006fcc00078e0204 */
[----:B------:R-:W2:Y:S01]  /*0450*/  LDG.E R12, desc[UR8][R12.64] ;  /* 0x000000080c0c7981 */ /* 0x000ea2000c1e1900 */
[----:B------:R-:W-:-:S04]  /*0460*/  VOTE.ANY R9, PT, PT ;  /* 0x0000000000097806 */ /* 0x000fc800038e0100 */
[----:B------:R-:W-:Y:S02]  /*0470*/  R2UR UR4, R9 ;  /* 0x00000000090472ca */ /* 0x000fe400000e0000 */
[----:B--2---:R-:W-:-:S04]  /*0480*/  SHF.R.U32.HI R10, RZ, UR7, R12 ;  /* 0x00000007ff0a7c19 */ /* 0x004fc8000801160c */
[----:B------:R-:W-:-:S07]  /*0490*/  LOP3.LUT R10, R10, 0xff, RZ, 0xc0, !PT ;  /* 0x000000ff0a0a7812 */ /* 0x000fce00078ec0ff */
[----:B0-----:R-:W-:Y:S05]  /*04a0*/  BRA.DIV UR4, `(.L_x_268) ;  /* 0x0000001604e07947 */ /* 0x001fea000b800000 */
[----:B------:R-:W0:Y:S01]  /*04b0*/  SHFL.IDX PT, R11, R10, RZ, 0x1f ;  /* 0x00001fff0a0b7589 */ /* 0x000e2200000e0000 */
[C---:B------:R-:W-:Y:S02]  /*04c0*/  LOP3.LUT R12, R9.reuse, 0x1, RZ, 0xc0, !PT ;  /* 0x00000001090c7812 */ /* 0x040fe400078ec0ff */
[----:B------:R-:W-:Y:S01]  /*04d0*/  LOP3.LUT P0, RZ, R9, 0x2, RZ, 0xc0, !PT ;  /* 0x0000000209ff7812 */ /* 0x000fe2000780c0ff */
[----:B------:R-:W1:Y:S01]  /*04e0*/  SHFL.IDX PT, R17, R10, 0x1, 0x1f ;  /* 0x00201f000a117f89 */ /* 0x000e6200000e0000 */
[----:B------:R-:W-:Y:S02]  /*04f0*/  ISETP.NE.U32.AND P1, PT, R12, 0x1, PT ;  /* 0x000000010c00780c */ /* 0x000fe40003f25070 */
[C---:B------:R-:W-:Y:S01]  /*0500*/  ISETP.NE.OR P0, PT, R14.reuse, RZ, !P0 ;  /* 0x000000ff0e00720c */ /* 0x040fe20004705670 */
[----:B------:R-:W-:Y:S01]  /*0510*/  SHFL.IDX PT, R19, R10, 0x2, 0x1f ;  /* 0x00401f000a137f89 */ /* 0x000fe200000e0000 */
[----:B------:R-:W-:Y:S02]  /*0520*/  ISETP.NE.OR P1, PT, R14, RZ, P1 ;  /* 0x000000ff0e00720c */ /* 0x000fe40000f25670 */
[----:B------:R-:W-:Y:S01]  /*0530*/  IADD3 R7, PT, PT, R0, R7, RZ ;  /* 0x0000000700077210 */ /* 0x000fe20007ffe0ff */
[----:B------:R-:W-:Y:S10]  /*0540*/  SHFL.IDX PT, R21, R10, 0x3, 0x1f ;  /* 0x00601f000a157f89 */ /* 0x000ff400000e0000 */
[----:B0-----:R-:W-:Y:S01]  /*0550*/  @!P1 IMAD R13, R11, 0x4, R8 ;  /* 0x000000040b0d9824 */ /* 0x001fe200078e0208 */
[----:B-1----:R-:W-:-:S04]  /*0560*/  @!P0 LEA R17, R17, R8, 0x2 ;  /* 0x0000000811118211 */ /* 0x002fc800078e10ff */
[----:B------:R-:W0:Y:S02]  /*0570*/  @!P1 LDS R15, [R13] ;  /* 0x000000000d0f9984 */ /* 0x000e240000000800 */
[----:B0-----:R-:W-:-:S05]  /*0580*/  @!P1 VIADD R16, R15, 0x1 ;  /* 0x000000010f109836 */ /* 0x001fca0000000000 */
[----:B------:R-:W-:Y:S01]  /*0590*/  @!P1 STS [R13], R16 ;  /* 0x000000100d009388 */ /* 0x000fe20000000800 */
[----:B------:R-:W-:-:S03]  /*05a0*/  LOP3.LUT P1, RZ, R9, 0x4, RZ, 0xc0, !PT ;  /* 0x0000000409ff7812 */ /* 0x000fc6000782c0ff */
[----:B------:R-:W0:Y:S01]  /*05b0*/  @!P0 LDS R15, [R17] ;  /* 0x00000000110f8984 */ /* 0x000e220000000800 */
[----:B------:R-:W-:-:S13]  /*05c0*/  ISETP.NE.OR P1, PT, R14, RZ, !P1 ;  /* 0x000000ff0e00720c */ /* 0x000fda0004f25670 */
[----:B------:R-:W-:Y:S02]  /*05d0*/  @!P1 IMAD R19, R19, 0x4, R8 ;  /* 0x0000000413139824 */ /* 0x000fe400078e0208 */
[----:B0-----:R-:W-:-:S05]  /*05e0*/  @!P0 VIADD R18, R15, 0x1 ;  /* 0x000000010f128836 */ /* 0x001fca0000000000 */
[----:B------:R-:W-:Y:S01]  /*05f0*/  @!P0 STS [R17], R18 ;  /* 0x0000001211008388 */ /* 0x000fe20000000800 */
[----:B------:R-:W-:-:S03]  /*0600*/  LOP3.LUT P0, RZ, R9, 0x8, RZ, 0xc0, !PT ;  /* 0x0000000809ff7812 */ /* 0x000fc6000780c0ff */
[----:B------:R-:W0:Y:S01]  /*0610*/  @!P1 LDS R15, [R19] ;  /* 0x00000000130f9984 */ /* 0x000e220000000800 */
[----:B------:R-:W-:-:S03]  /*0620*/  ISETP.NE.OR P0, PT, R14, RZ, !P0 ;  /* 0x000000ff0e00720c */ /* 0x000fc60004705670 */
[----:B------:R-:W-:Y:S10]  /*0630*/  SHFL.IDX PT, R17, R10, 0x5, 0x1f ;  /* 0x00a01f000a117f89 */ /* 0x000ff400000e0000 */
[----:B------:R-:W-:-:S02]  /*0640*/  @!P0 IMAD R21, R21, 0x4, R8 ;  /* 0x0000000415158824 */ /* 0x000fc400078e0208 */
[----:B0-----:R-:W-:Y:S02]  /*0650*/  @!P1 VIADD R16, R15, 0x1 ;  /* 0x000000010f109836 */ /* 0x001fe40000000000 */
[----:B------:R-:W0:Y:S04]  /*0660*/  SHFL.IDX PT, R15, R10, 0x4, 0x1f ;  /* 0x00801f000a0f7f89 */ /* 0x000e2800000e0000 */
[----:B------:R-:W-:Y:S01]  /*0670*/  @!P1 STS [R19], R16 ;  /* 0x0000001013009388 */ /* 0x000fe20000000800 */
[----:B------:R-:W-:-:S03]  /*0680*/  LOP3.LUT P1, RZ, R9, 0x10, RZ, 0xc0, !PT ;  /* 0x0000001009ff7812 */ /* 0x000fc6000782c0ff */
[----:B------:R-:W1:Y:S01]  /*0690*/  @!P0 LDS R13, [R21] ;  /* 0x00000000150d8984 */ /* 0x000e620000000800 */
[----:B------:R-:W-:-:S03]  /*06a0*/  ISETP.NE.OR P1, PT, R14, RZ, !P1 ;  /* 0x000000ff0e00720c */ /* 0x000fc60004f25670 */
[----:B------:R-:W-:Y:S10]  /*06b0*/  SHFL.IDX PT, R19, R10, 0x6, 0x1f ;  /* 0x00c01f000a137f89 */ /* 0x000ff400000e0000 */
[----:B0-----:R-:W-:Y:S01]  /*06c0*/  @!P1 IMAD R15, R15, 0x4, R8 ;  /* 0x000000040f0f9824 */ /* 0x001fe200078e0208 */
[----:B-1----:R-:W-:-:S05]  /*06d0*/  @!P0 IADD3 R18, PT, PT, R13, 0x1, RZ ;  /* 0x000000010d128810 */ /* 0x002fca0007ffe0ff */
[----:B------:R-:W-:Y:S01]  /*06e0*/  @!P0 STS [R21], R18 ;  /* 0x0000001215008388 */ /* 0x000fe20000000800 */
[----:B------:R-:W-:-:S03]  /*06f0*/  LOP3.LUT P0, RZ, R9, 0x20, RZ, 0xc0, !PT ;  /* 0x0000002009ff7812 */ /* 0x000fc6000780c0ff */
[----:B------:R-:W0:Y:S01]  /*0700*/  @!P1 LDS R13, [R15] ;  /* 0x000000000f0d9984 */ /* 0x000e220000000800 */
[----:B------:R-:W-:-:S03]  /*0710*/  ISETP.NE.OR P0, PT, R14, RZ, !P0 ;  /* 0x000000ff0e00720c */ /* 0x000fc60004705670 */
[----:B------:R-:W-:Y:S10]  /*0720*/  SHFL.IDX PT, R21, R10, 0x7, 0x1f ;  /* 0x00e01f000a157f89 */ /* 0x000ff400000e0000 */
[----:B------:R-:W-:-:S02]  /*0730*/  @!P0 IMAD R17, R17, 0x4, R8 ;  /* 0x0000000411118824 */ /* 0x000fc400078e0208 */
[----:B0-----:R-:W-:-:S05]  /*0740*/  @!P1 VIADD R16, R13, 0x1 ;  /* 0x000000010d109836 */ /* 0x001fca0000000000 */
[----:B------:R-:W-:Y:S01]  /*0750*/  @!P1 STS [R15], R16 ;  /* 0x000000100f009388 */ /* 0x000fe20000000800 */
[----:B------:R-:W-:-:S03]  /*0760*/  LOP3.LUT P1, RZ, R9, 0x40, RZ, 0xc0, !PT ;  /* 0x0000004009ff7812 */ /* 0x000fc6000782c0ff */
[----:B------:R-:W0:Y:S01]  /*0770*/  @!P0 LDS R13, [R17] ;  /* 0x00000000110d8984 */ /* 0x000e220000000800 */
[----:B------:R-:W-:-:S03]  /*0780*/  ISETP.NE.OR P1, PT, R14, RZ, !P1 ;  /* 0x000000ff0e00720c */ /* 0x000fc60004f25670 */
[----:B------:R-:W-:Y:S10]  /*0790*/  SHFL.IDX PT, R15, R10, 0x8, 0x1f ;  /* 0x01001f000a0f7f89 */ /* 0x000ff400000e0000 */
[----:B------:R-:W-:Y:S01]  /*07a0*/  @!P1 LEA R19, R19, R8, 0x2 ;  /* 0x0000000813139211 */ /* 0x000fe200078e10ff */
[----:B0-----:R-:W-:-:S05]  /*07b0*/  @!P0 VIADD R18, R13, 0x1 ;  /* 0x000000010d128836 */ /* 0x001fca0000000000 */
        /* <DEDUP_REMOVED lines=19> */
[----:B------:R-:W-:Y:S01]  /*08f0*/  @!P0 IMAD R17, R17, 0x4, R8 ;  /* 0x0000000411118824 */ /* 0x000fe200078e0208 */
[----:B0-----:R-:W-:-:S05]  /*0900*/  @!P1 IADD3 R16, PT, PT, R13, 0x1, RZ ;  /* 0x000000010d109810 */ /* 0x001fca0007ffe0ff */
        /* <DEDUP_REMOVED lines=136> */
[----:B------:R-:W-:-:S13]  /*1190*/  ISETP.NE.OR P0, PT, R14, RZ, !P0 ;  /* 0x000000ff0e00720c */ /* 0x000fda0004705670 */
[----:B------:R-:W-:Y:S01]  /*11a0*/  @!P0 IMAD R17, R17, 0x4, R8 ;  /* 0x0000000411118824 */ /* 0x000fe200078e0208 */
[----:B0-----:R-:W-:-:S05]  /*11b0*/  @!P1 IADD3 R16, PT, PT, R13, 0x1, RZ ;  /* 0x000000010d109810 */ /* 0x001fca0007ffe0ff */
[----:B------:R-:W-:Y:S01]  /*11c0*/  @!P1 STS [R15], R16 ;  /* 0x000000100f009388 */ /* 0x000fe20000000800 */
[----:B------:R-:W-:-:S03]  /*11d0*/  LOP3.LUT P1, RZ, R9, 0x40000000, RZ, 0xc0, !PT ;  /* 0x4000000009ff7812 */ /* 0x000fc6000782c0ff */
[----:B------:R-:W0:Y:S01]  /*11e0*/  @!P0 LDS R13, [R17] ;  /* 0x00000000110d8984 */ /* 0x000e220000000800 */
[----:B------:R-:W-:-:S13]  /*11f0*/  ISETP.NE.OR P1, PT, R14, RZ, !P1 ;  /* 0x000000ff0e00720c */ /* 0x000fda0004f25670 */
[----:B------:R-:W-:Y:S02]  /*1200*/  @!P1 IMAD R19, R19, 0x4, R8 ;  /* 0x0000000413139824 */ /* 0x000fe400078e0208 */
[----:B0-----:R-:W-:-:S05]  /*1210*/  @!P0 VIADD R18, R13, 0x1 ;  /* 0x000000010d128836 */ /* 0x001fca0000000000 */
[----:B------:R-:W-:Y:S04]  /*1220*/  @!P0 STS [R17], R18 ;  /* 0x0000001211008388 */ /* 0x000fe80000000800 */
[----:B------:R-:W0:Y:S02]  /*1230*/  @!P1 LDS R13, [R19] ;  /* 0x00000000130d9984 */ /* 0x000e240000000800 */
[----:B0-----:R-:W-:Y:S02]  /*1240*/  @!P1 VIADD R20, R13, 0x1 ;  /* 0x000000010d149836 */ /* 0x001fe40000000000 */
[----:B------:R1:W2:Y:S04]  /*1250*/  SHFL.IDX PT, R13, R10, 0x1f, 0x1f ;  /* 0x03e01f000a0d7f89 */ /* 0x0002a800000e0000 */
[----:B------:R1:W-:Y:S01]  /*1260*/  @!P1 STS [R19], R20 ;  /* 0x0000001413009388 */ /* 0x0003e20000000800 */
[----:B------:R-:W-:-:S13]  /*1270*/  ISETP.GE.AND P1, PT, R7, R6, PT ;  /* 0x000000060700720c */ /* 0x000fda0003f26270 */
.L_x_307:
[----:B------:R-:W-:-:S04]  /*1280*/  LOP3.LUT P0, RZ, R9, 0x80000000, RZ, 0xc0, !PT ;  /* 0x8000000009ff7812 */ /* 0x000fc8000780c0ff */
[----:B------:R-:W-:-:S13]  /*1290*/  ISETP.NE.OR P0, PT, R14, RZ, !P0 ;  /* 0x000000ff0e00720c */ /* 0x000fda0004705670 */
[----:B--2---:R-:W-:-:S05]  /*12a0*/  @!P0 IMAD R13, R13, 0x4, R8 ;  /* 0x000000040d0d8824 */ /* 0x004fca00078e0208 */
[----:B------:R-:W1:Y:S02]  /*12b0*/  @!P0 LDS R9, [R13] ;  /* 0x000000000d098984 */ /* 0x000e640000000800 */
[----:B-1----:R-:W-:-:S05]  /*12c0*/  @!P0 VIADD R10, R9, 0x1 ;  /* 0x00000001090a8836 */ /* 0x002fca0000000000 */
[----:B------:R2:W-:Y:S01]  /*12d0*/  @!P0 STS [R13], R10 ;  /* 0x0000000a0d008388 */ /* 0x0005e20000000800 */
[----:B------:R-:W-:Y:S05]  /*12e0*/  @!P1 BRA `(.L_x_269) ;  /* 0xfffffff000549947 */ /* 0x000fea000383ffff */
.L_x_267:
[----:B------:R-:W-:Y:S05]  /*12f0*/  WARPSYNC.ALL ;  /* 0x0000000000007948 */ /* 0x000fea0003800000 */
[----:B------:R-:W-:Y:S01]  /*1300*/  BAR.SYNC.DEFER_BLOCKING 0x0 ;  /* 0x0000000000007b1d */ /* 0x000fe20000010000 */
[----:B------:R-:W-:-:S13]  /*1310*/  ISETP.GT.U32.AND P0, PT, R3, 0xff, PT ;  /* 0x000000ff0300780c */ /* 0x000fda0003f04070 */
[----:B------:R-:W-:Y:S05]  /*1320*/  @P0 EXIT ;  /* 0x000000000000094d */ /* 0x000fea0003800000 */
[----:B------:R-:W1:Y:S01]  /*1330*/  I2F.U32.RP R8, R0 ;  /* 0x0000000000087306 */ /* 0x000e620000209000 */
[C---:B------:R-:W-:Y:S01]  /*1340*/  ISETP.GE.U32.AND P0, PT, R2.reuse, 0x100, PT ;  /* 0x000001000200780c */ /* 0x040fe20003f06070 */
[----:B------:R-:W-:Y:S01]  /*1350*/  BSSY.RECONVERGENT B0, `(.L_x_270) ;  /* 0x000003a000007945 */ /* 0x000fe20003800200 */
[----:B------:R-:W-:Y:S02]  /*1360*/  VIMNMX.U32 R7, PT, PT, R2, 0x100, !PT ;  /* 0x0000010002077848 */ /* 0x000fe40007fe0000 */
[----:B------:R-:W-:Y:S02]  /*1370*/  SEL R6, RZ, 0x1, P0 ;  /* 0x00000001ff067807 */ /* 0x000fe40000000000 */
[----:B------:R-:W-:Y:S02]  /*1380*/  ISETP.NE.U32.AND P2, PT, R0, RZ, PT ;  /* 0x000000ff0000720c */ /* 0x000fe40003f45070 */
[----:B------:R-:W-:Y:S01]  /*1390*/  IADD3 R7, PT, PT, R7, -R2, -R6 ;  /* 0x8000000207077210 */ /* 0x000fe20007ffe806 */
[----:B-1----:R-:W1:Y:S02]  /*13a0*/  MUFU.RCP R8, R8 ;  /* 0x0000000800087308 */ /* 0x002e640000001000 */
[----:B-1----:R-:W-:-:S06]  /*13b0*/  VIADD R4, R8, 0xffffffe ;  /* 0x0ffffffe08047836 */ /* 0x002fcc0000000000 */
[----:B------:R1:W3:Y:S02]  /*13c0*/  F2I.FTZ.U32.TRUNC.NTZ R5, R4 ;  /* 0x0000000400057305 */ /* 0x0002e4000021f000 */
[----:B-1----:R-:W-:Y:S02]  /*13d0*/  HFMA2 R4, -RZ, RZ, 0, 0 ;  /* 0x00000000ff047431 */ /* 0x002fe400000001ff */
[----:B---3--:R-:W-:-:S04]  /*13e0*/  IMAD.MOV R9, RZ, RZ, -R5 ;  /* 0x000000ffff097224 */ /* 0x008fc800078e0a05 */
[----:B------:R-:W-:-:S04]  /*13f0*/  IMAD R9, R9, R0, RZ ;  /* 0x0000000009097224 */ /* 0x000fc800078e02ff */
[----:B--2---:R-:W-:-:S06]  /*1400*/  IMAD.HI.U32 R10, R5, R9, R4 ;  /* 0x00000009050a7227 */ /* 0x004fcc00078e0004 */
[----:B------:R-:W-:-:S04]  /*1410*/  IMAD.HI.U32 R5, R10, R7, RZ ;  /* 0x000000070a057227 */ /* 0x000fc800078e00ff */
[----:B------:R-:W-:-:S04]  /*1420*/  IMAD.MOV R2, RZ, RZ, -R5 ;  /* 0x000000ffff027224 */ /* 0x000fc800078e0a05 */
[----:B------:R-:W-:-:S05]  /*1430*/  IMAD R7, R0, R2, R7 ;  /* 0x0000000200077224 */ /* 0x000fca00078e0207 */
[----:B------:R-:W-:-:S13]  /*1440*/  ISETP.GE.U32.AND P0, PT, R7, R0, PT ;  /* 0x000000000700720c */ /* 0x000fda0003f06070 */
[----:B------:R-:W-:Y:S02]  /*1450*/  @P0 IMAD.IADD R7, R7, 0x1, -R0 ;  /* 0x0000000107070824 */ /* 0x000fe400078e0a00 */
[----:B------:R-:W-:-:S03]  /*1460*/  @P0 VIADD R5, R5, 0x1 ;  /* 0x0000000105050836 */ /* 0x000fc60000000000 */
[----:B------:R-:W-:-:S13]  /*1470*/  ISETP.GE.U32.AND P1, PT, R7, R0, PT ;  /* 0x000000000700720c */ /* 0x000fda0003f26070 */
[----:B------:R-:W-:Y:S01]  /*1480*/  @P1 VIADD R5, R5, 0x1 ;  /* 0x0000000105051836 */ /* 0x000fe20000000000 */
[----:B------:R-:W-:-:S04]  /*1490*/  @!P2 LOP3.LUT R5, RZ, R0, RZ, 0x33, !PT ;  /* 0x00000000ff05a212 */ /* 0x000fc800078e33ff */
[----:B------:R-:W-:-:S04]  /*14a0*/  IADD3 R6, PT, PT, R6, R5, RZ ;  /* 0x0000000506067210 */ /* 0x000fc80007ffe0ff */
[C---:B------:R-:W-:Y:S02]  /*14b0*/  LOP3.LUT R2, R6.reuse, 0x3, RZ, 0xc0, !PT ;  /* 0x0000000306027812 */ /* 0x040fe400078ec0ff */
[----:B------:R-:W-:Y:S02]  /*14c0*/  ISETP.GE.U32.AND P1, PT, R6, 0x3, PT ;  /* 0x000000030600780c */ /* 0x000fe40003f26070 */
[----:B------:R-:W-:Y:S02]  /*14d0*/  ISETP.NE.AND P0, PT, R2, 0x3, PT ;  /* 0x000000030200780c */ /* 0x000fe40003f05270 */
[----:B------:R-:W1:Y:S11]  /*14e0*/  LDC R2, c[0x0][0x370] ;  /* 0x0000dc00ff027b82 */ /* 0x000e760000000800 */
[----:B------:R-:W-:Y:S05]  /*14f0*/  @!P0 BRA `(.L_x_271) ;  /* 0x00000000007c8947 */ /* 0x000fea0003800000 */
[----:B------:R-:W2:Y:S01]  /*1500*/  S2UR UR5, SR_CgaCtaId ;  /* 0x00000000000579c3 */ /* 0x000ea20000008800 */
[----:B------:R-:W-:Y:S01]  /*1510*/  UMOV UR4, 0x400 ;  /* 0x0000040000047882 */ /* 0x000fe20000000000 */
[----:B------:R-:W-:Y:S02]  /*1520*/  VIADD R6, R6, 0x1 ;  /* 0x0000000106067836 */ /* 0x000fe40000000000 */
[----:B-1----:R-:W-:-:S03]  /*1530*/  IMAD R7, R3, R2, UR6 ;  /* 0x0000000603077e24 */ /* 0x002fc6000f8e0202 */
[----:B------:R-:W-:Y:S01]  /*1540*/  LOP3.LUT R6, R6, 0x3, RZ, 0xc0, !PT ;  /* 0x0000000306067812 */ /* 0x000fe200078ec0ff */
[----:B------:R-:W1:Y:S01]  /*1550*/  LDC.64 R4, c[0x0][0x390] ;  /* 0x0000e400ff047b82 */ /* 0x000e620000000a00 */
[----:B--2---:R-:W-:-:S06]  /*1560*/  ULEA UR4, UR5, UR4, 0x18 ;  /* 0x0000000405047291 */ /* 0x004fcc000f8ec0ff */
[----:B------:R-:W-:Y:S01]  /*1570*/  LEA R8, R3, UR4, 0x2 ;  /* 0x0000000403087c11 */ /* 0x000fe2000f8e10ff */
[----:B------:R-:W-:Y:S02]  /*1580*/  IMAD R3, R6, R0, R3 ;  /* 0x0000000006037224 */ /* 0x000fe400078e0203 */
[----:B-1----:R-:W-:-:S04]  /*1590*/  IMAD.WIDE.U32 R4, R7, 0x4, R4 ;  /* 0x0000000407047825 */ /* 0x002fc800078e0004 */
[----:B------:R-:W-:Y:S02]  /*15a0*/  IMAD R7, R0, R2, RZ ;  /* 0x0000000200077224 */ /* 0x000fe400078e02ff */
[----:B------:R-:W-:Y:S02]  /*15b0*/  IMAD.MOV R6, RZ, RZ, -R6 ;  /* 0x000000ffff067224 */ /* 0x000fe400078e0a06 */
[----:B------:R-:W-:-:S07]  /*15c0*/  VIADD R9, R8, 0x1000 ;  /* 0x0000100008097836 */ /* 0x000fce0000000000 */
.L_x_272:
[----:B------:R-:W-:Y:S01]  /*15d0*/  LDS R8, [R9+-0x1000] ;  /* 0xfff0000009087984 */ /* 0x000fe20000000800 */
[----:B------:R-:W-:-:S03]  /*15e0*/  IADD3 R6, PT, PT, R6, 0x1, RZ ;  /* 0x0000000106067810 */ /* 0x000fc60007ffe0ff */
[----:B------:R-:W-:Y:S01]  /*15f0*/  LDS R11, [R9+-0xc00] ;  /* 0xfff40000090b7984 */ /* 0x000fe20000000800 */
[----:B------:R-:W-:-:S03]  /*1600*/  ISETP.NE.AND P0, PT, R6, RZ, PT ;  /* 0x000000ff0600720c */ /* 0x000fc60003f05270 */
[----:B------:R-:W1:Y:S04]  /*1610*/  LDS R10, [R9+-0x800] ;  /* 0xfff80000090a7984 */ /* 0x000e680000000800 */
[----:B------:R-:W-:Y:S04]  /*1620*/  LDS R13, [R9+-0x400] ;  /* 0xfffc0000090d7984 */ /* 0x000fe80000000800 */
[----:B------:R-:W2:Y:S04]  /*1630*/  LDS R12, [R9] ;  /* 0x00000000090c7984 */ /* 0x000ea80000000800 */
[----:B------:R-:W-:Y:S04]  /*1640*/  LDS R15, [R9+0x400] ;  /* 0x00040000090f7984 */ /* 0x000fe80000000800 */
[----:B------:R-:W3:Y:S04]  /*1650*/  LDS R14, [R9+0x800] ;  /* 0x00080000090e7984 */ /* 0x000ee80000000800 */
[----:B------:R4:W5:Y:S02]  /*1660*/  LDS R17, [R9+0xc00] ;  /* 0x000c000009117984 */ /* 0x0009640000000800 */
[----:B----4-:R-:W-:Y:S01]  /*1670*/  IMAD R9, R0, 0x4, R9 ;  /* 0x0000000400097824 */ /* 0x010fe200078e0209 */
[----:B-1----:R-:W-:-:S04]  /*1680*/  IADD3 R8, PT, PT, R10, R11, R8 ;  /* 0x0000000b0a087210 */ /* 0x002fc80007ffe008 */
[----:B--2---:R-:W-:-:S04]  /*1690*/  IADD3 R8, PT, PT, R12, R13, R8 ;  /* 0x0000000d0c087210 */ /* 0x004fc80007ffe008 */
[----:B---3--:R-:W-:-:S05]  /*16a0*/  IADD3 R8, PT, PT, R14, R15, R8 ;  /* 0x0000000f0e087210 */ /* 0x008fca0007ffe008 */
[----:B-----5:R-:W-:-:S05]  /*16b0*/  IMAD.IADD R17, R8, 0x1, R17 ;  /* 0x0000000108117824 */ /* 0x020fca00078e0211 */
[----:B------:R1:W-:Y:S02]  /*16c0*/  STG.E desc[UR8][R4.64], R17 ;  /* 0x0000001104007986 */ /* 0x0003e4000c101908 */
[----:B-1----:R-:W-:Y:S01]  /*16d0*/  IMAD.WIDE.U32 R4, R7, 0x4, R4 ;  /* 0x0000000407047825 */ /* 0x002fe200078e0004 */
[----:B------:R-:W-:Y:S06]  /*16e0*/  @P0 BRA `(.L_x_272) ;  /* 0xfffffffc00b80947 */ /* 0x000fec000383ffff */
.L_x_271:
[----:B------:R-:W-:Y:S05]  /*16f0*/  BSYNC.RECONVERGENT B0 ;  /* 0x0000000000007941 */ /* 0x000fea0003800200 */
.L_x_270:
[----:B------:R-:W-:Y:S05]  /*1700*/  @!P1 EXIT ;  /* 0x000000000000994d */ /* 0x000fea0003800000 */
[----:B------:R-:W2:Y:S01]  /*1710*/  S2UR UR5, SR_CgaCtaId ;  /* 0x00000000000579c3 */ /* 0x000ea20000008800 */
[----:B------:R-:W-:Y:S01]  /*1720*/  UMOV UR4, 0x400 ;  /* 0x0000040000047882 */ /* 0x000fe20000000000 */
[C-C-:B------:R-:W-:Y:S02]  /*1730*/  IMAD R9, R0.reuse, 0x2, R3.reuse ;  /* 0x0000000200097824 */ /* 0x140fe400078e0203 */
[----:B------:R-:W-:Y:S02]  /*1740*/  IMAD R13, R0, 0x3, R3 ;  /* 0x00000003000d7824 */ /* 0x000fe400078e0203 */
[C---:B------:R-:W-:Y:S02]  /*1750*/  IMAD.IADD R11, R3.reuse, 0x1, R0 ;  /* 0x00000001030b7824 */ /* 0x040fe400078e0200 */
[----:B------:R-:W3:Y:S01]  /*1760*/  LDC.64 R4, c[0x0][0x390] ;  /* 0x0000e400ff047b82 */ /* 0x000ee20000000a00 */
[-C--:B-1----:R-:W-:Y:S02]  /*1770*/  IMAD R7, R3, R2.reuse, UR6 ;  /* 0x0000000603077e24 */ /* 0x082fe4000f8e0202 */
[----:B------:R-:W-:-:S02]  /*1780*/  IMAD R9, R9, R2, UR6 ;  /* 0x0000000609097e24 */ /* 0x000fc4000f8e0202 */
[-C--:B------:R-:W-:Y:S02]  /*1790*/  IMAD R13, R13, R2.reuse, UR6 ;  /* 0x000000060d0d7e24 */ /* 0x080fe4000f8e0202 */
[-C--:B------:R-:W-:Y:S02]  /*17a0*/  IMAD R11, R11, R2.reuse, UR6 ;  /* 0x000000060b0b7e24 */ /* 0x080fe4000f8e0202 */
[----:B------:R-:W-:Y:S01]  /*17b0*/  IMAD R2, R0, R2, RZ ;  /* 0x0000000200027224 */ /* 0x000fe200078e02ff */
[----:B--2---:R-:W-:-:S06]  /*17c0*/  ULEA UR4, UR5, UR4, 0x18 ;  /* 0x0000000405047291 */ /* 0x004fcc000f8ec0ff */
[----:B------:R-:W-:-:S07]  /*17d0*/  LEA R15, R3, UR4, 0x2 ;  /* 0x00000004030f7c11 */ /* 0x000fce000f8e10ff */
.L_x_273:
[C---:B-1----:R-:W-:Y:S01]  /*17e0*/  IMAD R21, R0.reuse, 0x4, R15 ;  /* 0x0000000400157824 */ /* 0x042fe200078e020f */
[----:B------:R-:W-:Y:S01]  /*17f0*/  LDS R8, [R15] ;  /* 0x000000000f087984 */ /* 0x000fe20000000800 */
[----:B------:R-:W-:-:S03]  /*1800*/  IADD3 R3, PT, PT, R0, R3, R0 ;  /* 0x0000000300037210 */ /* 0x000fc60007ffe000 */
[C---:B------:R-:W-:Y:S01]  /*1810*/  LEA R17, R0.reuse, R21, 0x2 ;  /* 0x0000001500117211 */ /* 0x040fe200078e10ff */
[----:B0-----:R-:W-:Y:S01]  /*1820*/  LDS R19, [R15+0x400] ;  /* 0x000400000f137984 */ /* 0x001fe20000000800 */
[----:B------:R-:W-:-:S03]  /*1830*/  IADD3 R3, PT, PT, R0, R3, R0 ;  /* 0x0000000300037210 */ /* 0x000fc60007ffe000 */
[----:B------:R-:W0:Y:S01]  /*1840*/  LDS R10, [R15+0x800] ;  /* 0x000800000f0a7984 */ /* 0x000e220000000800 */
[----:B------:R-:W-:Y:S01]  /*1850*/  IMAD R6, R0, 0x4, R17 ;  /* 0x0000000400067824 */ /* 0x000fe200078e0211 */
[----:B------:R-:W-:Y:S02]  /*1860*/  ISETP.GE.U32.AND P0, PT, R3, 0x100, PT ;  /* 0x000001000300780c */ /* 0x000fe40003f06070 */
[----:B------:R-:W-:Y:S04]  /*1870*/  LDS R12, [R21] ;  /* 0x00000000150c7984 */ /* 0x000fe80000000800 */
[----:B------:R-:W-:Y:S04]  /*1880*/  LDS R23, [R21+0x400] ;  /* 0x0004000015177984 */ /* 0x000fe80000000800 */
[----:B------:R-:W1:Y:S04]  /*1890*/  LDS R14, [R21+0x800] ;  /* 0x00080000150e7984 */ /* 0x000e680000000800 */
[----:B------:R-:W-:Y:S04]  /*18a0*/  LDS R16, [R17] ;  /* 0x0000000011107984 */ /* 0x000fe80000000800 */
[----:B------:R-:W-:Y:S04]  /*18b0*/  LDS R25, [R17+0x400] ;  /* 0x0004000011197984 */ /* 0x000fe80000000800 */
[----:B------:R-:W2:Y:S04]  /*18c0*/  LDS R18, [R17+0x800] ;  /* 0x0008000011127984 */ /* 0x000ea80000000800 */
[----:B------:R-:W-:Y:S04]  /*18d0*/  LDS R20, [R6] ;  /* 0x0000000006147984 */ /* 0x000fe80000000800 */
[----:B------:R-:W-:Y:S04]  /*18e0*/  LDS R27, [R6+0x400] ;  /* 0x00040000061b7984 */ /* 0x000fe80000000800 */
[----:B------:R-:W4:Y:S01]  /*18f0*/  LDS R22, [R6+0x800] ;  /* 0x0008000006167984 */ /* 0x000f220000000800 */
[----:B0-----:R-:W-:-:S03]  /*1900*/  IADD3 R8, PT, PT, R10, R19, R8 ;  /* 0x000000130a087210 */ /* 0x001fc60007ffe008 */
[----:B------:R-:W-:Y:S04]  /*1910*/  LDS R29, [R15+0x1400] ;  /* 0x001400000f1d7984 */ /* 0x000fe80000000800 */
[----:B------:R-:W-:Y:S04]  /*1920*/  LDS R19, [R15+0xc00] ;  /* 0x000c00000f137984 */ /* 0x000fe80000000800 */
[----:B------:R-:W-:Y:S01]  /*1930*/  LDS R28, [R15+0x1800] ;  /* 0x001800000f1c7984 */ /* 0x000fe20000000800 */
[----:B-1----:R-:W-:-:S03]  /*1940*/  IADD3 R10, PT, PT, R14, R23, R12 ;  /* 0x000000170e0a7210 */ /* 0x002fc60007ffe00c */
[----:B------:R-:W-:Y:S04]  /*1950*/  LDS R26, [R17+0x1400] ;  /* 0x00140000111a7984 */ /* 0x000fe80000000800 */
[----:B------:R-:W0:Y:S04]  /*1960*/  LDS R12, [R15+0x1000] ;  /* 0x001000000f0c7984 */ /* 0x000e280000000800 */
[----:B------:R-:W-:Y:S01]  /*1970*/  LDS R23, [R21+0xc00] ;  /* 0x000c000015177984 */ /* 0x000fe20000000800 */
[----:B--2---:R-:W-:-:S03]  /*1980*/  IADD3 R14, PT, PT, R18, R25, R16 ;  /* 0x00000019120e7210 */ /* 0x004fc60007ffe010 */
[----:B------:R-:W-:Y:S04]  /*1990*/  LDS R24, [R6+0x1400] ;  /* 0x0014000006187984 */ /* 0x000fe80000000800 */
[----:B------:R-:W1:Y:S04]  /*19a0*/  LDS R16, [R21+0x1000] ;  /* 0x0010000015107984 */ /* 0x000e680000000800 */
[----:B------:R-:W-:Y:S01]  /*19b0*/  LDS R25, [R17+0xc00] ;  /* 0x000c000011197984 */ /* 0x000fe20000000800 */
[----:B----4-:R-:W-:-:S03]  /*19c0*/  IADD3 R20, PT, PT, R22, R27, R20 ;  /* 0x0000001b16147210 */ /* 0x010fc60007ffe014 */
[----:B------:R-:W2:Y:S04]  /*19d0*/  LDS R18, [R17+0x1000] ;  /* 0x0010000011127984 */ /* 0x000ea80000000800 */
[----:B------:R-:W-:Y:S04]  /*19e0*/  LDS R27, [R6+0xc00] ;  /* 0x000c0000061b7984 */ /* 0x000fe80000000800 */
[----:B------:R-:W4:Y:S01]  /*19f0*/  LDS R22, [R6+0x1000] ;  /* 0x0010000006167984 */ /* 0x000f220000000800 */
[----:B0-----:R-:W-:-:S03]  /*1a00*/  IADD3 R8, PT, PT, R12, R19, R8 ;  /* 0x000000130c087210 */ /* 0x001fc60007ffe008 */
[----:B------:R-:W-:Y:S01]  /*1a10*/  LDS R19, [R21+0x1800] ;  /* 0x0018000015137984 */ /* 0x000fe20000000800 */
[----:B------:R-:W-:Y:S02]  /*1a20*/  IADD3 R29, PT, PT, R28, R29, R8 ;  /* 0x0000001d1c1d7210 */ /* 0x000fe40007ffe008 */
[----:B-1----:R-:W-:Y:S02]  /*1a30*/  IADD3 R10, PT, PT, R16, R23, R10 ;  /* 0x00000017100a7210 */ /* 0x002fe40007ffe00a */
[----:B------:R-:W0:Y:S04]  /*1a40*/  LDS R16, [R21+0x1400] ;  /* 0x0014000015107984 */ /* 0x000e280000000800 */
[----:B------:R-:W1:Y:S01]  /*1a50*/  LDS R23, [R6+0x1800] ;  /* 0x0018000006177984 */ /* 0x000e620000000800 */
[----:B--2---:R-:W-:-:S03]  /*1a60*/  IADD3 R14, PT, PT, R18, R25, R14 ;  /* 0x00000019120e7210 */ /* 0x004fc60007ffe00e */
[----:B------:R-:W2:Y:S04]  /*1a70*/  LDS R25, [R17+0x1800] ;  /* 0x0018000011197984 */ /* 0x000ea80000000800 */
[----:B------:R-:W5:Y:S01]  /*1a80*/  LDS R18, [R21+0x1c00] ;  /* 0x001c000015127984 */ /* 0x000f620000000800 */
[----:B----4-:R-:W-:-:S03]  /*1a90*/  IADD3 R12, PT, PT, R22, R27, R20 ;  /* 0x0000001b160c7210 */ /* 0x010fc60007ffe014 */
[----:B------:R4:W5:Y:S04]  /*1aa0*/  LDS R22, [R15+0x1c00] ;  /* 0x001c00000f167984 */ /* 0x0009680000000800 */
[----:B------:R3:W5:Y:S04]  /*1ab0*/  LDS R20, [R17+0x1c00] ;  /* 0x001c000011147984 */ /* 0x0007680000000800 */
[----:B------:R-:W5:Y:S01]  /*1ac0*/  LDS R27, [R6+0x1c00] ;  /* 0x001c0000061b7984 */ /* 0x000f620000000800 */
[----:B----4-:R-:W-:Y:S02]  /*1ad0*/  LEA R15, R0, R15, 0x4 ;  /* 0x0000000f000f7211 */ /* 0x010fe400078e20ff */
[----:B0-----:R-:W-:Y:S01]  /*1ae0*/  IADD3 R19, PT, PT, R19, R16, R10 ;  /* 0x0000001013137210 */ /* 0x001fe20007ffe00a */
[----:B---3--:R-:W-:Y:S01]  /*1af0*/  IMAD.WIDE R16, R11, 0x4, R4 ;  /* 0x000000040b107825 */ /* 0x008fe200078e0204 */
[----:B-1----:R-:W-:-:S03]  /*1b00*/  IADD3 R12, PT, PT, R23, R24, R12 ;  /* 0x00000018170c7210 */ /* 0x002fc60007ffe00c */
[----:B------:R-:W-:Y:S01]  /*1b10*/  IMAD R11, R2, 0x4, R11 ;  /* 0x00000004020b7824 */ /* 0x000fe200078e020b */
[----:B--2---:R-:W-:Y:S01]  /*1b20*/  IADD3 R14, PT, PT, R25, R26, R14 ;  /* 0x0000001a190e7210 */ /* 0x004fe20007ffe00e */
[----:B-----5:R-:W-:Y:S02]  /*1b30*/  IMAD.IADD R25, R19, 0x1, R18 ;  /* 0x0000000113197824 */ /* 0x020fe400078e0212 */
[----:B------:R-:W-:-:S04]  /*1b40*/  IMAD.WIDE R18, R7, 0x4, R4 ;  /* 0x0000000407127825 */ /* 0x000fc800078e0204 */
[----:B------:R-:W-:Y:S02]  /*1b50*/  IMAD.IADD R29, R29, 0x1, R22 ;  /* 0x000000011d1d7824 */ /* 0x000fe400078e0216 */
[----:B------:R-:W-:Y:S02]  /*1b60*/  IMAD.IADD R14, R14, 0x1, R20 ;  /* 0x000000010e0e7824 */ /* 0x000fe400078e0214 */
[--C-:B------:R-:W-:Y:S01]  /*1b70*/  IMAD.WIDE R20, R9, 0x4, R4.reuse ;  /* 0x0000000409147825 */ /* 0x100fe200078e0204 */
[----:B------:R1:W-:Y:S01]  /*1b80*/  STG.E desc[UR8][R18.64], R29 ;  /* 0x0000001d12007986 */ /* 0x0003e2000c101908 */
[----:B------:R-:W-:Y:S02]  /*1b90*/  IADD3 R27, PT, PT, R12, R27, RZ ;  /* 0x0000001b0c1b7210 */ /* 0x000fe40007ffe0ff */
[----:B------:R-:W-:Y:S01]  /*1ba0*/  IMAD.WIDE R22, R13, 0x4, R4 ;  /* 0x000000040d167825 */ /* 0x000fe200078e0204 */
[----:B------:R1:W-:Y:S03]  /*1bb0*/  STG.E desc[UR8][R16.64], R25 ;  /* 0x0000001910007986 */ /* 0x0003e6000c101908 */
[C---:B------:R-:W-:Y:S01]  /*1bc0*/  IMAD R7, R2.reuse, 0x4, R7 ;  /* 0x0000000402077824 */ /* 0x040fe200078e0207 */
[----:B------:R1:W-:Y:S01]  /*1bd0*/  STG.E desc[UR8][R20.64], R14 ;  /* 0x0000000e14007986 */ /* 0x0003e2000c101908 */
[----:B------:R-:W-:-:S02]  /*1be0*/  IMAD R9, R2, 0x4, R9 ;  /* 0x0000000402097824 */ /* 0x000fc400078e0209 */
[----:B------:R-:W-:Y:S01]  /*1bf0*/  IMAD R13, R2, 0x4, R13 ;  /* 0x00000004020d7824 */ /* 0x000fe200078e020d */
[----:B------:R1:W-:Y:S01]  /*1c00*/  STG.E desc[UR8][R22.64], R27 ;  /* 0x0000001b16007986 */ /* 0x0003e2000c101908 */
[----:B------:R-:W-:Y:S05]  /*1c10*/  @!P0 BRA `(.L_x_273) ;  /* 0xfffffff800f08947 */ /* 0x000fea000383ffff */
[----:B------:R-:W-:Y:S05]  /*1c20*/  EXIT ;  /* 0x000000000000794d */ /* 0x000fea0003800000 */
.L_x_268:
[----:B------:R-:W-:Y:S01]  /*1c30*/  BSSY B0, `(.L_x_274) ;  /* 0x0000006000007945 */ /* 0x000fe20003800000 */
[----:B------:R-:W-:Y:S02]  /*1c40*/  IMAD.MOV.U32 R12, RZ, RZ, RZ ;  /* 0x000000ffff0c7224 */ /* 0x000fe400078e00ff */
[----:B------:R-:W-:-:S07]  /*1c50*/  IMAD.MOV.U32 R11, RZ, RZ, 0x1f ;  /* 0x0000001fff0b7424 */ /* 0x000fce00078e00ff */
[----:B------:R-:W-:Y:S05]  /*1c60*/  WARPSYNC.COLLECTIVE R9, `(.L_x_275) ;  /* 0x0000000009087348 */ /* 0x000fea0003c00000 */
[----:B------:R0:W1:Y:S02]  /*1c70*/  SHFL.IDX P2, R11, R10, R12, R11 ;  /* 0x0000000c0a0b7389 */ /* 0x000064000004000b */
[----:B01----:R-:W-:Y:S05]  /*1c80*/  ENDCOLLECTIVE ;  /* 0x000000000000791b */ /* 0x003fea0003800000 */
.L_x_275:
[----:B------:R-:W-:Y:S05]  /*1c90*/  BSYNC B0 ;  /* 0x0000000000007941 */ /* 0x000fea0003800000 */
.L_x_274:
[C---:B------:R-:W-:Y:S01]  /*1ca0*/  LOP3.LUT R12, R9.reuse, 0x1, RZ, 0xc0, !PT ;  /* 0x00000001090c7812 */ /* 0x040fe200078ec0ff */
[----:B------:R-:W-:Y:S01]  /*1cb0*/  IMAD.IADD R7, R0, 0x1, R7 ;  /* 0x0000000100077824 */ /* 0x000fe200078e0207 */
[----:B------:R-:W-:Y:S02]  /*1cc0*/  LOP3.LUT P1, RZ, R9, 0x2, RZ, 0xc0, !PT ;  /* 0x0000000209ff7812 */ /* 0x000fe4000782c0ff */
[----:B------:R-:W-:Y:S01]  /*1cd0*/  ISETP.NE.U32.AND P0, PT, R12, 0x1, PT ;  /* 0x000000010c00780c */ /* 0x000fe20003f05070 */
[----:B------:R-:W-:Y:S01]  /*1ce0*/  IMAD.MOV.U32 R12, RZ, RZ, 0x1 ;  /* 0x00000001ff0c7424 */ /* 0x000fe200078e00ff */
[C---:B------:R-:W-:Y:S02]  /*1cf0*/  ISETP.NE.OR P1, PT, R14.reuse, RZ, !P1 ;  /* 0x000000ff0e00720c */ /* 0x040fe40004f25670 */
[----:B------:R-:W-:-:S13]  /*1d00*/  ISETP.NE.OR P0, PT, R14, RZ, P0 ;  /* 0x000000ff0e00720c */ /* 0x000fda0000705670 */
[----:B------:R-:W-:Y:S01]  /*1d10*/  @!P0 IMAD R13, R11, 0x4, R8 ;  /* 0x000000040b0d8824 */ /* 0x000fe200078e0208 */
[----:B------:R-:W-:-:S04]  /*1d20*/  MOV R11, 0x1f ;  /* 0x0000001f000b7802 */ /* 0x000fc80000000f00 */
[----:B------:R0:W1:Y:S03]  /*1d30*/  @!P0 LDS R15, [R13] ;  /* 0x000000000d0f8984 */ /* 0x0000660000000800 */
[----:B01----:R-:W-:Y:S05]  /*1d40*/  WARPSYNC.COLLECTIVE R9, `(.L_x_276) ;  /* 0x0000000009087348 */ /* 0x003fea0003c00000 */
[----:B------:R2:W3:Y:S02]  /*1d50*/  SHFL.IDX P2, R11, R10, R12, R11 ;  /* 0x0000000c0a0b7389 */ /* 0x0004e4000004000b */
[----:B0123--:R-:W-:Y:S05]  /*1d60*/  ENDCOLLECTIVE ;  /* 0x000000000000791b */ /* 0x00ffea0003800000 */
.L_x_276:
[----:B------:R-:W-:Y:S02]  /*1d70*/  IMAD.MOV.U32 R12, RZ, RZ, 0x2 ;  /* 0x00000002ff0c7424 */ /* 0x000fe400078e00ff */
[----:B------:R-:W-:Y:S02]  /*1d80*/  IMAD.MOV.U32 R17, RZ, RZ, R11 ;  /* 0x000000ffff117224 */ /* 0x000fe400078e000b */
[----:B------:R-:W-:Y:S02]  /*1d90*/  HFMA2 R11, -RZ, RZ, 0, 1.847743988037109375e-06 ;  /* 0x0000001fff0b7431 */ /* 0x000fe400000001ff */
[----:B------:R-:W-:-:S07]  /*1da0*/  @!P1 IMAD R17, R17, 0x4, R8 ;  /* 0x0000000411119824 */ /* 0x000fce00078e0208 */
[----:B------:R-:W-:Y:S05]  /*1db0*/  WARPSYNC.COLLECTIVE R9, `(.L_x_277) ;  /* 0x0000000009087348 */ /* 0x000fea0003c00000 */
[----:B------:R0:W1:Y:S02]  /*1dc0*/  SHFL.IDX P2, R11, R10, R12, R11 ;  /* 0x0000000c0a0b7389 */ /* 0x000064000004000b */
[----:B01----:R-:W-:Y:S05]  /*1dd0*/  ENDCOLLECTIVE ;  /* 0x000000000000791b */ /* 0x003fea0003800000 */
.L_x_277:
[----:B------:R-:W-:-:S05]  /*1de0*/  @!P0 VIADD R16, R15, 0x1 ;  /* 0x000000010f108836 */ /* 0x000fca0000000000 */
[----:B------:R0:W-:Y:S01]  /*1df0*/  @!P0 STS [R13], R16 ;  /* 0x000000100d008388 */ /* 0x0001e20000000800 */
[----:B------:R-:W-:-:S03]  /*1e00*/  LOP3.LUT P0, RZ, R9, 0x4, RZ, 0xc0, !PT ;  /* 0x0000000409ff7812 */ /* 0x000fc6000780c0ff */
[----:B------:R0:W1:Y:S01]  /*1e10*/  @!P1 LDS R15, [R17] ;  /* 0x00000000110f9984 */ /* 0x0000620000000800 */
[----:B------:R-:W-:Y:S01]  /*1e20*/  ISETP.NE.OR P0, PT, R14, RZ, !P0 ;  /* 0x000000ff0e00720c */ /* 0x000fe20004705670 */
[----:B------:R-:W-:Y:S02]  /*1e30*/  IMAD.MOV.U32 R12, RZ, RZ, 0x3 ;  /* 0x00000003ff0c7424 */ /* 0x000fe400078e00ff */
[----:B------:R-:W-:Y:S01]  /*1e40*/  IMAD.MOV.U32 R19, RZ, RZ, R11 ;  /* 0x000000ffff137224 */ /* 0x000fe200078e000b */
[----:B------:R-:W-:-:S09]  /*1e50*/  MOV R11, 0x1f ;  /* 0x0000001f000b7802 */ /* 0x000fd20000000f00 */
[----:B0-----:R-:W-:-:S07]  /*1e60*/  @!P0 IMAD R19, R19, 0x4, R8 ;  /* 0x0000000413138824 */ /* 0x001fce00078e0208 */
[----:B-1----:R-:W-:Y:S05]  /*1e70*/  WARPSYNC.COLLECTIVE R9, `(.L_x_278) ;  /* 0x0000000009087348 */ /* 0x002fea0003c00000 */
[----:B------:R0:W2:Y:S02]  /*1e80*/  SHFL.IDX P2, R11, R10, R12, R11 ;  /* 0x0000000c0a0b7389 */ /* 0x0000a4000004000b */
[----:B012---:R-:W-:Y:S05]  /*1e90*/  ENDCOLLECTIVE ;  /* 0x000000000000791b */ /* 0x007fea0003800000 */
.L_x_278:
[----:B------:R-:W-:Y:S02]  /*1ea0*/  IMAD.MOV.U32 R12, RZ, RZ, 0x4 ;  /* 0x00000004ff0c7424 */ /* 0x000fe400078e00ff */
[----:B------:R-:W-:-:S05]  /*1eb0*/  @!P1 VIADD R18, R15, 0x1 ;  /* 0x000000010f129836 */ /* 0x000fca0000000000 */
[----:B------:R0:W-:Y:S01]  /*1ec0*/  @!P1 STS [R17], R18 ;  /* 0x0000001211009388 */ /* 0x0001e20000000800 */
[----:B------:R-:W-:Y:S01]  /*1ed0*/  LOP3.LUT P1, RZ, R9, 0x8, RZ, 0xc0, !PT ;  /* 0x0000000809ff7812 */ /* 0x000fe2000782c0ff */
[----:B------:R-:W-:Y:S02]  /*1ee0*/  IMAD.MOV.U32 R21, RZ, RZ, R11 ;  /* 0x000000ffff157224 */ /* 0x000fe400078e000b */
[----:B------:R-:W-:Y:S01]  /*1ef0*/  HFMA2 R11, -RZ, RZ, 0, 1.847743988037109375e-06 ;  /* 0x0000001fff0b7431 */ /* 0x000fe200000001ff */
[----:B------:R0:W1:Y:S01]  /*1f00*/  @!P0 LDS R15, [R19] ;  /* 0x00000000130f8984 */ /* 0x0000620000000800 */
[----:B------:R-:W-:-:S13]  /*1f10*/  ISETP.NE.OR P1, PT, R14, RZ, !P1 ;  /* 0x000000ff0e00720c */ /* 0x000fda0004f25670 */
[----:B01----:R-:W-:Y:S05]  /*1f20*/  WARPSYNC.COLLECTIVE R9, `(.L_x_279) ;  /* 0x0000000009087348 */ /* 0x003fea0003c00000 */
[----:B------:R2:W3:Y:S02]  /*1f30*/  SHFL.IDX P2, R11, R10, R12, R11 ;  /* 0x0000000c0a0b7389 */ /* 0x0004e4000004000b */
[----:B0123--:R-:W-:Y:S05]  /*1f40*/  ENDCOLLECTIVE ;  /* 0x000000000000791b */ /* 0x00ffea0003800000 */
.L_x_279:
[----:B------:R-:W-:Y:S02]  /*1f50*/  @!P1 IMAD R21, R21, 0x4, R8 ;  /* 0x0000000415159824 */ /* 0x000fe400078e0208 */
[----:B------:R-:W-:Y:S02]  /*1f60*/  IMAD.MOV.U32 R12, RZ, RZ, 0x5 ;  /* 0x00000005ff0c7424 */ /* 0x000fe400078e00ff */
[----:B------:R-:W-:Y:S02]  /*1f70*/  @!P0 VIADD R16, R15, 0x1 ;  /* 0x000000010f108836 */ /* 0x000fe40000000000 */
[----:B------:R-:W-:Y:S01]  /*1f80*/  IMAD.MOV.U32 R15, RZ, RZ, R11 ;  /* 0x000000ffff0f7224 */ /* 0x000fe200078e000b */
[----:B------:R-:W-:Y:S02]  /*1f90*/  MOV R11, 0x1f ;  /* 0x0000001f000b7802 */ /* 0x000fe40000000f00 */
[----:B------:R0:W-:Y:S01]  /*1fa0*/  @!P0 STS [R19], R16 ;  /* 0x0000001013008388 */ /* 0x0001e20000000800 */
[----:B------:R-:W-:-:S03]  /*1fb0*/  LOP3.LUT P0, RZ, R9, 0x10, RZ, 0xc0, !PT ;  /* 0x0000001009ff7812 */ /* 0x000fc6000780c0ff */
[----:B------:R0:W1:Y:S01]  /*1fc0*/  @!P1 LDS R13, [R21] ;  /* 0x00000000150d9984 */ /* 0x0000620000000800 */
[----:B------:R-:W-:-:S13]  /*1fd0*/  ISETP.NE.OR P0, PT, R14, RZ, !P0 ;  /* 0x000000ff0e00720c */ /* 0x000fda0004705670 */
[----:B01----:R-:W-:Y:S05]  /*1fe0*/  WARPSYNC.COLLECTIVE R9, `(.L_x_280) ;  /* 0x0000000009087348 */ /* 0x003fea0003c00000 */
[----:B------:R2:W3:Y:S02]  /*1ff0*/  SHFL.IDX P2, R11, R10, R12, R11 ;  /* 0x0000000c0a0b7389 */ /* 0x0004e4000004000b */
[----:B0123--:R-:W-:Y:S05]  /*2000*/  ENDCOLLECTIVE ;  /* 0x000000000000791b */ /* 0x00ffea0003800000 */
.L_x_280:
[----:B------:R-:W-:Y:S02]  /*2010*/  @!P0 IMAD R15, R15, 0x4, R8 ;  /* 0x000000040f0f8824 */ /* 0x000fe400078e0208 */
[----:B------:R-:W-:Y:S02]  /*2020*/  IMAD.MOV.U32 R12, RZ, RZ, 0x6 ;  /* 0x00000006ff0c7424 */ /* 0x000fe400078e00ff */
[----:B------:R-:W-:Y:S02]  /*2030*/  IMAD.MOV.U32 R17, RZ, RZ, R11 ;  /* 0x000000ffff117224 */ /* 0x000fe400078e000b */
[----:B------:R-:W-:-:S07]  /*2040*/  HFMA2 R11, -RZ, RZ, 0, 1.847743988037109375e-06 ;  /* 0x0000001fff0b7431 */ /* 0x000fce00000001ff */
[----:B------:R-:W-:Y:S05]  /*2050*/  WARPSYNC.COLLECTIVE R9, `(.L_x_281) ;  /* 0x0000000009087348 */ /* 0x000fea0003c00000 */
[----:B------:R0:W1:Y:S02]  /*2060*/  SHFL.IDX P2, R11, R10, R12, R11 ;  /* 0x0000000c0a0b7389 */ /* 0x000064000004000b */
[----:B01----:R-:W-:Y:S05]  /*2070*/  ENDCOLLECTIVE ;  /* 0x000000000000791b */ /* 0x003fea0003800000 */
.L_x_281:
[----:B------:R-:W-:-:S05]  /*2080*/  @!P1 VIADD R18, R13, 0x1 ;  /* 0x000000010d129836 */ /* 0x000fca0000000000 */
[----:B------:R0:W-:Y:S01]  /*2090*/  @!P1 STS [R21], R18 ;  /* 0x0000001215009388 */ /* 0x0001e20000000800 */
[----:B------:R-:W-:-:S03]  /*20a0*/  LOP3.LUT P1, RZ, R9, 0x20, RZ, 0xc0, !PT ;  /* 0x0000002009ff7812 */ /* 0x000fc6000782c0ff */
[----:B------:R0:W1:Y:S01]  /*20b0*/  @!P0 LDS R13, [R15] ;  /* 0x000000000f0d8984 */ /* 0x0000620000000800 */
[----:B------:R-:W-:Y:S01]  /*20c0*/  ISETP.NE.OR P1, PT, R14, RZ, !P1 ;  /* 0x000000ff0e00720c */ /* 0x000fe20004f25670 */
[----:B------:R-:W-:-:S12]  /*20d0*/  IMAD.MOV.U32 R12, RZ, RZ, 0x7 ;  /* 0x00000007ff0c7424 */ /* 0x000fd800078e00ff */
[----:B------:R-:W-:Y:S02]  /*20e0*/  @!P1 IMAD R17, R17, 0x4, R8 ;  /* 0x0000000411119824 */ /* 0x000fe400078e0208 */
[----:B------:R-:W-:Y:S01]  /*20f0*/  IMAD.MOV.U32 R19, RZ, RZ, R11 ;  /* 0x000000ffff137224 */ /* 0x000fe200078e000b */
[----:B0-----:R-:W-:-:S07]  /*2100*/  MOV R11, 0x1f ;  /* 0x0000001f000b7802 */ /* 0x001fce0000000f00 */
[----:B-1----:R-:W-:Y:S05]  /*2110*/  WARPSYNC.COLLECTIVE R9, `(.L_x_282) ;  /* 0x0000000009087348 */ /* 0x002fea0003c00000 */
[----:B------:R0:W2:Y:S02]  /*2120*/  SHFL.IDX P2, R11, R10, R12, R11 ;  /* 0x0000000c0a0b7389 */ /* 0x0000a4000004000b */
[----:B012---:R-:W-:Y:S05]  /*2130*/  ENDCOLLECTIVE ;  /* 0x000000000000791b */ /* 0x007fea0003800000 */
.L_x_282:
        /* <DEDUP_REMOVED lines=11> */
.L_x_283:
[----:B------:R-:W-:Y:S02]  /*21f0*/  @!P0 IMAD R19, R19, 0x4, R8 ;  /* 0x0000000413138824 */ /* 0x000fe400078e0208 */
[----:B------:R-:W-:Y:S02]  /*2200*/  IMAD.MOV.U32 R12, RZ, RZ, 0x9 ;  /* 0x00000009ff0c7424 */ /* 0x000fe400078e00ff */
[----:B------:R-:W-:Y:S01]  /*2210*/  IMAD.MOV.U32 R15, RZ, RZ, R11 ;  /* 0x000000ffff0f7224 */ /* 0x000fe200078e000b */
[----:B------:R-:W-:Y:S01]  /*2220*/  MOV R11, 0x1f ;  /* 0x0000001f000b7802 */ /* 0x000fe20000000f00 */
[----:B------:R-:W-:-:S07]  /*2230*/  @!P1 VIADD R18, R13, 0x1 ;  /* 0x000000010d129836 */ /* 0x000fce0000000000 */
[----:B------:R-:W-:Y:S05]  /*2240*/  WARPSYNC.COLLECTIVE R9, `(.L_x_284) ;  /* 0x0000000009087348 */ /* 0x000fea0003c00000 */
[----:B------:R0:W1:Y:S02]  /*2250*/  SHFL.IDX P2, R11, R10, R12, R11 ;  /* 0x0000000c0a0b7389 */ /* 0x000064000004000b */
[----:B01----:R-:W-:Y:S05]  /*2260*/  ENDCOLLECTIVE ;  /* 0x000000000000791b */ /* 0x003fea0003800000 */
.L_x_284:
[----:B------:R0:W-:Y:S01]  /*2270*/  @!P1 STS [R17], R18 ;  /* 0x0000001211009388 */ /* 0x0001e20000000800 */
[----:B------:R-:W-:-:S03]  /*2280*/  LOP3.LUT P1, RZ, R9, 0x80, RZ, 0xc0, !PT ;  /* 0x0000008009ff7812 */ /* 0x000fc6000782c0ff */
[----:B------:R1:W2:Y:S01]  /*2290*/  @!P0 LDS R13, [R19] ;  /* 0x00000000130d8984 */ /* 0x0002a20000000800 */
[----:B------:R-:W-:Y:S01]  /*22a0*/  ISETP.NE.OR P1, PT, R14, RZ, !P1 ;  /* 0x000000ff0e00720c */ /* 0x000fe20004f25670 */
[----:B------:R-:W-:-:S12]  /*22b0*/  IMAD.MOV.U32 R12, RZ, RZ, 0xa ;  /* 0x0000000aff0c7424 */ /* 0x000fd800078e00ff */
[----:B------:R-:W-:Y:S02]  /*22c0*/  @!P1 IMAD R21, R21, 0x4, R8 ;  /* 0x0000000415159824 */ /* 0x000fe400078e0208 */
[----:B0-----:R-:W-:Y:S02]  /*22d0*/  IMAD.MOV.U32 R17, RZ, RZ, R11 ;  /* 0x000000ffff117224 */ /* 0x001fe400078e000b */
[----:B-1----:R-:W-:-:S07]  /*22e0*/  HFMA2 R11, -RZ, RZ, 0, 1.847743988037109375e-06 ;  /* 0x0000001fff0b7431 */ /* 0x002fce00000001ff */
[----:B--2---:R-:W-:Y:S05]  /*22f0*/  WARPSYNC.COLLECTIVE R9, `(.L_x_285) ;  /* 0x0000000009087348 */ /* 0x004fea0003c00000 */
[----:B------:R0:W1:Y:S02]  /*2300*/  SHFL.IDX P2, R11, R10, R12, R11 ;  /* 0x0000000c0a0b7389 */ /* 0x000064000004000b */
[----:B012---:R-:W-:Y:S05]  /*2310*/  ENDCOLLECTIVE ;  /* 0x000000000000791b */ /* 0x007fea0003800000 */
.L_x_285:
[----:B------:R-:W-:Y:S02]  /*2320*/  @!P0 VIADD R16, R13, 0x1 ;  /* 0x000000010d108836 */ /* 0x000fe40000000000 */
[----:B------:R-:W-:-:S03]  /*2330*/  IMAD.MOV.U32 R12, RZ, RZ, 0xb ;  /* 0x0000000bff0c7424 */ /* 0x000fc600078e00ff */
[----:B------:R0:W-:Y:S01]  /*2340*/  @!P0 STS [R19], R16 ;  /* 0x0000001013008388 */ /* 0x0001e20000000800 */
[----:B------:R-:W-:-:S03]  /*2350*/  LOP3.LUT P0, RZ, R9, 0x100, RZ, 0xc0, !PT ;  /* 0x0000010009ff7812 */ /* 0x000fc6000780c0ff */
[----:B------:R1:W2:Y:S01]  /*2360*/  @!P1 LDS R13, [R21] ;  /* 0x00000000150d9984 */ /* 0x0002a20000000800 */
[----:B------:R-:W-:Y:S01]  /*2370*/  ISETP.NE.OR P0, PT, R14, RZ, !P0 ;  /* 0x000000ff0e00720c */ /* 0x000fe20004705670 */
[----:B0-----:R-:W-:Y:S01]  /*2380*/  IMAD.MOV.U32 R19, RZ, RZ, R11 ;  /* 0x000000ffff137224 */ /* 0x001fe200078e000b */
[----:B------:R-:W-:-:S11]  /*2390*/  MOV R11, 0x1f ;  /* 0x0000001f000b7802 */ /* 0x000fd60000000f00 */
[----:B-12---:R-:W-:Y:S05]  /*23a0*/  WARPSYNC.COLLECTIVE R9, `(.L_x_286) ;  /* 0x0000000009087348 */ /* 0x006fea0003c00000 */
[----:B------:R0:W3:Y:S02]  /*23b0*/  SHFL.IDX P2, R11, R10, R12, R11 ;  /* 0x0000000c0a0b7389 */ /* 0x0000e4000004000b */
[----:B0123--:R-:W-:Y:S05]  /*23c0*/  ENDCOLLECTIVE ;  /* 0x000000000000791b */ /* 0x00ffea0003800000 */
.L_x_286:
[----:B------:R-:W-:Y:S02]  /*23d0*/  @!P0 IMAD R15, R15, 0x4, R8 ;  /* 0x000000040f0f8824 */ /* 0x000fe400078e0208 */
[----:B------:R-:W-:Y:S02]  /*23e0*/  IMAD.MOV.U32 R12, RZ, RZ, 0xc ;  /* 0x0000000cff0c7424 */ /* 0x000fe400078e00ff */
[----:B------:R-:W-:-:S05]  /*23f0*/  @!P1 VIADD R18, R13, 0x1 ;  /* 0x000000010d129836 */ /* 0x000fca0000000000 */
[----:B------:R0:W-:Y:S01]  /*2400*/  @!P1 STS [R21], R18 ;  /* 0x0000001215009388 */ /* 0x0001e20000000800 */
[----:B------:R-:W-:-:S03]  /*2410*/  LOP3.LUT P1, RZ, R9, 0x200, RZ, 0xc0, !PT ;  /* 0x0000020009ff7812 */ /* 0x000fc6000782c0ff */
[----:B------:R1:W2:Y:S01]  /*2420*/  @!P0 LDS R13, [R15] ;  /* 0x000000000f0d8984 */ /* 0x0002a20000000800 */
[----:B------:R-:W-:Y:S01]  /*2430*/  ISETP.NE.OR P1, PT, R14, RZ, !P1 ;  /* 0x000000ff0e00720c */ /* 0x000fe20004f25670 */
[----:B0-----:R-:W-:Y:S02]  /*2440*/  IMAD.MOV.U32 R21, RZ, RZ, R11 ;  /* 0x000000ffff157224 */ /* 0x001fe400078e000b */
[----:B------:R-:W-:-:S10]  /*2450*/  HFMA2 R11, -RZ, RZ, 0, 1.847743988037109375e-06 ;  /* 0x0000001fff0b7431 */ /* 0x000fd400000001ff */
[----:B-1----:R-:W-:-:S07]  /*2460*/  @!P1 IMAD R17, R17, 0x4, R8 ;  /* 0x0000000411119824 */ /* 0x002fce00078e0208 */
[----:B--2---:R-:W-:Y:S05]  /*2470*/  WARPSYNC.COLLECTIVE R9, `(.L_x_287) ;  /* 0x0000000009087348 */ /* 0x004fea0003c00000 */
[----:B------:R0:W1:Y:S02]  /*2480*/  SHFL.IDX P2, R11, R10, R12, R11 ;  /* 0x0000000c0a0b7389 */ /* 0x000064000004000b */
[----:B012---:R-:W-:Y:S05]  /*2490*/  ENDCOLLECTIVE ;  /* 0x000000000000791b */ /* 0x007fea0003800000 */
.L_x_287:
[----:B------:R-:W-:Y:S02]  /*24a0*/  IMAD.MOV.U32 R12, RZ, RZ, 0xd ;  /* 0x0000000dff0c7424 */ /* 0x000fe400078e00ff */
[----:B------:R-:W-:-:S05]  /*24b0*/  @!P0 VIADD R16, R13, 0x1 ;  /* 0x000000010d108836 */ /* 0x000fca0000000000 */
        /* <DEDUP_REMOVED lines=9> */
.L_x_288:
        /* <DEDUP_REMOVED lines=13> */
.L_x_289:
        /* <DEDUP_REMOVED lines=11> */
.L_x_290:
        /* <DEDUP_REMOVED lines=13> */
.L_x_291:
        /* <DEDUP_REMOVED lines=11> */
.L_x_292:
        /* <DEDUP_REMOVED lines=13> */
.L_x_293:
        /* <DEDUP_REMOVED lines=11> */
.L_x_294:
        /* <DEDUP_REMOVED lines=13> */
.L_x_295:
        /* <DEDUP_REMOVED lines=11> */
.L_x_296:
        /* <DEDUP_REMOVED lines=13> */
.L_x_297:
        /* <DEDUP_REMOVED lines=11> */
.L_x_298:
        /* <DEDUP_REMOVED lines=13> */
.L_x_299:
        /* <DEDUP_REMOVED lines=11> */
.L_x_300:
        /* <DEDUP_REMOVED lines=13> */
.L_x_301:
        /* <DEDUP_REMOVED lines=11> */
.L_x_302:
        /* <DEDUP_REMOVED lines=13> */
.L_x_303:
        /* <DEDUP_REMOVED lines=11> */
.L_x_304:
        /* <DEDUP_REMOVED lines=13> */
.L_x_305:
[----:B------:R-:W-:Y:S01]  /*3220*/  MOV R12, 0x1f ;  /* 0x0000001f000c7802 */ /* 0x000fe20000000f00 */
[----:B------:R-:W-:-:S05]  /*3230*/  @!P0 VIADD R16, R13, 0x1 ;  /* 0x000000010d108836 */ /* 0x000fca0000000000 */
[----:B------:R0:W-:Y:S01]  /*3240*/  @!P0 STS [R19], R16 ;  /* 0x0000001013008388 */ /* 0x0001e20000000800 */
[----:B------:R-:W-:-:S03]  /*3250*/  LOP3.LUT P0, RZ, R9, 0x10000000, RZ, 0xc0, !PT ;  /* 0x1000000009ff7812 */ /* 0x000fc6000780c0ff */
[----:B------:R1:W2:Y:S01]  /*3260*/  @!P1 LDS R13, [R21] ;  /* 0x00000000150d9984 */ /* 0x0002a20000000800 */
[----:B------:R-:W-:Y:S01]  /*3270*/  ISETP.NE.OR P0, PT, R14, RZ, !P0 ;  /* 0x000000ff0e00720c */ /* 0x000fe20004705670 */
[----:B0-----:R-:W-:Y:S02]  /*3280*/  IMAD.MOV.U32 R19, RZ, RZ, R11 ;  /* 0x000000ffff137224 */ /* 0x001fe400078e000b */
[----:B------:R-:W-:-:S10]  /*3290*/  IMAD.MOV.U32 R11, RZ, RZ, 0x1f ;  /* 0x0000001fff0b7424 */ /* 0x000fd400078e00ff */
[----:B-1----:R-:W-:-:S07]  /*32a0*/  @!P0 IMAD R15, R15, 0x4, R8 ;  /* 0x000000040f0f8824 */ /* 0x002fce00078e0208 */
[----:B--2---:R-:W-:Y:S05]  /*32b0*/  WARPSYNC.COLLECTIVE R9, `(.L_x_306) ;  /* 0x0000000009087348 */ /* 0x004fea0003c00000 */
[----:B------:R0:W1:Y:S02]  /*32c0*/  SHFL.IDX P2, R11, R10, R12, R11 ;  /* 0x0000000c0a0b7389 */ /* 0x000064000004000b */
[----:B012---:R-:W-:Y:S05]  /*32d0*/  ENDCOLLECTIVE ;  /* 0x000000000000791b */ /* 0x007fea0003800000 */
.L_x_306:
[----:B------:R-:W-:-:S05]  /*32e0*/  @!P1 VIADD R18, R13, 0x1 ;  /* 0x000000010d129836 */ /* 0x000fca0000000000 */
        /* <DEDUP_REMOVED lines=13> */
[----:B------:R-:W-:-:S03]  /*33c0*/  ISETP.GE.AND P1, PT, R7, R6, PT ;  /* 0x000000060700720c */ /* 0x000fc60003f26270 */
[----:B------:R-:W0:Y:S02]  /*33d0*/  @!P0 LDS R13, [R19] ;  /* 0x00000000130d8984 */ /* 0x000e240000000800 */
[----:B0-----:R-:W-:Y:S02]  /*33e0*/  @!P0 VIADD R20, R13, 0x1 ;  /* 0x000000010d148836 */ /* 0x001fe40000000000 */
[----:B------:R-:W-:-:S03]  /*33f0*/  IMAD.MOV.U32 R13, RZ, RZ, R11 ;  /* 0x000000ffff0d7224 */ /* 0x000fc600078e000b */
[----:B------:R0:W-:Y:S01]  /*3400*/  @!P0 STS [R19], R20 ;  /* 0x0000001413008388 */ /* 0x0001e20000000800 */
[----:B------:R-:W-:Y:S05]  /*3410*/  BRA `(.L_x_307) ;  /* 0xffffffdc00987947 */ /* 0x000fea000383ffff */
        .weak           $__internal_0_$__cuda_sm20_div_u16
        .type           $__internal_0_$__cuda_sm20_div_u16,@function
        .size           $__internal_0_$__cuda_sm20_div_u16,(.L_x_314 - $__internal_0_$__cuda_sm20_div_u16)
$__internal_0_$__cuda_sm20_div_u16:
[----:B------:R-:W0:Y:S01]  /*3420*/  I2F.U16 R6, R5 ;  /* 0x0000000500067306 */ /* 0x000e220000101000 */
[----:B------:R-:W-:Y:S01]  /*3430*/  IMAD.MOV.U32 R7, RZ, RZ, 0x4b800000 ;  /* 0x4b800000ff077424 */ /* 0x000fe200078e00ff */
[----:B------:R-:W-:Y:S02]  /*3440*/  I2FP.F32.U32.RZ R4, R4 ;  /* 0x0000000400047245 */ /* 0x000fe4000020d000 */
[C---:B0-----:R-:W-:Y:S02]  /*3450*/  FSETP.GEU.AND P1, PT, |R6|.reuse, 1.175494350822287508e-38, PT ;  /* 0x008000000600780b */ /* 0x041fe40003f2e200 */
[----:B------:R-:W-:Y:S02]  /*3460*/  FSETP.GT.AND P0, PT, |R6|, 8.50705917302346158658e+37, PT ;  /* 0x7e8000000600780b */ /* 0x000fe40003f04200 */
[----:B------:R-:W-:-:S04]  /*3470*/  FSEL R7, R7, 1, !P1 ;  /* 0x3f80000007077808 */ /* 0x000fc80004800000 */
[----:B------:R-:W-:Y:S02]  /*3480*/  FSEL R7, R7, 0.25, !P0 ;  /* 0x3e80000007077808 */ /* 0x000fe40004000000 */
[----:B------:R-:W-:Y:S01]  /*3490*/  ISETP.NE.U32.AND P0, PT, R5, RZ, PT ;  /* 0x000000ff0500720c */ /* 0x000fe20003f05070 */
[----:B------:R-:W-:Y:S02]  /*34a0*/  IMAD.MOV.U32 R5, RZ, RZ, 0x0 ;  /* 0x00000000ff057424 */ /* 0x000fe400078e00ff */
[----:B------:R-:W-:-:S06]  /*34b0*/  FMUL R6, R6, R7 ;  /* 0x0000000706067220 */ /* 0x000fcc0000400000 */
[----:B------:R-:W0:Y:S02]  /*34c0*/  MUFU.RCP R6, R6 ;  /* 0x0000000600067308 */ /* 0x000e240000001000 */
[----:B0-----:R-:W-:-:S05]  /*34d0*/  FMUL R7, R7, R6 ;  /* 0x0000000607077220 */ /* 0x001fca0000400000 */
[----:B------:R-:W-:-:S05]  /*34e0*/  IADD3 R7, PT, PT, R7, 0x2, RZ ;  /* 0x0000000207077810 */ /* 0x000fca0007ffe0ff */
[----:B------:R-:W-:Y:S01]  /*34f0*/  FMUL.RZ R7, R4, R7 ;  /* 0x0000000704077220 */ /* 0x000fe2000040c000 */
[----:B------:R-:W-:-:S05]  /*3500*/  IMAD.MOV.U32 R4, RZ, RZ, R9 ;  /* 0x000000ffff047224 */ /* 0x000fca00078e0009 */
[----:B------:R-:W0:Y:S02]  /*3510*/  F2I.U32.TRUNC.NTZ R7, R7 ;  /* 0x0000000700077305 */ /* 0x000e24000020f000 */
[----:B0-----:R-:W-:Y:S01]  /*3520*/  LOP3.LUT R8, R7, 0xffff, RZ, 0xc0, !PT ;  /* 0x0000ffff07087812 */ /* 0x001fe200078ec0ff */
[----:B------:R-:W-:Y:S01]  /*3530*/  @!P0 IMAD.MOV.U32 R8, RZ, RZ, -0x1 ;  /* 0xffffffffff088424 */ /* 0x000fe200078e00ff */
[----:B------:R-:W-:Y:S06]  /*3540*/  RET.REL.NODEC R4 `(_Z15radix_histogramPKjiPjii) ;  /* 0xffffffc804ac7950 */ /* 0x000fec0003c3ffff */
.L_x_308:
        /* <DEDUP_REMOVED lines=11> */
.L_x_314:


//--------------------- .text._Z16histogram_atomicPKjiPj --------------------------
	.section	.text._Z16histogram_atomicPKjiPj,"ax",@progbits
	.align	128
        .global         _Z16histogram_atomicPKjiPj
        .type           _Z16histogram_atomicPKjiPj,@function
        .size           _Z16histogram_atomicPKjiPj,(.L_x_324 - _Z16histogram_atomicPKjiPj)
        .other          _Z16histogram_atomicPKjiPj,@"STO_CUDA_ENTRY STV_DEFAULT"
_Z16histogram_atomicPKjiPj:
.text._Z16histogram_atomicPKjiPj:
[----:B------:R-:W-:Y:S01]  /*0000*/  LDC R1, c[0x0][0x37c] ;  /* 0x0000df00ff017b82 */ /* 0x000fe20000000800 */
[----:B------:R-:W0:Y:S07]  /*0010*/  S2R R5, SR_TID.X ;  /* 0x0000000000057919 */ /* 0x000e2e0000002100 */
[----:B------:R-:W0:Y:S01]  /*0020*/  S2UR UR4, SR_CTAID.X ;  /* 0x00000000000479c3 */ /* 0x000e220000002500 */
[----:B------:R-:W1:Y:S07]  /*0030*/  LDCU UR6, c[0x0][0x388] ;  /* 0x00007100ff0677ac */ /* 0x000e6e0008000800 */
[----:B------:R-:W0:Y:S01]  /*0040*/  LDC R0, c[0x0][0x360] ;  /* 0x0000d800ff007b82 */ /* 0x000e220000000800 */
[----:B------:R-:W2:Y:S01]  /*0050*/  LDCU UR5, c[0x0][0x370] ;  /* 0x00006e00ff0577ac */ /* 0x000ea20008000800 */
[----:B0-----:R-:W-:-:S02]  /*0060*/  IMAD R5, R0, UR4, R5 ;  /* 0x0000000400057c24 */ /* 0x001fc4000f8e0205 */
[----:B--2---:R-:W-:-:S03]  /*0070*/  IMAD R0, R0, UR5, RZ ;  /* 0x0000000500007c24 */ /* 0x004fc6000f8e02ff */
[----:B-1----:R-:W-:-:S13]  /*0080*/  ISETP.GE.AND P0, PT, R5, UR6, PT ;  /* 0x0000000605007c0c */ /* 0x002fda000bf06270 */
[----:B------:R-:W-:Y:S05]  /*0090*/  @P0 EXIT ;  /* 0x000000000000094d */ /* 0x000fea0003800000 */
[----:B------:R-:W0:Y:S01]  /*00a0*/  I2F.U32.RP R8, R0 ;  /* 0x0000000000087306 */ /* 0x000e220000209000 */
[C---:B------:R-:W-:Y:S01]  /*00b0*/  IMAD.IADD R4, R0.reuse, 0x1, R5 ;  /* 0x0000000100047824 */ /* 0x040fe200078e0205 */
[----:B------:R-:W-:Y:S01]  /*00c0*/  ISETP.NE.U32.AND P2, PT, R0, RZ, PT ;  /* 0x000000ff0000720c */ /* 0x000fe20003f45070 */
[----:B------:R-:W-:Y:S01]  /*00d0*/  IMAD.MOV R9, RZ, RZ, -R0 ;  /* 0x000000ffff097224 */ /* 0x000fe200078e0a00 */
[----:B------:R-:W1:Y:S01]  /*00e0*/  LDCU.64 UR10, c[0x0][0x390] ;  /* 0x00007200ff0a77ac */ /* 0x000e620008000a00 */
[----:B------:R-:W-:Y:S01]  /*00f0*/  BSSY.RECONVERGENT B0, `(.L_x_309) ;  /* 0x000002c000007945 */ /* 0x000fe20003800200 */
[C---:B------:R-:W-:Y:S02]  /*0100*/  ISETP.GE.AND P0, PT, R4.reuse, UR6, PT ;  /* 0x0000000604007c0c */ /* 0x040fe4000bf06270 */
[----:B------:R-:W-:Y:S01]  /*0110*/  VIMNMX R7, PT, PT, R4, UR6, !PT ;  /* 0x0000000604077c48 */ /* 0x000fe2000ffe0100 */
[----:B------:R-:W2:Y:S01]  /*0120*/  LDCU.64 UR4, c[0x0][0x358] ;  /* 0x00006b00ff0477ac */ /* 0x000ea20008000a00 */
[----:B------:R-:W-:Y:S01]  /*0130*/  SEL R6, RZ, 0x1, P0 ;  /* 0x00000001ff067807 */ /* 0x000fe20000000000 */
[----:B------:R-:W3:Y:S03]  /*0140*/  LDCU.64 UR8, c[0x0][0x390] ;  /* 0x00007200ff0877ac */ /* 0x000ee60008000a00 */
[----:B------:R-:W-:Y:S01]  /*0150*/  IADD3 R7, PT, PT, R7, -R4, -R6 ;  /* 0x8000000407077210 */ /* 0x000fe20007ffe806 */
[----:B0-----:R-:W0:Y:S02]  /*0160*/  MUFU.RCP R8, R8 ;  /* 0x0000000800087308 */ /* 0x001e240000001000 */
[----:B0-----:R-:W-:-:S06]  /*0170*/  VIADD R2, R8, 0xffffffe ;  /* 0x0ffffffe08027836 */ /* 0x001fcc0000000000 */
[----:B------:R0:W4:Y:S02]  /*0180*/  F2I.FTZ.U32.TRUNC.NTZ R3, R2 ;  /* 0x0000000200037305 */ /* 0x000124000021f000 */
[----:B0-----:R-:W-:Y:S02]  /*0190*/  HFMA2 R2, -RZ, RZ, 0, 0 ;  /* 0x00000000ff027431 */ /* 0x001fe400000001ff */
[----:B----4-:R-:W-:-:S04]  /*01a0*/  IMAD R9, R9, R3, RZ ;  /* 0x0000000309097224 */ /* 0x010fc800078e02ff */
[----:B------:R-:W-:-:S06]  /*01b0*/  IMAD.HI.U32 R8, R3, R9, R2 ;  /* 0x0000000903087227 */ /* 0x000fcc00078e0002 */
[----:B------:R-:W-:-:S04]  /*01c0*/  IMAD.HI.U32 R9, R8, R7, RZ ;  /* 0x0000000708097227 */ /* 0x000fc800078e00ff */
[----:B------:R-:W-:-:S04]  /*01d0*/  IMAD.MOV R2, RZ, RZ, -R9 ;  /* 0x000000ffff027224 */ /* 0x000fc800078e0a09 */
[----:B------:R-:W-:Y:S02]  /*01e0*/  IMAD R7, R0, R2, R7 ;  /* 0x0000000200077224 */ /* 0x000fe400078e0207 */
[----:B------:R-:W0:Y:S03]  /*01f0*/  LDC.64 R2, c[0x0][0x380] ;  /* 0x0000e000ff027b82 */ /* 0x000e260000000a00 */
        /* <DEDUP_REMOVED lines=10> */
[----:B0123--:R-:W-:Y:S05]  /*02a0*/  @!P1 BRA `(.L_x_310) ;  /* 0x0000000000409947 */ /* 0x00ffea0003800000 */
[----:B------:R-:W0:Y:S01]  /*02b0*/  LDC.64 R10, c[0x0][0x380] ;  /* 0x0000e000ff0a7b82 */ /* 0x000e220000000a00 */
[----:B------:R-:W-:-:S05]  /*02c0*/  VIADD R4, R4, 0x1 ;  /* 0x0000000104047836 */ /* 0x000fca0000000000 */
[----:B------:R-:W-:-:S05]  /*02d0*/  LOP3.LUT R4, R4, 0x3, RZ, 0xc0, !PT ;  /* 0x0000000304047812 */ /* 0x000fca00078ec0ff */
[----:B------:R-:W-:-:S07]  /*02e0*/  IMAD.MOV R4, RZ, RZ, -R4 ;  /* 0x000000ffff047224 */ /* 0x000fce00078e0a04 */
.L_x_311:
[----:B0-----:R-:W-:-:S06]  /*02f0*/  IMAD.WIDE R6, R5, 0x4, R10 ;  /* 0x0000000405067825 */ /* 0x001fcc00078e020a */
[----:B------:R-:W2:Y:S01]  /*0300*/  LDG.E R6, desc[UR4][R6.64] ;  /* 0x0000000406067981 */ /* 0x000ea2000c1e1900 */
[----:B------:R-:W-:Y:S02]  /*0310*/  VIADD R4, R4, 0x1 ;  /* 0x0000000104047836 */ /* 0x000fe40000000000 */
[----:B-1----:R-:W-:Y:S01]  /*0320*/  IMAD.MOV.U32 R13, RZ, RZ, 0x1 ;  /* 0x00000001ff0d7424 */ /* 0x002fe200078e00ff */
[----:B------:R-:W-:Y:S02]  /*0330*/  IADD3 R5, PT, PT, R0, R5, RZ ;  /* 0x0000000500057210 */ /* 0x000fe40007ffe0ff */
[----:B--2---:R-:W-:-:S04]  /*0340*/  SHF.L.U32 R8, R6, 0x2, RZ ;  /* 0x0000000206087819 */ /* 0x004fc800000006ff */
[----:B------:R-:W-:-:S04]  /*0350*/  LOP3.LUT R8, R8, 0x3fc, RZ, 0xc0, !PT ;  /* 0x000003fc08087812 */ /* 0x000fc800078ec0ff */
[----:B------:R-:W-:-:S05]  /*0360*/  IADD3 R8, P1, PT, R8, UR8, RZ ;  /* 0x0000000808087c10 */ /* 0x000fca000ff3e0ff */
[----:B------:R-:W-:Y:S01]  /*0370*/  IMAD.X R9, RZ, RZ, UR9, P1 ;  /* 0x00000009ff097e24 */ /* 0x000fe200088e06ff */
[----:B------:R-:W-:-:S04]  /*0380*/  ISETP.NE.AND P1, PT, R4, RZ, PT ;  /* 0x000000ff0400720c */ /* 0x000fc80003f25270 */
[----:B------:R1:W-:Y:S09]  /*0390*/  REDG.E.ADD.STRONG.GPU desc[UR4][R8.64], R13 ;  /* 0x0000000d0800798e */ /* 0x0003f2000c12e104 */
[----:B------:R-:W-:Y:S05]  /*03a0*/  @P1 BRA `(.L_x_311) ;  /* 0xfffffffc00d01947 */ /* 0x000fea000383ffff */
.L_x_310:
[----:B------:R-:W-:Y:S05]  /*03b0*/  BSYNC.RECONVERGENT B0 ;  /* 0x0000000000007941 */ /* 0x000fea0003800200 */
.L_x_309:
[----:B------:R-:W-:Y:S05]  /*03c0*/  @!P0 EXIT ;  /* 0x000000000000894d */ /* 0x000fea0003800000 */
.L_x_312:
[----:B-1----:R-:W-:-:S05]  /*03d0*/  IMAD.WIDE R8, R5, 0x4, R2 ;  /* 0x0000000405087825 */ /* 0x002fca00078e0202 */
[----:B0-----:R-:W2:Y:S01]  /*03e0*/  LDG.E R4, desc[UR4][R8.64] ;  /* 0x0000000408047981 */ /* 0x001ea2000c1e1900 */
[----:B------:R-:W-:-:S04]  /*03f0*/  IMAD.WIDE R6, R0, 0x4, R8 ;  /* 0x0000000400067825 */ /* 0x000fc800078e0208 */
[----:B--2---:R-:W-:-:S05]  /*0400*/  IMAD.SHL.U32 R4, R4, 0x4, RZ ;  /* 0x0000000404047824 */ /* 0x004fca00078e00ff */
[----:B------:R-:W-:-:S04]  /*0410*/  LOP3.LUT R4, R4, 0x3fc, RZ, 0xc0, !PT ;  /* 0x000003fc04047812 */ /* 0x000fc800078ec0ff */
[----:B------:R-:W-:Y:S02]  /*0420*/  IADD3 R10, P0, PT, R4, UR10, RZ ;  /* 0x0000000a040a7c10 */ /* 0x000fe4000ff1e0ff */
[----:B------:R-:W-:-:S03]  /*0430*/  MOV R4, 0x1 ;  /* 0x0000000100047802 */ /* 0x000fc60000000f00 */
[----:B------:R-:W-:-:S05]  /*0440*/  IMAD.X R11, RZ, RZ, UR11, P0 ;  /* 0x0000000bff0b7e24 */ /* 0x000fca00080e06ff */
[----:B------:R0:W-:Y:S04]  /*0450*/  REDG.E.ADD.STRONG.GPU desc[UR4][R10.64], R4 ;  /* 0x000000040a00798e */ /* 0x0001e8000c12e104 */
[----:B------:R-:W2:Y:S01]  /*0460*/  LDG.E R12, desc[UR4][R6.64] ;  /* 0x00000004060c7981 */ /* 0x000ea2000c1e1900 */
[----:B------:R-:W-:-:S04]  /*0470*/  IMAD.WIDE R8, R0, 0x4, R6 ;  /* 0x0000000400087825 */ /* 0x000fc800078e0206 */
[----:B--2---:R-:W-:-:S05]  /*0480*/  IMAD.SHL.U32 R12, R12, 0x4, RZ ;  /* 0x000000040c0c7824 */ /* 0x004fca00078e00ff */
[----:B------:R-:W-:-:S04]  /*0490*/  LOP3.LUT R12, R12, 0x3fc, RZ, 0xc0, !PT ;  /* 0x000003fc0c0c7812 */ /* 0x000fc800078ec0ff */
[----:B------:R-:W-:-:S05]  /*04a0*/  IADD3 R12, P0, PT, R12, UR10, RZ ;  /* 0x0000000a0c0c7c10 */ /* 0x000fca000ff1e0ff */
[----:B------:R-:W-:-:S05]  /*04b0*/  IMAD.X R13, RZ, RZ, UR11, P0 ;  /* 0x0000000bff0d7e24 */ /* 0x000fca00080e06ff */
[----:B------:R1:W-:Y:S04]  /*04c0*/  REDG.E.ADD.STRONG.GPU desc[UR4][R12.64], R4 ;  /* 0x000000040c00798e */ /* 0x0003e8000c12e104 */
[----:B------:R-:W2:Y:S01]  /*04d0*/  LDG.E R14, desc[UR4][R8.64] ;  /* 0x00000004080e7981 */ /* 0x000ea2000c1e1900 */
[----:B------:R-:W-:Y:S01]  /*04e0*/  IMAD.WIDE R6, R0, 0x4, R8 ;  /* 0x0000000400067825 */ /* 0x000fe200078e0208 */
[----:B--2---:R-:W-:-:S04]  /*04f0*/  SHF.L.U32 R14, R14, 0x2, RZ ;  /* 0x000000020e0e7819 */ /* 0x004fc800000006ff */
[----:B------:R-:W-:-:S04]  /*0500*/  LOP3.LUT R14, R14, 0x3fc, RZ, 0xc0, !PT ;  /* 0x000003fc0e0e7812 */ /* 0x000fc800078ec0ff */
[----:B0-----:R-:W-:-:S05]  /*0510*/  IADD3 R10, P0, PT, R14, UR10, RZ ;  /* 0x0000000a0e0a7c10 */ /* 0x001fca000ff1e0ff */
[----:B------:R-:W-:-:S05]  /*0520*/  IMAD.X R11, RZ, RZ, UR11, P0 ;  /* 0x0000000bff0b7e24 */ /* 0x000fca00080e06ff */
[----:B------:R0:W-:Y:S04]  /*0530*/  REDG.E.ADD.STRONG.GPU desc[UR4][R10.64], R4 ;  /* 0x000000040a00798e */ /* 0x0001e8000c12e104 */
[----:B------:R-:W2:Y:S01]  /*0540*/  LDG.E R6, desc[UR4][R6.64] ;  /* 0x0000000406067981 */ /* 0x000ea2000c1e1900 */
[----:B------:R-:W-:Y:S02]  /*0550*/  IMAD R5, R0, 0x4, R5 ;  /* 0x0000000400057824 */ /* 0x000fe400078e0205 */
[----:B--2---:R-:W-:-:S05]  /*0560*/  IMAD.SHL.U32 R14, R6, 0x4, RZ ;  /* 0x00000004060e7824 */ /* 0x004fca00078e00ff */
[----:B------:R-:W-:-:S04]  /*0570*/  LOP3.LUT R14, R14, 0x3fc, RZ, 0xc0, !PT ;  /* 0x000003fc0e0e7812 */ /* 0x000fc800078ec0ff */
[----:B-1----:R-:W-:-:S04]  /*0580*/  IADD3 R12, P0, PT, R14, UR10, RZ ;  /* 0x0000000a0e0c7c10 */ /* 0x002fc8000ff1e0ff */
[----:B------:R-:W-:Y:S02]  /*0590*/  IADD3.X R13, PT, PT, RZ, UR11, RZ, P0, !PT ;  /* 0x0000000bff0d7c10 */ /* 0x000fe400087fe4ff */
[----:B------:R-:W-:-:S03]  /*05a0*/  ISETP.GE.AND P0, PT, R5, UR6, PT ;  /* 0x0000000605007c0c */ /* 0x000fc6000bf06270 */
[----:B------:R0:W-:Y:S10]  /*05b0*/  REDG.E.ADD.STRONG.GPU desc[UR4][R12.64], R4 ;  /* 0x000000040c00798e */ /* 0x0001f4000c12e104 */
[----:B------:R-:W-:Y:S05]  /*05c0*/  @!P0 BRA `(.L_x_312) ;  /* 0xfffffffc00808947 */ /* 0x000fea000383ffff */
[----:B------:R-:W-:Y:S05]  /*05d0*/  EXIT ;  /* 0x000000000000794d */ /* 0x000fea0003800000 */
.L_x_313:
        /* <DEDUP_REMOVED lines=10> */
.L_x_324:


//--------------------- .nv.shared._ZN3cub18CUB_300001_SM_10006detail10radix_sort29DeviceRadixSortOnesweepKernelINS1_5radix10policy_hubIjNS0_8NullTypeEyE10Policy1000ELNS0_9SortOrderE0EjS6_yiiNS1_21identity_decomposer_tEEEvPT5_SC_PT3_PKSD_PT1_PKSH_PT2_PKSL_T4_iiT6_ --------------------------
	.section	.nv.shared._ZN3cub18CUB_300001_SM_10006detail10radix_sort29DeviceRadixSortOnesweepKernelINS1_5radix10policy_hubIjNS0_8NullTypeEyE10Policy1000ELNS0_9SortOrderE0EjS6_yiiNS1_21identity_decomposer_tEEEvPT5_SC_PT3_PKSD_PT1_PKSH_PT2_PKSL_T4_iiT6_,"aw",@nobits
	.sectionflags	@""
	.align	16
.nv.shared._ZN3cub18CUB_300001_SM_10006detail10radix_sort29DeviceRadixSortOnesweepKernelINS1_5radix10policy_hubIjNS0_8NullTypeEyE10Policy1000ELNS0_9SortOrderE0EjS6_yiiNS1_21identity_decomposer_tEEEvPT5_SC_PT3_PKSD_PT1_PKSH_PT2_PKSL_T4_iiT6_:
	.zero		32256


//--------------------- .nv.shared.reserved.0     --------------------------
	.section	.nv.shared.reserved.0,"aw",@nobits
	.weak		__nv_reservedSMEM_offset_0_alias
	.size		__nv_reservedSMEM_offset_0_alias, 0, 64
	.other		__nv_reservedSMEM_offset_0_alias,@"STO_CUDA_RESERVED_SHARED STV_DEFAULT"
__nv_reservedSMEM_offset_0_alias:
	.zero		0
	.zero		64


//--------------------- .nv.global                --------------------------
	.section	.nv.global,"aw",@nobits
.nv.global:
	.type		_ZN34_INTERNAL_d7fef75a_4_k_cu_f885da1c6thrust24THRUST_300001_SM_1000_NS12placeholders2_8E,@object
	.size		_ZN34_INTERNAL_d7fef75a_4_k_cu_f885da1c6thrust24THRUST_300001_SM_1000_NS12placeholders2_8E,(_ZN34_INTERNAL_d7fef75a_4_k_cu_f885da1c4cuda3std3__436_GLOBAL__N__d7fef75a_4_k_cu_f885da1c6ignoreE - _ZN34_INTERNAL_d7fef75a_4_k_cu_f885da1c6thrust24THRUST_300001_SM_1000_NS12placeholders2_8E)
_ZN34_INTERNAL_d7fef75a_4_k_cu_f885da1c6thrust24THRUST_300001_SM_1000_NS12placeholders2_8E:
	.zero		1
	.type		_ZN34_INTERNAL_d7fef75a_4_k_cu_f885da1c4cuda3std3__436_GLOBAL__N__d7fef75a_4_k_cu_f885da1c6ignoreE,@object
	.size		_ZN34_INTERNAL_d7fef75a_4_k_cu_f885da1c4cuda3std3__436_GLOBAL__N__d7fef75a_4_k_cu_f885da1c6ignoreE,(_ZN34_INTERNAL_d7fef75a_4_k_cu_f885da1c4cuda3std6ranges3__45__cpo4dataE - _ZN34_INTERNAL_d7fef75a_4_k_cu_f885da1c4cuda3std3__436_GLOBAL__N__d7fef75a_4_k_cu_f885da1c6ignoreE)
_ZN34_INTERNAL_d7fef75a_4_k_cu_f885da1c4cuda3std3__436_GLOBAL__N__d7fef75a_4_k_cu_f885da1c6ignoreE:
	.zero		1
	.type		_ZN34_INTERNAL_d7fef75a_4_k_cu_f885da1c4cuda3std6ranges3__45__cpo4dataE,@object
	.size		_ZN34_INTERNAL_d7fef75a_4_k_cu_f885da1c4cuda3std6ranges3__45__cpo4dataE,(_ZN34_INTERNAL_d7fef75a_4_k_cu_f885da1c6thrust24THRUST_300001_SM_1000_NS6system3cpp3parE - _ZN34_INTERNAL_d7fef75a_4_k_cu_f885da1c4cuda3std6ranges3__45__cpo4dataE)
_ZN34_INTERNAL_d7fef75a_4_k_cu_f885da1c4cuda3std6ranges3__45__cpo4dataE:
	.zero		1
	.type		_ZN34_INTERNAL_d7fef75a_4_k_cu_f885da1c6thrust24THRUST_300001_SM_1000_NS6system3cpp3parE,@object
	.size		_ZN34_INTERNAL_d7fef75a_4_k_cu_f885da1c6thrust24THRUST_300001_SM_1000_NS6system3cpp3parE,(_ZN34_INTERNAL_d7fef75a_4_k_cu_f885da1c4cuda3std3__45__cpo5beginE - _ZN34_INTERNAL_d7fef75a_4_k_cu_f885da1c6thrust24THRUST_300001_SM_1000_NS6system3cpp3parE)
_ZN34_INTERNAL_d7fef75a_4_k_cu_f885da1c6thrust24THRUST_300001_SM_1000_NS6system3cpp3parE:
	.zero		1
	.type		_ZN34_INTERNAL_d7fef75a_4_k_cu_f885da1c4cuda3std3__45__cpo5beginE,@object
	.size		_ZN34_INTERNAL_d7fef75a_4_k_cu_f885da1c4cuda3std3__45__cpo5beginE,(_ZN34_INTERNAL_d7fef75a_4_k_cu_f885da1c4cuda3std6ranges3__45__cpo5beginE - _ZN34_INTERNAL_d7fef75a_4_k_cu_f885da1c4cuda3std3__45__cpo5beginE)
_ZN34_INTERNAL_d7fef75a_4_k_cu_f885da1c4cuda3std3__45__cpo5beginE:
	.zero		1
	.type		_ZN34_INTERNAL_d7fef75a_4_k_cu_f885da1c4cuda3std6ranges3__45__cpo5beginE,@object
	.size		_ZN34_INTERNAL_d7fef75a_4_k_cu_f885da1c4cuda3std6ranges3__45__cpo5beginE,(_ZN34_INTERNAL_d7fef75a_4_k_cu_f885da1c6thrust24THRUST_300001_SM_1000_NS6deviceE - _ZN34_INTERNAL_d7fef75a_4_k_cu_f885da1c4cuda3std6ranges3__45__cpo5beginE)
_ZN34_INTERNAL_d7fef75a_4_k_cu_f885da1c4cuda3std6ranges3__45__cpo5beginE:
	.zero		1
	.type		_ZN34_INTERNAL_d7fef75a_4_k_cu_f885da1c6thrust24THRUST_300001_SM_1000_NS6deviceE,@object
	.size		_ZN34_INTERNAL_d7fef75a_4_k_cu_f885da1c6thrust24THRUST_300001_SM_1000_NS6deviceE,(_ZN34_INTERNAL_d7fef75a_4_k_cu_f885da1c4cuda3std3__47nulloptE - _ZN34_INTERNAL_d7fef75a_4_k_cu_f885da1c6thrust24THRUST_300001_SM_1000_NS6deviceE)
_ZN34_INTERNAL_d7fef75a_4_k_cu_f885da1c6thrust24THRUST_300001_SM_1000_NS6deviceE:
	.zero		1
	.type		_ZN34_INTERNAL_d7fef75a_4_k_cu_f885da1c4cuda3std3__47nulloptE,@object
	.size		_ZN34_INTERNAL_d7fef75a_4_k_cu_f885da1c4cuda3std3__47nulloptE,(_ZN34_INTERNAL_d7fef75a_4_k_cu_f885da1c4cuda3std6ranges3__45__cpo8distanceE - _ZN34_INTERNAL_d7fef75a_4_k_cu_f885da1c4cuda3std3__47nulloptE)
_ZN34_INTERNAL_d7fef75a_4_k_cu_f885da1c4cuda3std3__47nulloptE:
	.zero		1
	.type		_ZN34_INTERNAL_d7fef75a_4_k_cu_f885da1c4cuda3std6ranges3__45__cpo8distanceE,@object
	.size		_ZN34_INTERNAL_d7fef75a_4_k_cu_f885da1c4cuda3std6ranges3__45__cpo8distanceE,(_ZN34_INTERNAL_d7fef75a_4_k_cu_f885da1c6thrust24THRUST_300001_SM_1000_NS12placeholders2_4E - _ZN34_INTERNAL_d7fef75a_4_k_cu_f885da1c4cuda3std6ranges3__45__cpo8distanceE)
_ZN34_INTERNAL_d7fef75a_4_k_cu_f885da1c4cuda3std6ranges3__45__cpo8distanceE:
	.zero		1
	.type		_ZN34_INTERNAL_d7fef75a_4_k_cu_f885da1c6thrust24THRUST_300001_SM_1000_NS12placeholders2_4E,@object
	.size		_ZN34_INTERNAL_d7fef75a_4_k_cu_f885da1c6thrust24THRUST_300001_SM_1000_NS12placeholders2_4E,(_ZN34_INTERNAL_d7fef75a_4_k_cu_f885da1c4cuda3std3__45__cpo6rbeginE - _ZN34_INTERNAL_d7fef75a_4_k_cu_f885da1c6thrust24THRUST_300001_SM_1000_NS12placeholders2_4E)
_ZN34_INTERNAL_d7fef75a_4_k_cu_f885da1c6thrust24THRUST_300001_SM_1000_NS12placeholders2_4E:
	.zero		1
	.type		_ZN34_INTERNAL_d7fef75a_4_k_cu_f885da1c4cuda3std3__45__cpo6rbeginE,@object
	.size		_ZN34_INTERNAL_d7fef75a_4_k_cu_f885da1c4cuda3std3__45__cpo6rbeginE,(_ZN34_INTERNAL_d7fef75a_4_k_cu_f885da1c4cuda3std6ranges3__45__cpo7advanceE - _ZN34_INTERNAL_d7fef75a_4_k_cu_f885da1c4cuda3std3__45__cpo6rbeginE)
_ZN34_INTERNAL_d7fef75a_4_k_cu_f885da1c4cuda3std3__45__cpo6rbeginE:
	.zero		1
	.type		_ZN34_INTERNAL_d7fef75a_4_k_cu_f885da1c4cuda3std6ranges3__45__cpo7advanceE,@object
	.size		_ZN34_INTERNAL_d7fef75a_4_k_cu_f885da1c4cuda3std6ranges3__45__cpo7advanceE,(_ZN34_INTERNAL_d7fef75a_4_k_cu_f885da1c6thrust24THRUST_300001_SM_1000_NS12placeholders3_10E - _ZN34_INTERNAL_d7fef75a_4_k_cu_f885da1c4cuda3std6ranges3__45__cpo7advanceE)
_ZN34_INTERNAL_d7fef75a_4_k_cu_f885da1c4cuda3std6ranges3__45__cpo7advanceE:
	.zero		1
	.type		_ZN34_INTERNAL_d7fef75a_4_k_cu_f885da1c6thrust24THRUST_300001_SM_1000_NS12placeholders3_10E,@object
	.size		_ZN34_INTERNAL_d7fef75a_4_k_cu_f885da1c6thrust24THRUST_300001_SM_1000_NS12placeholders3_10E,(_ZN34_INTERNAL_d7fef75a_4_k_cu_f885da1c4cuda3std3__48in_placeE - _ZN34_INTERNAL_d7fef75a_4_k_cu_f885da1c6thrust24THRUST_300001_SM_1000_NS12placeholders3_10E)
_ZN34_INTERNAL_d7fef75a_4_k_cu_f885da1c6thrust24THRUST_300001_SM_1000_NS12placeholders3_10E:
	.zero		1
	.type		_ZN34_INTERNAL_d7fef75a_4_k_cu_f885da1c4cuda3std3__48in_placeE,@object
	.size		_ZN34_INTERNAL_d7fef75a_4_k_cu_f885da1c4cuda3std3__48in_placeE,(_ZN34_INTERNAL_d7fef75a_4_k_cu_f885da1c4cuda3std6ranges3__45__cpo4sizeE - _ZN34_INTERNAL_d7fef75a_4_k_cu_f885da1c4cuda3std3__48in_placeE)
_ZN34_INTERNAL_d7fef75a_4_k_cu_f885da1c4cuda3std3__48in_placeE:
	.zero		1
	.type		_ZN34_INTERNAL_d7fef75a_4_k_cu_f885da1c4cuda3std6ranges3__45__cpo4sizeE,@object
	.size		_ZN34_INTERNAL_d7fef75a_4_k_cu_f885da1c4cuda3std6ranges3__45__cpo4sizeE,(_ZN34_INTERNAL_d7fef75a_4_k_cu_f885da1c6thrust24THRUST_300001_SM_1000_NS12placeholders2_2E - _ZN34_INTERNAL_d7fef75a_4_k_cu_f885da1c4cuda3std6ranges3__45__cpo4sizeE)
_ZN34_INTERNAL_d7fef75a_4_k_cu_f885da1c4cuda3std6ranges3__45__cpo4sizeE:
	.zero		1
	.type		_ZN34_INTERNAL_d7fef75a_4_k_cu_f885da1c6thrust24THRUST_300001_SM_1000_NS12placeholders2_2E,@object
	.size		_ZN34_INTERNAL_d7fef75a_4_k_cu_f885da1c6thrust24THRUST_300001_SM_1000_NS12placeholders2_2E,(_ZN34_INTERNAL_d7fef75a_4_k_cu_f885da1c4cuda3std3__45__cpo6cbeginE - _ZN34_INTERNAL_d7fef75a_4_k_cu_f885da1c6thrust24THRUST_300001_SM_1000_NS12placeholders2_2E)
_ZN34_INTERNAL_d7fef75a_4_k_cu_f885da1c6thrust24THRUST_300001_SM_1000_NS12placeholders2_2E:
	.zero		1
	.type		_ZN34_INTERNAL_d7fef75a_4_k_cu_f885da1c4cuda3std3__45__cpo6cbeginE,@object
	.size		_ZN34_INTERNAL_d7fef75a_4_k_cu_f885da1c4cuda3std3__45__cpo6cbeginE,(_ZN34_INTERNAL_d7fef75a_4_k_cu_f885da1c4cuda3std6ranges3__45__cpo6cbeginE - _ZN34_INTERNAL_d7fef75a_4_k_cu_f885da1c4cuda3std3__45__cpo6cbeginE)
_ZN34_INTERNAL_d7fef75a_4_k_cu_f885da1c4cuda3std3__45__cpo6cbeginE:
	.zero		1
	.type		_ZN34_INTERNAL_d7fef75a_4_k_cu_f885da1c4cuda3std6ranges3__45__cpo6cbeginE,@object
	.size		_ZN34_INTERNAL_d7fef75a_4_k_cu_f885da1c4cuda3std6ranges3__45__cpo6cbeginE,(_ZN34_INTERNAL_d7fef75a_4_k_cu_f885da1c6thrust24THRUST_300001_SM_1000_NS12placeholders2_6E - _ZN34_INTERNAL_d7fef75a_4_k_cu_f885da1c4cuda3std6ranges3__45__cpo6cbeginE)
_ZN34_INTERNAL_d7fef75a_4_k_cu_f885da1c4cuda3std6ranges3__45__cpo6cbeginE:
	.zero		1
	.type		_ZN34_INTERNAL_d7fef75a_4_k_cu_f885da1c6thrust24THRUST_300001_SM_1000_NS12placeholders2_6E,@object
	.size		_ZN34_INTERNAL_d7fef75a_4_k_cu_f885da1c6thrust24THRUST_300001_SM_1000_NS12placeholders2_6E,(_ZN34_INTERNAL_d7fef75a_4_k_cu_f885da1c4cuda3std3__45__cpo7crbeginE - _ZN34_INTERNAL_d7fef75a_4_k_cu_f885da1c6thrust24THRUST_300001_SM_1000_NS12placeholders2_6E)
_ZN34_INTERNAL_d7fef75a_4_k_cu_f885da1c6thrust24THRUST_300001_SM_1000_NS12placeholders2_6E:
	.zero		1
	.type		_ZN34_INTERNAL_d7fef75a_4_k_cu_f885da1c4cuda3std3__45__cpo7crbeginE,@object
	.size		_ZN34_INTERNAL_d7fef75a_4_k_cu_f885da1c4cuda3std3__45__cpo7crbeginE,(_ZN34_INTERNAL_d7fef75a_4_k_cu_f885da1c4cuda3std6ranges3__45__cpo4nextE - _ZN34_INTERNAL_d7fef75a_4_k_cu_f885da1c4cuda3std3__45__cpo7crbeginE)
_ZN34_INTERNAL_d7fef75a_4_k_cu_f885da1c4cuda3std3__45__cpo7crbeginE:
	.zero		1
	.type		_ZN34_INTERNAL_d7fef75a_4_k_cu_f885da1c4cuda3std6ranges3__45__cpo4nextE,@object
	.size		_ZN34_INTERNAL_d7fef75a_4_k_cu_f885da1c4cuda3std6ranges3__45__cpo4nextE,(_ZN34_INTERNAL_d7fef75a_4_k_cu_f885da1c4cuda3std6ranges3__45__cpo4swapE - _ZN34_INTERNAL_d7fef75a_4_k_cu_f885da1c4cuda3std6ranges3__45__cpo4nextE)
_ZN34_INTERNAL_d7fef75a_4_k_cu_f885da1c4cuda3std6ranges3__45__cpo4nextE:
	.zero		1
	.type		_ZN34_INTERNAL_d7fef75a_4_k_cu_f885da1c4cuda3std6ranges3__45__cpo4swapE,@object
	.size		_ZN34_INTERNAL_d7fef75a_4_k_cu_f885da1c4cuda3std6ranges3__45__cpo4swapE,(_ZN34_INTERNAL_d7fef75a_4_k_cu_f885da1c6thrust24THRUST_300001_SM_1000_NS8cuda_cub10par_nosyncE - _ZN34_INTERNAL_d7fef75a_4_k_cu_f885da1c4cuda3std6ranges3__45__cpo4swapE)
_ZN34_INTERNAL_d7fef75a_4_k_cu_f885da1c4cuda3std6ranges3__45__cpo4swapE:
	.zero		1
	.type		_ZN34_INTERNAL_d7fef75a_4_k_cu_f885da1c6thrust24THRUST_300001_SM_1000_NS8cuda_cub10par_nosyncE,@object
	.size		_ZN34_INTERNAL_d7fef75a_4_k_cu_f885da1c6thrust24THRUST_300001_SM_1000_NS8cuda_cub10par_nosyncE,(_ZN34_INTERNAL_d7fef75a_4_k_cu_f885da1c6thrust24THRUST_300001_SM_1000_NS3seqE - _ZN34_INTERNAL_d7fef75a_4_k_cu_f885da1c6thrust24THRUST_300001_SM_1000_NS8cuda_cub10par_nosyncE)
_ZN34_INTERNAL_d7fef75a_4_k_cu_f885da1c6thrust24THRUST_300001_SM_1000_NS8cuda_cub10par_nosyncE:
	.zero		1
	.type		_ZN34_INTERNAL_d7fef75a_4_k_cu_f885da1c6thrust24THRUST_300001_SM_1000_NS3seqE,@object
	.size		_ZN34_INTERNAL_d7fef75a_4_k_cu_f885da1c6thrust24THRUST_300001_SM_1000_NS3seqE,(_ZN34_INTERNAL_d7fef75a_4_k_cu_f885da1c4cuda3std3__420unreachable_sentinelE - _ZN34_INTERNAL_d7fef75a_4_k_cu_f885da1c6thrust24THRUST_300001_SM_1000_NS3seqE)
_ZN34_INTERNAL_d7fef75a_4_k_cu_f885da1c6thrust24THRUST_300001_SM_1000_NS3seqE:
	.zero		1
	.type		_ZN34_INTERNAL_d7fef75a_4_k_cu_f885da1c4cuda3std3__420unreachable_sentinelE,@object
	.size		_ZN34_INTERNAL_d7fef75a_4_k_cu_f885da1c4cuda3std3__420unreachable_sentinelE,(_ZN34_INTERNAL_d7fef75a_4_k_cu_f885da1c4cuda3std6ranges3__45__cpo5ssizeE - _ZN34_INTERNAL_d7fef75a_4_k_cu_f885da1c4cuda3std3__420unreachable_sentinelE)
_ZN34_INTERNAL_d7fef75a_4_k_cu_f885da1c4cuda3std3__420unreachable_sentinelE:
	.zero		1
	.type		_ZN34_INTERNAL_d7fef75a_4_k_cu_f885da1c4cuda3std6ranges3__45__cpo5ssizeE,@object
	.size		_ZN34_INTERNAL_d7fef75a_4_k_cu_f885da1c4cuda3std6ranges3__45__cpo5ssizeE,(_ZN34_INTERNAL_d7fef75a_4_k_cu_f885da1c6thrust24THRUST_300001_SM_1000_NS12placeholders2_3E - _ZN34_INTERNAL_d7fef75a_4_k_cu_f885da1c4cuda3std6ranges3__45__cpo5ssizeE)
_ZN34_INTERNAL_d7fef75a_4_k_cu_f885da1c4cuda3std6ranges3__45__cpo5ssizeE:
	.zero		1
	.type		_ZN34_INTERNAL_d7fef75a_4_k_cu_f885da1c6thrust24THRUST_300001_SM_1000_NS12placeholders2_3E,@object
	.size		_ZN34_INTERNAL_d7fef75a_4_k_cu_f885da1c6thrust24THRUST_300001_SM_1000_NS12placeholders2_3E,(_ZN34_INTERNAL_d7fef75a_4_k_cu_f885da1c4cuda3std3__45__cpo4cendE - _ZN34_INTERNAL_d7fef75a_4_k_cu_f885da1c6thrust24THRUST_300001_SM_1000_NS12placeholders2_3E)
_ZN34_INTERNAL_d7fef75a_4_k_cu_f885da1c6thrust24THRUST_300001_SM_1000_NS12placeholders2_3E:
	.zero		1
	.type		_ZN34_INTERNAL_d7fef75a_4_k_cu_f885da1c4cuda3std3__45__cpo4cendE,@object
	.size		_ZN34_INTERNAL_d7fef75a_4_k_cu_f885da1c4cuda3std3__45__cpo4cendE,(_ZN34_INTERNAL_d7fef75a_4_k_cu_f885da1c4cuda3std6ranges3__45__cpo4cendE - _ZN34_INTERNAL_d7fef75a_4_k_cu_f885da1c4cuda3std3__45__cpo4cendE)
_ZN34_INTERNAL_d7fef75a_4_k_cu_f885da1c4cuda3std3__45__cpo4cendE:
	.zero		1
	.type		_ZN34_INTERNAL_d7fef75a_4_k_cu_f885da1c4cuda3std6ranges3__45__cpo4cendE,@object
	.size		_ZN34_INTERNAL_d7fef75a_4_k_cu_f885da1c4cuda3std6ranges3__45__cpo4cendE,(_ZN34_INTERNAL_d7fef75a_4_k_cu_f885da1c6thrust24THRUST_300001_SM_1000_NS12placeholders2_7E - _ZN34_INTERNAL_d7fef75a_4_k_cu_f885da1c4cuda3std6ranges3__45__cpo4cendE)
_ZN34_INTERNAL_d7fef75a_4_k_cu_f885da1c4cuda3std6ranges3__45__cpo4cendE:
	.zero		1
	.type		_ZN34_INTERNAL_d7fef75a_4_k_cu_f885da1c6thrust24THRUST_300001_SM_1000_NS12placeholders2_7E,@object
	.size		_ZN34_INTERNAL_d7fef75a_4_k_cu_f885da1c6thrust24THRUST_300001_SM_1000_NS12placeholders2_7E,(_ZN34_INTERNAL_d7fef75a_4_k_cu_f885da1c4cuda3std3__45__cpo5crendE - _ZN34_INTERNAL_d7fef75a_4_k_cu_f885da1c6thrust24THRUST_300001_SM_1000_NS12placeholders2_7E)
_ZN34_INTERNAL_d7fef75a_4_k_cu_f885da1c6thrust24THRUST_300001_SM_1000_NS12placeholders2_7E:
	.zero		1
	.type		_ZN34_INTERNAL_d7fef75a_4_k_cu_f885da1c4cuda3std3__45__cpo5crendE,@object
	.size		_ZN34_INTERNAL_d7fef75a_4_k_cu_f885da1c4cuda3std3__45__cpo5crendE,(_ZN34_INTERNAL_d7fef75a_4_k_cu_f885da1c4cuda3std6ranges3__45__cpo4prevE - _ZN34_INTERNAL_d7fef75a_4_k_cu_f885da1c4cuda3std3__45__cpo5crendE)
_ZN34_INTERNAL_d7fef75a_4_k_cu_f885da1c4cuda3std3__45__cpo5crendE:
	.zero		1
	.type		_ZN34_INTERNAL_d7fef75a_4_k_cu_f885da1c4cuda3std6ranges3__45__cpo4prevE,@object
	.size		_ZN34_INTERNAL_d7fef75a_4_k_cu_f885da1c4cuda3std6ranges3__45__cpo4prevE,(_ZN34_INTERNAL_d7fef75a_4_k_cu_f885da1c4cuda3std6ranges3__45__cpo9iter_moveE - _ZN34_INTERNAL_d7fef75a_4_k_cu_f885da1c4cuda3std6ranges3__45__cpo4prevE)
_ZN34_INTERNAL_d7fef75a_4_k_cu_f885da1c4cuda3std6ranges3__45__cpo4prevE:
	.zero		1
	.type		_ZN34_INTERNAL_d7fef75a_4_k_cu_f885da1c4cuda3std6ranges3__45__cpo9iter_moveE,@object
	.size		_ZN34_INTERNAL_d7fef75a_4_k_cu_f885da1c4cuda3std6ranges3__45__cpo9iter_moveE,(_ZN34_INTERNAL_d7fef75a_4_k_cu_f885da1c6thrust24THRUST_300001_SM_1000_NS6system6detail10sequential3seqE - _ZN34_INTERNAL_d7fef75a_4_k_cu_f885da1c4cuda3std6ranges3__45__cpo9iter_moveE)
_ZN34_INTERNAL_d7fef75a_4_k_cu_f885da1c4cuda3std6ranges3__45__cpo9iter_moveE:
	.zero		1
	.type		_ZN34_INTERNAL_d7fef75a_4_k_cu_f885da1c6thrust24THRUST_300001_SM_1000_NS6system6detail10sequential3seqE,@object
	.size		_ZN34_INTERNAL_d7fef75a_4_k_cu_f885da1c6thrust24THRUST_300001_SM_1000_NS6system6detail10sequential3seqE,(_ZN34_INTERNAL_d7fef75a_4_k_cu_f885da1c6thrust24THRUST_300001_SM_1000_NS12placeholders2_9E - _ZN34_INTERNAL_d7fef75a_4_k_cu_f885da1c6thrust24THRUST_300001_SM_1000_NS6system6detail10sequential3seqE)
_ZN34_INTERNAL_d7fef75a_4_k_cu_f885da1c6thrust24THRUST_300001_SM_1000_NS6system6detail10sequential3seqE:
	.zero		1
	.type		_ZN34_INTERNAL_d7fef75a_4_k_cu_f885da1c6thrust24THRUST_300001_SM_1000_NS12placeholders2_9E,@object
	.size		_ZN34_INTERNAL_d7fef75a_4_k_cu_f885da1c6thrust24THRUST_300001_SM_1000_NS12placeholders2_9E,(_ZN34_INTERNAL_d7fef75a_4_k_cu_f885da1c4cuda3std3__419piecewise_constructE - _ZN34_INTERNAL_d7fef75a_4_k_cu_f885da1c6thrust24THRUST_300001_SM_1000_NS12placeholders2_9E)
_ZN34_INTERNAL_d7fef75a_4_k_cu_f885da1c6thrust24THRUST_300001_SM_1000_NS12placeholders2_9E:
	.zero		1
	.type		_ZN34_INTERNAL_d7fef75a_4_k_cu_f885da1c4cuda3std3__419piecewise_constructE,@object
	.size		_ZN34_INTERNAL_d7fef75a_4_k_cu_f885da1c4cuda3std3__419piecewise_constructE,(_ZN34_INTERNAL_d7fef75a_4_k_cu_f885da1c4cuda3std6ranges3__45__cpo5cdataE - _ZN34_INTERNAL_d7fef75a_4_k_cu_f885da1c4cuda3std3__419piecewise_constructE)
_ZN34_INTERNAL_d7fef75a_4_k_cu_f885da1c4cuda3std3__419piecewise_constructE:
	.zero		1
	.type		_ZN34_INTERNAL_d7fef75a_4_k_cu_f885da1c4cuda3std6ranges3__45__cpo5cdataE,@object
	.size		_ZN34_INTERNAL_d7fef75a_4_k_cu_f885da1c4cuda3std6ranges3__45__cpo5cdataE,(_ZN34_INTERNAL_d7fef75a_4_k_cu_f885da1c6thrust24THRUST_300001_SM_1000_NS12placeholders2_1E - _ZN34_INTERNAL_d7fef75a_4_k_cu_f885da1c4cuda3std6ranges3__45__cpo5cdataE)
_ZN34_INTERNAL_d7fef75a_4_k_cu_f885da1c4cuda3std6ranges3__45__cpo5cdataE:
	.zero		1
	.type		_ZN34_INTERNAL_d7fef75a_4_k_cu_f885da1c6thrust24THRUST_300001_SM_1000_NS12placeholders2_1E,@object
	.size		_ZN34_INTERNAL_d7fef75a_4_k_cu_f885da1c6thrust24THRUST_300001_SM_1000_NS12placeholders2_1E,(_ZN34_INTERNAL_d7fef75a_4_k_cu_f885da1c4cuda3std3__45__cpo3endE - _ZN34_INTERNAL_d7fef75a_4_k_cu_f885da1c6thrust24THRUST_300001_SM_1000_NS12placeholders2_1E)
_ZN34_INTERNAL_d7fef75a_4_k_cu_f885da1c6thrust24THRUST_300001_SM_1000_NS12placeholders2_1E:
	.zero		1
	.type		_ZN34_INTERNAL_d7fef75a_4_k_cu_f885da1c4cuda3std3__45__cpo3endE,@object
	.size		_ZN34_INTERNAL_d7fef75a_4_k_cu_f885da1c4cuda3std3__45__cpo3endE,(_ZN34_INTERNAL_d7fef75a_4_k_cu_f885da1c4cuda3std6ranges3__45__cpo3endE - _ZN34_INTERNAL_d7fef75a_4_k_cu_f885da1c4cuda3std3__45__cpo3endE)
_ZN34_INTERNAL_d7fef75a_4_k_cu_f885da1c4cuda3std3__45__cpo3endE:
	.zero		1
	.type		_ZN34_INTERNAL_d7fef75a_4_k_cu_f885da1c4cuda3std6ranges3__45__cpo3endE,@object
	.size		_ZN34_INTERNAL_d7fef75a_4_k_cu_f885da1c4cuda3std6ranges3__45__cpo3endE,(_ZN34_INTERNAL_d7fef75a_4_k_cu_f885da1c6thrust24THRUST_300001_SM_1000_NS12placeholders2_5E - _ZN34_INTERNAL_d7fef75a_4_k_cu_f885da1c4cuda3std6ranges3__45__cpo3endE)
_ZN34_INTERNAL_d7fef75a_4_k_cu_f885da1c4cuda3std6ranges3__45__cpo3endE:
	.zero		1
	.type		_ZN34_INTERNAL_d7fef75a_4_k_cu_f885da1c6thrust24THRUST_300001_SM_1000_NS12placeholders2_5E,@object
	.size		_ZN34_INTERNAL_d7fef75a_4_k_cu_f885da1c6thrust24THRUST_300001_SM_1000_NS12placeholders2_5E,(_ZN34_INTERNAL_d7fef75a_4_k_cu_f885da1c4cuda3std3__45__cpo4rendE - _ZN34_INTERNAL_d7fef75a_4_k_cu_f885da1c6thrust24THRUST_300001_SM_1000_NS12placeholders2_5E)
_ZN34_INTERNAL_d7fef75a_4_k_cu_f885da1c6thrust24THRUST_300001_SM_1000_NS12placeholders2_5E:
	.zero		1
	.type		_ZN34_INTERNAL_d7fef75a_4_k_cu_f885da1c4cuda3std3__45__cpo4rendE,@object
	.size		_ZN34_INTERNAL_d7fef75a_4_k_cu_f885da1c4cuda3std3__45__cpo4rendE,(_ZN34_INTERNAL_d7fef75a_4_k_cu_f885da1c4cuda3std6ranges3__45__cpo9iter_swapE - _ZN34_INTERNAL_d7fef75a_4_k_cu_f885da1c4cuda3std3__45__cpo4rendE)
_ZN34_INTERNAL_d7fef75a_4_k_cu_f885da1c4cuda3std3__45__cpo4rendE:
	.zero		1
	.type		_ZN34_INTERNAL_d7fef75a_4_k_cu_f885da1c4cuda3std6ranges3__45__cpo9iter_swapE,@object
	.size		_ZN34_INTERNAL_d7fef75a_4_k_cu_f885da1c4cuda3std6ranges3__45__cpo9iter_swapE,(_ZN34_INTERNAL_d7fef75a_4_k_cu_f885da1c4cuda3std3__48unexpectE - _ZN34_INTERNAL_d7fef75a_4_k_cu_f885da1c4cuda3std6ranges3__45__cpo9iter_swapE)
_ZN34_INTERNAL_d7fef75a_4_k_cu_f885da1c4cuda3std6ranges3__45__cpo9iter_swapE:
	.zero		1
	.type		_ZN34_INTERNAL_d7fef75a_4_k_cu_f885da1c4cuda3std3__48unexpectE,@object
	.size		_ZN34_INTERNAL_d7fef75a_4_k_cu_f885da1c4cuda3std3__48unexpectE,(_ZN34_INTERNAL_d7fef75a_4_k_cu_f885da1c6thrust24THRUST_300001_SM_1000_NS8cuda_cub3parE - _ZN34_INTERNAL_d7fef75a_4_k_cu_f885da1c4cuda3std3__48unexpectE)
_ZN34_INTERNAL_d7fef75a_4_k_cu_f885da1c4cuda3std3__48unexpectE:
	.zero		1
	.type		_ZN34_INTERNAL_d7fef75a_4_k_cu_f885da1c6thrust24THRUST_300001_SM_1000_NS8cuda_cub3parE,@object
	.size		_ZN34_INTERNAL_d7fef75a_4_k_cu_f885da1c6thrust24THRUST_300001_SM_1000_NS8cuda_cub3parE,(.L_29 - _ZN34_INTERNAL_d7fef75a_4_k_cu_f885da1c6thrust24THRUST_300001_SM_1000_NS8cuda_cub3parE)
_ZN34_INTERNAL_d7fef75a_4_k_cu_f885da1c6thrust24THRUST_300001_SM_1000_NS8cuda_cub3parE:
	.zero		1
.L_29:


//--------------------- .nv.shared._ZN3cub18CUB_300001_SM_10006detail10radix_sort33DeviceRadixSortExclusiveSumKernelINS1_5radix10policy_hubIjNS0_8NullTypeEyE10Policy1000EyEEvPT0_ --------------------------
	.section	.nv.shared._ZN3cub18CUB_300001_SM_10006detail10radix_sort33DeviceRadixSortExclusiveSumKernelINS1_5radix10policy_hubIjNS0_8NullTypeEyE10Policy1000EyEEvPT0_,"aw",@nobits
	.sectionflags	@""
	.align	16
.nv.shared._ZN3cub18CUB_300001_SM_10006detail10radix_sort33DeviceRadixSortExclusiveSumKernelINS1_5radix10policy_hubIjNS0_8NullTypeEyE10Policy1000EyEEvPT0_:
	.zero		3360


//--------------------- .nv.shared._ZN3cub18CUB_300001_SM_10006detail10radix_sort30DeviceRadixSortHistogramKernelINS1_5radix10policy_hubIjNS0_8NullTypeEyE10Policy1000ELNS0_9SortOrderE0EjyNS1_21identity_decomposer_tEEEvPT2_PKT1_SB_iiT3_ --------------------------
	.section	.nv.shared._ZN3cub18CUB_300001_SM_10006detail10radix_sort30DeviceRadixSortHistogramKernelINS1_5radix10policy_hubIjNS0_8NullTypeEyE10Policy1000ELNS0_9SortOrderE0EjyNS1_21identity_decomposer_tEEEvPT2_PKT1_SB_iiT3_,"aw",@nobits
	.sectionflags	@""
	.align	4
.nv.shared._ZN3cub18CUB_300001_SM_10006detail10radix_sort30DeviceRadixSortHistogramKernelINS1_5radix10policy_hubIjNS0_8NullTypeEyE10Policy1000ELNS0_9SortOrderE0EjyNS1_21identity_decomposer_tEEEvPT2_PKT1_SB_iiT3_:
	.zero		5120


//--------------------- .nv.shared._ZN3cub18CUB_300001_SM_10006detail10radix_sort31DeviceRadixSortSingleTileKernelINS1_5radix10policy_hubIjNS0_8NullTypeEyE10Policy1000ELNS0_9SortOrderE0EjS6_yNS1_21identity_decomposer_tEEEvPKT1_PSB_PKT2_PSF_T3_iiT4_ --------------------------
	.section	.nv.shared._ZN3cub18CUB_300001_SM_10006detail10radix_sort31DeviceRadixSortSingleTileKernelINS1_5radix10policy_hubIjNS0_8NullTypeEyE10Policy1000ELNS0_9SortOrderE0EjS6_yNS1_21identity_decomposer_tEEEvPKT1_PSB_PKT2_PSF_T3_iiT4_,"aw",@nobits
	.sectionflags	@""
	.align	16
.nv.shared._ZN3cub18CUB_300001_SM_10006detail10radix_sort31DeviceRadixSortSingleTileKernelINS1_5radix10policy_hubIjNS0_8NullTypeEyE10Policy1000ELNS0_9SortOrderE0EjS6_yNS1_21identity_decomposer_tEEEvPKT1_PSB_PKT2_PSF_T3_iiT4_:
	.zero		34880


//--------------------- .nv.shared._Z13radix_scatterPKjPjiS0_S0_iii --------------------------
	.section	.nv.shared._Z13radix_scatterPKjPjiS0_S0_iii,"aw",@nobits
	.sectionflags	@""
	.align	4
.nv.shared._Z13radix_scatterPKjPjiS0_S0_iii:
	.zero		3840


//--------------------- .nv.shared._Z21compute_digit_offsetsPjS_ --------------------------
	.section	.nv.shared._Z21compute_digit_offsetsPjS_,"aw",@nobits
	.sectionflags	@""
	.align	4
.nv.shared._Z21compute_digit_offsetsPjS_:
	.zero		2048


//--------------------- .nv.shared._Z15radix_histogramPKjiPjii --------------------------
	.section	.nv.shared._Z15radix_histogramPKjiPjii,"aw",@nobits
	.sectionflags	@""
	.align	4
.nv.shared._Z15radix_histogramPKjiPjii:
	.zero		9216


//--------------------- .nv.constant0._ZN3cub18CUB_300001_SM_10006detail10radix_sort29DeviceRadixSortOnesweepKernelINS1_5radix10policy_hubIjNS0_8NullTypeEyE10Policy1000ELNS0_9SortOrderE0EjS6_yiiNS1_21identity_decomposer_tEEEvPT5_SC_PT3_PKSD_PT1_PKSH_PT2_PKSL_T4_iiT6_ --------------------------
	.section	.nv.constant0._ZN3cub18CUB_300001_SM_10006detail10radix_sort29DeviceRadixSortOnesweepKernelINS1_5radix10policy_hubIjNS0_8NullTypeEyE10Policy1000ELNS0_9SortOrderE0EjS6_yiiNS1_21identity_decomposer_tEEEvPT5_SC_PT3_PKSD_PT1_PKSH_PT2_PKSL_T4_iiT6_,"a",@progbits
	.sectionflags	@""
	.align	4
.nv.constant0._ZN3cub18CUB_300001_SM_10006detail10radix_sort29DeviceRadixSortOnesweepKernelINS1_5radix10policy_hubIjNS0_8NullTypeEyE10Policy1000ELNS0_9SortOrderE0EjS6_yiiNS1_21identity_decomposer_tEEEvPT5_SC_PT3_PKSD_PT1_PKSH_PT2_PKSL_T4_iiT6_:
	.zero		973


//--------------------- .nv.constant0._ZN3cub18CUB_300001_SM_10006detail10radix_sort33DeviceRadixSortExclusiveSumKernelINS1_5radix10policy_hubIjNS0_8NullTypeEyE10Policy1000EyEEvPT0_ --------------------------
	.section	.nv.constant0._ZN3cub18CUB_300001_SM_10006detail10radix_sort33DeviceRadixSortExclusiveSumKernelINS1_5radix10policy_hubIjNS0_8NullTypeEyE10Policy1000EyEEvPT0_,"a",@progbits
	.sectionflags	@""
	.align	4
.nv.constant0._ZN3cub18CUB_300001_SM_10006detail10radix_sort33DeviceRadixSortExclusiveSumKernelINS1_5radix10policy_hubIjNS0_8NullTypeEyE10Policy1000EyEEvPT0_:
	.zero		904


//--------------------- .nv.constant0._ZN3cub18CUB_300001_SM_10006detail10radix_sort30DeviceRadixSortHistogramKernelINS1_5radix10policy_hubIjNS0_8NullTypeEyE10Policy1000ELNS0_9SortOrderE0EjyNS1_21identity_decomposer_tEEEvPT2_PKT1_SB_iiT3_ --------------------------
	.section	.nv.constant0._ZN3cub18CUB_300001_SM_10006detail10radix_sort30DeviceRadixSortHistogramKernelINS1_5radix10policy_hubIjNS0_8NullTypeEyE10Policy1000ELNS0_9SortOrderE0EjyNS1_21identity_decomposer_tEEEvPT2_PKT1_SB_iiT3_,"a",@progbits
	.sectionflags	@""
	.align	4
.nv.constant0._ZN3cub18CUB_300001_SM_10006detail10radix_sort30DeviceRadixSortHistogramKernelINS1_5radix10policy_hubIjNS0_8NullTypeEyE10Policy1000ELNS0_9SortOrderE0EjyNS1_21identity_decomposer_tEEEvPT2_PKT1_SB_iiT3_:
	.zero		929


//--------------------- .nv.constant0._ZN3cub18CUB_300001_SM_10006detail10radix_sort31DeviceRadixSortSingleTileKernelINS1_5radix10policy_hubIjNS0_8NullTypeEyE10Policy1000ELNS0_9SortOrderE0EjS6_yNS1_21identity_decomposer_tEEEvPKT1_PSB_PKT2_PSF_T3_iiT4_ --------------------------
	.section	.nv.constant0._ZN3cub18CUB_300001_SM_10006detail10radix_sort31DeviceRadixSortSingleTileKernelINS1_5radix10policy_hubIjNS0_8NullTypeEyE10Policy1000ELNS0_9SortOrderE0EjS6_yNS1_21identity_decomposer_tEEEvPKT1_PSB_PKT2_PSF_T3_iiT4_,"a",@progbits
	.sectionflags	@""
	.align	4
.nv.constant0._ZN3cub18CUB_300001_SM_10006detail10radix_sort31DeviceRadixSortSingleTileKernelINS1_5radix10policy_hubIjNS0_8NullTypeEyE10Policy1000ELNS0_9SortOrderE0EjS6_yNS1_21identity_decomposer_tEEEvPKT1_PSB_PKT2_PSF_T3_iiT4_:
	.zero		945


//--------------------- .nv.constant0._ZN3cub18CUB_300001_SM_10006detail11EmptyKernelIvEEvv --------------------------
	.section	.nv.constant0._ZN3cub18CUB_300001_SM_10006detail11EmptyKernelIvEEvv,"a",@progbits
	.sectionflags	@""
	.align	4
.nv.constant0._ZN3cub18CUB_300001_SM_10006detail11EmptyKernelIvEEvv:
	.zero		896


//--------------------- .nv.constant0._Z13radix_scatterPKjPjiS0_S0_iii --------------------------
	.section	.nv.constant0._Z13radix_scatterPKjPjiS0_S0_iii,"a",@progbits
	.sectionflags	@""
	.align	4
.nv.constant0._Z13radix_scatterPKjPjiS0_S0_iii:
	.zero		948


//--------------------- .nv.constant0._Z21compute_digit_offsetsPjS_ --------------------------
	.section	.nv.constant0._Z21compute_digit_offsetsPjS_,"a",@progbits
	.sectionflags	@""
	.align	4
.nv.constant0._Z21compute_digit_offsetsPjS_:
	.zero		912


//--------------------- .nv.constant0._Z20histogram_prefix_sumPjS_i --------------------------
	.section	.nv.constant0._Z20histogram_prefix_sumPjS_i,"a",@progbits
	.sectionflags	@""
	.align	4
.nv.constant0._Z20histogram_prefix_sumPjS_i:
	.zero		916


//--------------------- .nv.constant0._Z15radix_histogramPKjiPjii --------------------------
	.section	.nv.constant0._Z15radix_histogramPKjiPjii,"a",@progbits
	.sectionflags	@""
	.align	4
.nv.constant0._Z15radix_histogramPKjiPjii:
	.zero		928


//--------------------- .nv.constant0._Z16histogram_atomicPKjiPj --------------------------
	.section	.nv.constant0._Z16histogram_atomicPKjiPj,"a",@progbits
	.sectionflags	@""
	.align	4
.nv.constant0._Z16histogram_atomicPKjiPj:
	.zero		920


//--------------------- SYMBOLS --------------------------

	.type		.nv.reservedSmem.offset0,@object
	.size		.nv.reservedSmem.offset0,0x4
	.type		.nv.reservedSmem.cap,@object
	.size		.nv.reservedSmem.cap,0x4
